	.target	sm_90a

	.elftype	@"ET_EXEC"


//--------------------- .note.nv.tkinfo           --------------------------
	.section	.note.nv.tkinfo,"",@"SHT_NOTE"
	.sectionflags	@"SHF_NOTE_NV_TKINFO"
	.tkinfo
        /*0018*/ 	.word	0x00000002
        /*0030*/ 	.string	""
        /*0030*/ 	.string	"ptxas"
        /*0030*/ 	.string	"Cuda compilation tools, release 13.0, V13.0.88"
        /*0030*/ 	.string	"Build cuda_13.0.r13.0/compiler.36424714_0"
        /*0030*/ 	.string	"-arch sm_90a -m 64 "



//--------------------- .note.nv.cuinfo           --------------------------
	.section	.note.nv.cuinfo,"",@"SHT_NOTE"
	.sectionflags	@"SHF_NOTE_NV_CUINFO"
        /*0018*/ 	.short	0x0002
        /*001a*/ 	.short	0x005a
        /*001c*/ 	.short	0x0082
	.zero		2


//--------------------- .nv.info                  --------------------------
	.section	.nv.info,"",@"SHT_CUDA_INFO"
	.align	4


	//----- nvinfo : EIATTR_REGCOUNT
	.align		4
        /*0000*/ 	.byte	0x04, 0x2f
        /*0002*/ 	.short	(.L_18 - .L_17)
	.align		4
.L_17:
        /*0004*/ 	.word	index@(_ZN7cutlass13device_kernelINS_4gemm6kernel13GemmUniversalIN4cute5tupleIJiiiiEEENS1_10collective13CollectiveMmaINS1_34MainloopSm90TmaGmmaWarpSpecializedILi4ENS5_IJNS4_1CILi1EEESB_SB_EEENS1_35KernelTmaWarpSpecializedCooperativeEEENS5_IJNSA_ILi256EEENSA_ILi64EEESG_EEENS_10bfloat16_tENS5_IJlSB_lEEESI_SJ_NS4_8TiledMMAINS4_8MMA_AtomIJNS4_4SM904GMMA27MMA_64x64x16_F32BF16BF16_SSILNSN_5MajorE0ELSP_0ELNSN_7ScaleInE1ELSQ_1EEEEEENS4_6LayoutINS5_IJNSA_ILi2EEESB_SB_EEENS5_IJSB_NSA_ILi0EEESW_EEEEENS5_IJNS4_10UnderscoreESZ_SZ_EEEEENS4_13SM90_TMA_LOADENS4_14ComposedLayoutINS4_7SwizzleILi3ELi4ELi3EEENS4_18smem_ptr_flag_bitsILi16EEENST_INS5_IJNSA_ILi8EEESG_EEENS5_IJSG_SB_EEEEEEEvNS4_8identityES12_S1C_vS1D_EENS_8epilogue10collective18CollectiveEpilogueINS1F_22Sm90TmaWarpSpecializedILi4ELi2ELi16ELb1ELb0EEEJSH_NS5_IJNSA_ILi128EEENSA_ILi32EEEEEESI_SJ_SI_SJ_NS1F_6fusion15FusionCallbacksIS1J_NS1N_13LinCombEltActINS1F_6thread4GELUESI_fSI_fLNS_15FloatRoundStyleE2EEESH_S1M_JEEES12_NS13_INS14_ILi2ELi4ELi3EEES17_NST_INS5_IJS18_S1L_EEENS5_IJS1L_SB_EEEEEEENS4_17SM75_U32x4_LDSM_NENS4_14SM90_TMA_STOREES1Z_NS4_17SM90_U32x4_STSM_NENS4_9Copy_AtomIJS22_NS_6half_tEEEEvEEEvvEEEEvNT_6ParamsE)
        /*0008*/ 	.word	0x000000a8


	//----- nvinfo : EIATTR_FRAME_SIZE
	.align		4
.L_18:
        /*000c*/ 	.byte	0x04, 0x11
        /*000e*/ 	.short	(.L_20 - .L_19)
	.align		4
.L_19:
        /*0010*/ 	.word	index@(_ZN7cutlass13device_kernelINS_4gemm6kernel13GemmUniversalIN4cute5tupleIJiiiiEEENS1_10collective13CollectiveMmaINS1_34MainloopSm90TmaGmmaWarpSpecializedILi4ENS5_IJNS4_1CILi1EEESB_SB_EEENS1_35KernelTmaWarpSpecializedCooperativeEEENS5_IJNSA_ILi256EEENSA_ILi64EEESG_EEENS_10bfloat16_tENS5_IJlSB_lEEESI_SJ_NS4_8TiledMMAINS4_8MMA_AtomIJNS4_4SM904GMMA27MMA_64x64x16_F32BF16BF16_SSILNSN_5MajorE0ELSP_0ELNSN_7ScaleInE1ELSQ_1EEEEEENS4_6LayoutINS5_IJNSA_ILi2EEESB_SB_EEENS5_IJSB_NSA_ILi0EEESW_EEEEENS5_IJNS4_10UnderscoreESZ_SZ_EEEEENS4_13SM90_TMA_LOADENS4_14ComposedLayoutINS4_7SwizzleILi3ELi4ELi3EEENS4_18smem_ptr_flag_bitsILi16EEENST_INS5_IJNSA_ILi8EEESG_EEENS5_IJSG_SB_EEEEEEEvNS4_8identityES12_S1C_vS1D_EENS_8epilogue10collective18CollectiveEpilogueINS1F_22Sm90TmaWarpSpecializedILi4ELi2ELi16ELb1ELb0EEEJSH_NS5_IJNSA_ILi128EEENSA_ILi32EEEEEESI_SJ_SI_SJ_NS1F_6fusion15FusionCallbacksIS1J_NS1N_13LinCombEltActINS1F_6thread4GELUESI_fSI_fLNS_15FloatRoundStyleE2EEESH_S1M_JEEES12_NS13_INS14_ILi2ELi4ELi3EEES17_NST_INS5_IJS18_S1L_EEENS5_IJS1L_SB_EEEEEEENS4_17SM75_U32x4_LDSM_NENS4_14SM90_TMA_STOREES1Z_NS4_17SM90_U32x4_STSM_NENS4_9Copy_AtomIJS22_NS_6half_tEEEEvEEEvvEEEEvNT_6ParamsE)
        /*0014*/ 	.word	0x00000000


	//----- nvinfo : EIATTR_MIN_STACK_SIZE
	.align		4
.L_20:
        /*0018*/ 	.byte	0x04, 0x12
        /*001a*/ 	.short	(.L_22 - .L_21)
	.align		4
.L_21:
        /*001c*/ 	.word	index@(_ZN7cutlass13device_kernelINS_4gemm6kernel13GemmUniversalIN4cute5tupleIJiiiiEEENS1_10collective13CollectiveMmaINS1_34MainloopSm90TmaGmmaWarpSpecializedILi4ENS5_IJNS4_1CILi1EEESB_SB_EEENS1_35KernelTmaWarpSpecializedCooperativeEEENS5_IJNSA_ILi256EEENSA_ILi64EEESG_EEENS_10bfloat16_tENS5_IJlSB_lEEESI_SJ_NS4_8TiledMMAINS4_8MMA_AtomIJNS4_4SM904GMMA27MMA_64x64x16_F32BF16BF16_SSILNSN_5MajorE0ELSP_0ELNSN_7ScaleInE1ELSQ_1EEEEEENS4_6LayoutINS5_IJNSA_ILi2EEESB_SB_EEENS5_IJSB_NSA_ILi0EEESW_EEEEENS5_IJNS4_10UnderscoreESZ_SZ_EEEEENS4_13SM90_TMA_LOADENS4_14ComposedLayoutINS4_7SwizzleILi3ELi4ELi3EEENS4_18smem_ptr_flag_bitsILi16EEENST_INS5_IJNSA_ILi8EEESG_EEENS5_IJSG_SB_EEEEEEEvNS4_8identityES12_S1C_vS1D_EENS_8epilogue10collective18CollectiveEpilogueINS1F_22Sm90TmaWarpSpecializedILi4ELi2ELi16ELb1ELb0EEEJSH_NS5_IJNSA_ILi128EEENSA_ILi32EEEEEESI_SJ_SI_SJ_NS1F_6fusion15FusionCallbacksIS1J_NS1N_13LinCombEltActINS1F_6thread4GELUESI_fSI_fLNS_15FloatRoundStyleE2EEESH_S1M_JEEES12_NS13_INS14_ILi2ELi4ELi3EEES17_NST_INS5_IJS18_S1L_EEENS5_IJS1L_SB_EEEEEEENS4_17SM75_U32x4_LDSM_NENS4_14SM90_TMA_STOREES1Z_NS4_17SM90_U32x4_STSM_NENS4_9Copy_AtomIJS22_NS_6half_tEEEEvEEEvvEEEEvNT_6ParamsE)
        /*0020*/ 	.word	0x00000000
.L_22:


//--------------------- .nv.compat                --------------------------
	.section	.nv.compat,"",@"SHT_CUDA_COMPAT_INFO"
	.align	4
        /*0000*/ 	.byte	0x02, 0x09, 0x01, 0x00, 0x02, 0x02, 0x04, 0x00, 0x02, 0x05, 0x05, 0x00, 0x03, 0x07, 0x01, 0x01
        /*0010*/ 	.byte	0x02, 0x03, 0x01, 0x00, 0x02, 0x06, 0x01, 0x00, 0x04, 0x0b, 0x08, 0x00, 0x00, 0x00, 0x00, 0x00
        /*0020*/ 	.byte	0x00, 0x00, 0x00, 0x00


//--------------------- .nv.info._ZN7cutlass13device_kernelINS_4gemm6kernel13GemmUniversalIN4cute5tupleIJiiiiEEENS1_10collective13CollectiveMmaINS1_34MainloopSm90TmaGmmaWarpSpecializedILi4ENS5_IJNS4_1CILi1EEESB_SB_EEENS1_35KernelTmaWarpSpecializedCooperativeEEENS5_IJNSA_ILi256EEENSA_ILi64EEESG_EEENS_10bfloat16_tENS5_IJlSB_lEEESI_SJ_NS4_8TiledMMAINS4_8MMA_AtomIJNS4_4SM904GMMA27MMA_64x64x16_F32BF16BF16_SSILNSN_5MajorE0ELSP_0ELNSN_7ScaleInE1ELSQ_1EEEEEENS4_6LayoutINS5_IJNSA_ILi2EEESB_SB_EEENS5_IJSB_NSA_ILi0EEESW_EEEEENS5_IJNS4_10UnderscoreESZ_SZ_EEEEENS4_13SM90_TMA_LOADENS4_14ComposedLayoutINS4_7SwizzleILi3ELi4ELi3EEENS4_18smem_ptr_flag_bitsILi16EEENST_INS5_IJNSA_ILi8EEESG_EEENS5_IJSG_SB_EEEEEEEvNS4_8identityES12_S1C_vS1D_EENS_8epilogue10collective18CollectiveEpilogueINS1F_22Sm90TmaWarpSpecializedILi4ELi2ELi16ELb1ELb0EEEJSH_NS5_IJNSA_ILi128EEENSA_ILi32EEEEEESI_SJ_SI_SJ_NS1F_6fusion15FusionCallbacksIS1J_NS1N_13LinCombEltActINS1F_6thread4GELUESI_fSI_fLNS_15FloatRoundStyleE2EEESH_S1M_JEEES12_NS13_INS14_ILi2ELi4ELi3EEES17_NST_INS5_IJS18_S1L_EEENS5_IJS1L_SB_EEEEEEENS4_17SM75_U32x4_LDSM_NENS4_14SM90_TMA_STOREES1Z_NS4_17SM90_U32x4_STSM_NENS4_9Copy_AtomIJS22_NS_6half_tEEEEvEEEvvEEEEvNT_6ParamsE --------------------------
	.section	.nv.info._ZN7cutlass13device_kernelINS_4gemm6kernel13GemmUniversalIN4cute5tupleIJiiiiEEENS1_10collective13CollectiveMmaINS1_34MainloopSm90TmaGmmaWarpSpecializedILi4ENS5_IJNS4_1CILi1EEESB_SB_EEENS1_35KernelTmaWarpSpecializedCooperativeEEENS5_IJNSA_ILi256EEENSA_ILi64EEESG_EEENS_10bfloat16_tENS5_IJlSB_lEEESI_SJ_NS4_8TiledMMAINS4_8MMA_AtomIJNS4_4SM904GMMA27MMA_64x64x16_F32BF16BF16_SSILNSN_5MajorE0ELSP_0ELNSN_7ScaleInE1ELSQ_1EEEEEENS4_6LayoutINS5_IJNSA_ILi2EEESB_SB_EEENS5_IJSB_NSA_ILi0EEESW_EEEEENS5_IJNS4_10UnderscoreESZ_SZ_EEEEENS4_13SM90_TMA_LOADENS4_14ComposedLayoutINS4_7SwizzleILi3ELi4ELi3EEENS4_18smem_ptr_flag_bitsILi16EEENST_INS5_IJNSA_ILi8EEESG_EEENS5_IJSG_SB_EEEEEEEvNS4_8identityES12_S1C_vS1D_EENS_8epilogue10collective18CollectiveEpilogueINS1F_22Sm90TmaWarpSpecializedILi4ELi2ELi16ELb1ELb0EEEJSH_NS5_IJNSA_ILi128EEENSA_ILi32EEEEEESI_SJ_SI_SJ_NS1F_6fusion15FusionCallbacksIS1J_NS1N_13LinCombEltActINS1F_6thread4GELUESI_fSI_fLNS_15FloatRoundStyleE2EEESH_S1M_JEEES12_NS13_INS14_ILi2ELi4ELi3EEES17_NST_INS5_IJS18_S1L_EEENS5_IJS1L_SB_EEEEEEENS4_17SM75_U32x4_LDSM_NENS4_14SM90_TMA_STOREES1Z_NS4_17SM90_U32x4_STSM_NENS4_9Copy_AtomIJS22_NS_6half_tEEEEvEEEvvEEEEvNT_6ParamsE,"",@"SHT_CUDA_INFO"
	.sectionflags	@""
	.align	4


	//----- nvinfo : EIATTR_CUDA_API_VERSION
	.align		4
        /*0000*/ 	.byte	0x04, 0x37
        /*0002*/ 	.short	(.L_24 - .L_23)
.L_23:
        /*0004*/ 	.word	0x00000082


	//----- nvinfo : EIATTR_KPARAM_INFO
	.align		4
.L_24:
        /*0008*/ 	.byte	0x04, 0x17
        /*000a*/ 	.short	(.L_26 - .L_25)
.L_25:
        /*000c*/ 	.word	0x00000000
        /*0010*/ 	.short	0x0000
        /*0012*/ 	.short	0x0070
        /*0014*/ 	.byte	0x00, 0xf0, 0x01, 0x1c


	//----- nvinfo : EIATTR_SPARSE_MMA_MASK
	.align		4
.L_26:
        /*0018*/ 	.byte	0x03, 0x50
        /*001a*/ 	.short	0x0000


	//----- nvinfo : EIATTR_MAXREG_COUNT
	.align		4
        /*001c*/ 	.byte	0x03, 0x1b
        /*001e*/ 	.short	0x00a8


	//----- nvinfo : EIATTR_NUM_BARRIERS
	.align		4
        /*0020*/ 	.byte	0x02, 0x4c
        /*0022*/ 	.byte	0x02
	.zero		1


	//----- nvinfo : EIATTR_EXTERNS
	.align		4
        /*0024*/ 	.byte	0x04, 0x0f
        /*0026*/ 	.short	(.L_28 - .L_27)


	//   ....[0]....
	.align		4
.L_27:
        /*0028*/ 	.word	index@(__assertfail)


	//----- nvinfo : EIATTR_MERCURY_ISA_VERSION
	.align		4
.L_28:
        /*002c*/ 	.byte	0x03, 0x5f
        /*002e*/ 	.short	0x0101


	//----- nvinfo : EIATTR_INT_WARP_WIDE_INSTR_OFFSETS
	.align		4
        /*0030*/ 	.byte	0x04, 0x31
        /*0032*/ 	.short	(.L_30 - .L_29)


	//   ....[0]....
.L_29:
        /*0034*/ 	.word	0x000008c0


	//   ....[1]....
        /*0038*/ 	.word	0x000008d0


	//   ....[2]....
        /*003c*/ 	.word	0x00000950


	//----- nvinfo : EIATTR_COOP_GROUP_MASK_REGIDS
	.align		4
.L_30:
        /*0040*/ 	.byte	0x04, 0x29
        /*0042*/ 	.short	(.L_32 - .L_31)


	//   ....[0]....
.L_31:
        /*0044*/ 	.word	0xffffffff


	//   ....[1]....
        /*0048*/ 	.word	0xffffffff


	//   ....[2]....
        /*004c*/ 	.word	0xffffffff


	//   ....[3]....
        /*0050*/ 	.word	0xffffffff


	//   ....[4]....
        /*0054*/ 	.word	0xffffffff


	//   ....[5]....
        /*0058*/ 	.word	0xffffffff


	//----- nvinfo : EIATTR_COOP_GROUP_INSTR_OFFSETS
	.align		4
.L_32:
        /*005c*/ 	.byte	0x04, 0x28
        /*005e*/ 	.short	(.L_34 - .L_33)


	//   ....[0]....
.L_33:
        /*0060*/ 	.word	0x00000070


	//   ....[1]....
        /*0064*/ 	.word	0x00000080


	//   ....[2]....
        /*0068*/ 	.word	0x00000440


	//   ....[3]....
        /*006c*/ 	.word	0x000005d0


	//   ....[4]....
        /*0070*/ 	.word	0x00000780


	//   ....[5]....
        /*0074*/ 	.word	0x00001480


	//----- nvinfo : EIATTR_REG_RECONFIG
	.align		4
.L_34:
        /*0078*/ 	.byte	0x01, 0x54
	.zero		2


	//----- nvinfo : EIATTR_SYSCALL_OFFSETS
	.align		4
        /*007c*/ 	.byte	0x04, 0x46
        /*007e*/ 	.short	(.L_36 - .L_35)


	//   ....[0]....
.L_35:
        /*0080*/ 	.word	0x00001650


	//   ....[1]....
        /*0084*/ 	.word	0x00002340


	//   ....[2]....
        /*0088*/ 	.word	0x00002430


	//----- nvinfo : EIATTR_MBARRIER_INSTR_OFFSETS
	.align		4
.L_36:
        /*008c*/ 	.byte	0x04, 0x39
        /*008e*/ 	.short	(.L_38 - .L_37)


	//   ....[0]....
.L_37:
        /*0090*/ 	.word	0x00000540
        /*0094*/ 	.word	0x000000ff
        /*0098*/ 	.word	0x00000000
        /*009c*/ 	.short	0x0100
        /*009e*/ 	.byte	0x08
	.zero		1


	//   ....[1]....
        /*00a0*/ 	.word	0x00000550
        /*00a4*/ 	.word	0x000000ff
        /*00a8*/ 	.word	0x00000020
        /*00ac*/ 	.short	0x0100
        /*00ae*/ 	.byte	0x08
	.zero		1


	//   ....[2]....
        /*00b0*/ 	.word	0x00000560
        /*00b4*/ 	.word	0x000000ff
        /*00b8*/ 	.word	0x00000008
        /*00bc*/ 	.short	0x0100
        /*00be*/ 	.byte	0x08
	.zero		1


	//   ....[3]....
        /*00c0*/ 	.word	0x00000570
        /*00c4*/ 	.word	0x000000ff
        /*00c8*/ 	.word	0x00000028
        /*00cc*/ 	.short	0x0100
        /*00ce*/ 	.byte	0x08
	.zero		1


	//   ....[4]....
        /*00d0*/ 	.word	0x00000580
        /*00d4*/ 	.word	0x000000ff
        /*00d8*/ 	.word	0x00000010
        /*00dc*/ 	.short	0x0100
        /*00de*/ 	.byte	0x08
	.zero		1


	//   ....[5]....
        /*00e0*/ 	.word	0x00000590
        /*00e4*/ 	.word	0x000000ff
        /*00e8*/ 	.word	0x00000030
        /*00ec*/ 	.short	0x0100
        /*00ee*/ 	.byte	0x08
	.zero		1


	//   ....[6]....
        /*00f0*/ 	.word	0x000005a0
        /*00f4*/ 	.word	0x000000ff
        /*00f8*/ 	.word	0x00000018
        /*00fc*/ 	.short	0x0100
        /*00fe*/ 	.byte	0x08
	.zero		1


	//   ....[7]....
        /*0100*/ 	.word	0x000005b0
        /*0104*/ 	.word	0x000000ff
        /*0108*/ 	.word	0x00000038
        /*010c*/ 	.short	0x0100
        /*010e*/ 	.byte	0x08
	.zero		1


	//   ....[8]....
        /*0110*/ 	.word	0x000006f0
        /*0114*/ 	.word	0x000000ff
        /*0118*/ 	.word	0x00000040
        /*011c*/ 	.short	0x0100
        /*011e*/ 	.byte	0x08
	.zero		1


	//   ....[9]....
        /*0120*/ 	.word	0x00000700
        /*0124*/ 	.word	0x000000ff
        /*0128*/ 	.word	0x00000060
        /*012c*/ 	.short	0x0100
        /*012e*/ 	.byte	0x08
	.zero		1


	//   ....[10]....
        /*0130*/ 	.word	0x00000710
        /*0134*/ 	.word	0x000000ff
        /*0138*/ 	.word	0x00000048
        /*013c*/ 	.short	0x0100
        /*013e*/ 	.byte	0x08
	.zero		1


	//   ....[11]....
        /*0140*/ 	.word	0x00000720
        /*0144*/ 	.word	0x000000ff
        /*0148*/ 	.word	0x00000068
        /*014c*/ 	.short	0x0100
        /*014e*/ 	.byte	0x08
	.zero		1


	//   ....[12]....
        /*0150*/ 	.word	0x00000730
        /*0154*/ 	.word	0x000000ff
        /*0158*/ 	.word	0x00000050
        /*015c*/ 	.short	0x0100
        /*015e*/ 	.byte	0x08
	.zero		1


	//   ....[13]....
        /*0160*/ 	.word	0x00000740
        /*0164*/ 	.word	0x000000ff
        /*0168*/ 	.word	0x00000070
        /*016c*/ 	.short	0x0100
        /*016e*/ 	.byte	0x08
	.zero		1


	//   ....[14]....
        /*0170*/ 	.word	0x00000750
        /*0174*/ 	.word	0x000000ff
        /*0178*/ 	.word	0x00000058
        /*017c*/ 	.short	0x0100
        /*017e*/ 	.byte	0x08
	.zero		1


	//   ....[15]....
        /*0180*/ 	.word	0x00000760
        /*0184*/ 	.word	0x000000ff
        /*0188*/ 	.word	0x00000078
        /*018c*/ 	.short	0x0100
        /*018e*/ 	.byte	0x08
	.zero		1


	//   ....[16]....
        /*0190*/ 	.word	0x000009f0
        /*0194*/ 	.word	0x000000ff
        /*0198*/ 	.word	0x00000080
        /*019c*/ 	.short	0x0100
        /*019e*/ 	.byte	0x08
	.zero		1


	//   ....[17]....
        /*01a0*/ 	.word	0x00000a50
        /*01a4*/ 	.word	0x000000ff
        /*01a8*/ 	.word	0x00000088
        /*01ac*/ 	.short	0x0100
        /*01ae*/ 	.byte	0x08
	.zero		1


	//   ....[18]....
        /*01b0*/ 	.word	0x000016c0
        /*01b4*/ 	.word	0x00000003
        /*01b8*/ 	.word	0x00000000
        /*01bc*/ 	.short	0x010a
        /*01be*/ 	.byte	0x3f
	.zero		1


	//   ....[19]....
        /*01c0*/ 	.word	0x00001700
        /*01c4*/ 	.word	0x00000003
        /*01c8*/ 	.word	0x00000000
        /*01cc*/ 	.short	0x010a
        /*01ce*/ 	.byte	0x3f
	.zero		1


	//   ....[20]....
        /*01d0*/ 	.word	0x00001bd0
        /*01d4*/ 	.word	0x000000ff
        /*01d8*/ 	.word	0x00000000
        /*01dc*/ 	.short	0x010a
        /*01de*/ 	.byte	0x04
	.zero		1


	//   ....[21]....
        /*01e0*/ 	.word	0x00001c10
        /*01e4*/ 	.word	0x000000ff
        /*01e8*/ 	.word	0x00000000
        /*01ec*/ 	.short	0x010a
        /*01ee*/ 	.byte	0x04
	.zero		1


	//   ....[22]....
        /*01f0*/ 	.word	0x00001ff0
        /*01f4*/ 	.word	0x000000ff
        /*01f8*/ 	.word	0x00000000
        /*01fc*/ 	.short	0x0101
        /*01fe*/ 	.byte	0x04
	.zero		1


	//   ....[23]....
        /*0200*/ 	.word	0x000021a0
        /*0204*/ 	.word	0x000000ff
        /*0208*/ 	.word	0x00000000
        /*020c*/ 	.short	0x0101
        /*020e*/ 	.byte	0x04
	.zero		1


	//   ....[24]....
        /*0210*/ 	.word	0x00002900
        /*0214*/ 	.word	0x000000ff
        /*0218*/ 	.word	0x00000040
        /*021c*/ 	.short	0x010a
        /*021e*/ 	.byte	0x33
	.zero		1


	//   ....[25]....
        /*0220*/ 	.word	0x00004ba0
        /*0224*/ 	.word	0x000000ff
        /*0228*/ 	.word	0x00000000
        /*022c*/ 	.short	0x0101
        /*022e*/ 	.byte	0x04
	.zero		1


	//   ....[26]....
        /*0230*/ 	.word	0x00004c70
        /*0234*/ 	.word	0x00000004
        /*0238*/ 	.word	0x00000040
        /*023c*/ 	.short	0x010a
        /*023e*/ 	.byte	0x3f
	.zero		1


	//   ....[27]....
        /*0240*/ 	.word	0x00006bb0
        /*0244*/ 	.word	0x000000ff
        /*0248*/ 	.word	0x00000000
        /*024c*/ 	.short	0x0101
        /*024e*/ 	.byte	0x04
	.zero		1


	//   ....[28]....
        /*0250*/ 	.word	0x00006ca0
        /*0254*/ 	.word	0x00000004
        /*0258*/ 	.word	0x00000040
        /*025c*/ 	.short	0x010a
        /*025e*/ 	.byte	0x3f
	.zero		1


	//   ....[29]....
        /*0260*/ 	.word	0x00008c10
        /*0264*/ 	.word	0x000000ff
        /*0268*/ 	.word	0x00000000
        /*026c*/ 	.short	0x0101
        /*026e*/ 	.byte	0x04
	.zero		1


	//   ....[30]....
        /*0270*/ 	.word	0x00008ce0
        /*0274*/ 	.word	0x00000005
        /*0278*/ 	.word	0x00000040
        /*027c*/ 	.short	0x010a
        /*027e*/ 	.byte	0x3f
	.zero		1


	//   ....[31]....
        /*0280*/ 	.word	0x0000ac10
        /*0284*/ 	.word	0x000000ff
        /*0288*/ 	.word	0x00000000
        /*028c*/ 	.short	0x0101
        /*028e*/ 	.byte	0x04
	.zero		1


	//   ....[32]....
        /*0290*/ 	.word	0x0000b530
        /*0294*/ 	.word	0x000000ff
        /*0298*/ 	.word	0x00000000
        /*029c*/ 	.short	0x0101
        /*029e*/ 	.byte	0x04
	.zero		1


	//   ....[33]....
        /*02a0*/ 	.word	0x0000bc10
        /*02a4*/ 	.word	0x000000ff
        /*02a8*/ 	.word	0x00000088
        /*02ac*/ 	.short	0x010a
        /*02ae*/ 	.byte	0x04
	.zero		1


	//   ....[34]....
        /*02b0*/ 	.word	0x0000c020
        /*02b4*/ 	.word	0x000000ff
        /*02b8*/ 	.word	0x00000060
        /*02bc*/ 	.short	0x010a
        /*02be*/ 	.byte	0x05
	.zero		1


	//   ....[35]....
        /*02c0*/ 	.word	0x0000c110
        /*02c4*/ 	.word	0x000000ff
        /*02c8*/ 	.word	0x00000040
        /*02cc*/ 	.short	0x010b
        /*02ce*/ 	.byte	0x05
	.zero		1


	//   ....[36]....
        /*02d0*/ 	.word	0x0000c170
        /*02d4*/ 	.word	0x000000ff
        /*02d8*/ 	.word	0x00000000
        /*02dc*/ 	.short	0x0101
        /*02de*/ 	.byte	0x04
	.zero		1


	//   ....[37]....
        /*02e0*/ 	.word	0x0000c1a0
        /*02e4*/ 	.word	0x000000ff
        /*02e8*/ 	.word	0x00000068
        /*02ec*/ 	.short	0x010a
        /*02ee*/ 	.byte	0x05
	.zero		1


	//   ....[38]....
        /*02f0*/ 	.word	0x0000c2b0
        /*02f4*/ 	.word	0x000000ff
        /*02f8*/ 	.word	0x00000048
        /*02fc*/ 	.short	0x010b
        /*02fe*/ 	.byte	0x05
	.zero		1


	//   ....[39]....
        /*0300*/ 	.word	0x0000c320
        /*0304*/ 	.word	0x000000ff
        /*0308*/ 	.word	0x00000000
        /*030c*/ 	.short	0x0101
        /*030e*/ 	.byte	0x04
	.zero		1


	//   ....[40]....
        /*0310*/ 	.word	0x0000c350
        /*0314*/ 	.word	0x000000ff
        /*0318*/ 	.word	0x00000070
        /*031c*/ 	.short	0x010a
        /*031e*/ 	.byte	0x05
	.zero		1


	//   ....[41]....
        /*0320*/ 	.word	0x0000c450
        /*0324*/ 	.word	0x000000ff
        /*0328*/ 	.word	0x00000050
        /*032c*/ 	.short	0x010b
        /*032e*/ 	.byte	0x05
	.zero		1


	//   ....[42]....
        /*0330*/ 	.word	0x0000c4b0
        /*0334*/ 	.word	0x000000ff
        /*0338*/ 	.word	0x00000000
        /*033c*/ 	.short	0x0101
        /*033e*/ 	.byte	0x04
	.zero		1


	//   ....[43]....
        /*0340*/ 	.word	0x0000c4e0
        /*0344*/ 	.word	0x000000ff
        /*0348*/ 	.word	0x00000078
        /*034c*/ 	.short	0x010a
        /*034e*/ 	.byte	0x05
	.zero		1


	//   ....[44]....
        /*0350*/ 	.word	0x0000c5e0
        /*0354*/ 	.word	0x000000ff
        /*0358*/ 	.word	0x00000058
        /*035c*/ 	.short	0x010b
        /*035e*/ 	.byte	0x05
	.zero		1


	//   ....[45]....
        /*0360*/ 	.word	0x0000c6d0
        /*0364*/ 	.word	0x000000ff
        /*0368*/ 	.word	0x00000000
        /*036c*/ 	.short	0x0101
        /*036e*/ 	.byte	0x04
	.zero		1


	//   ....[46]....
        /*0370*/ 	.word	0x0000cd10
        /*0374*/ 	.word	0x00000003
        /*0378*/ 	.word	0x00000060
        /*037c*/ 	.short	0x010a
        /*037e*/ 	.byte	0x3f
	.zero		1


	//   ....[47]....
        /*0380*/ 	.word	0x0000cd50
        /*0384*/ 	.word	0x00000003
        /*0388*/ 	.word	0x00000068
        /*038c*/ 	.short	0x010a
        /*038e*/ 	.byte	0x3f
	.zero		1


	//   ....[48]....
        /*0390*/ 	.word	0x0000cd90
        /*0394*/ 	.word	0x00000003
        /*0398*/ 	.word	0x00000070
        /*039c*/ 	.short	0x010a
        /*039e*/ 	.byte	0x3f
	.zero		1


	//   ....[49]....
        /*03a0*/ 	.word	0x0000cde0
        /*03a4*/ 	.word	0x00000003
        /*03a8*/ 	.word	0x00000078
        /*03ac*/ 	.short	0x010a
        /*03ae*/ 	.byte	0x3f
	.zero		1


	//   ....[50]....
        /*03b0*/ 	.word	0x0000d110
        /*03b4*/ 	.word	0x0000000f
        /*03b8*/ 	.word	0x00000020
        /*03bc*/ 	.short	0x010a
        /*03be*/ 	.byte	0x3f
	.zero		1


	//   ....[51]....
        /*03c0*/ 	.word	0x0000d4d0
        /*03c4*/ 	.word	0x00000005
        /*03c8*/ 	.word	0x00000088
        /*03cc*/ 	.short	0x0101
        /*03ce*/ 	.byte	0x3f
	.zero		1


	//   ....[52]....
        /*03d0*/ 	.word	0x0000dbe0
        /*03d4*/ 	.word	0x00000007
        /*03d8*/ 	.word	0x00000000
        /*03dc*/ 	.short	0x010a
        /*03de*/ 	.byte	0x3f
	.zero		1


	//   ....[53]....
        /*03e0*/ 	.word	0x0000dc60
        /*03e4*/ 	.word	0x00000006
        /*03e8*/ 	.word	0x00000000
        /*03ec*/ 	.short	0x010a
        /*03ee*/ 	.byte	0x3f
	.zero		1


	//   ....[54]....
        /*03f0*/ 	.word	0x0000dcf0
        /*03f4*/ 	.word	0x00000007
        /*03f8*/ 	.word	0x00000000
        /*03fc*/ 	.short	0x010a
        /*03fe*/ 	.byte	0x3f
	.zero		1


	//   ....[55]....
        /*0400*/ 	.word	0x0000dd80
        /*0404*/ 	.word	0x00000005
        /*0408*/ 	.word	0x00000000
        /*040c*/ 	.short	0x010a
        /*040e*/ 	.byte	0x3f
	.zero		1


	//   ....[56]....
        /*0410*/ 	.word	0x0000dde0
        /*0414*/ 	.word	0x00000003
        /*0418*/ 	.word	0x00000000
        /*041c*/ 	.short	0x010a
        /*041e*/ 	.byte	0x3f
	.zero		1


	//   ....[57]....
        /*0420*/ 	.word	0x0000de40
        /*0424*/ 	.word	0x00000004
        /*0428*/ 	.word	0x00000000
        /*042c*/ 	.short	0x010a
        /*042e*/ 	.byte	0x3f
	.zero		1


	//   ....[58]....
        /*0430*/ 	.word	0x0000dea0
        /*0434*/ 	.word	0x00000003
        /*0438*/ 	.word	0x00000040
        /*043c*/ 	.short	0x010a
        /*043e*/ 	.byte	0x3f
	.zero		1


	//   ....[59]....
        /*0440*/ 	.word	0x0000def0
        /*0444*/ 	.word	0x00000004
        /*0448*/ 	.word	0x00000040
        /*044c*/ 	.short	0x010a
        /*044e*/ 	.byte	0x3f
	.zero		1


	//   ....[60]....
        /*0450*/ 	.word	0x0000df40
        /*0454*/ 	.word	0x00000004
        /*0458*/ 	.word	0x00000040
        /*045c*/ 	.short	0x010a
        /*045e*/ 	.byte	0x3f
	.zero		1


	//   ....[61]....
        /*0460*/ 	.word	0x0000df90
        /*0464*/ 	.word	0x00000005
        /*0468*/ 	.word	0x00000040
        /*046c*/ 	.short	0x010a
        /*046e*/ 	.byte	0x3f
	.zero		1


	//   ....[62]....
        /*0470*/ 	.word	0x0000dff0
        /*0474*/ 	.word	0x00000003
        /*0478*/ 	.word	0x00000088
        /*047c*/ 	.short	0x010a
        /*047e*/ 	.byte	0x3f
	.zero		1


	//   ....[63]....
        /*0480*/ 	.word	0x0000e050
        /*0484*/ 	.word	0x00000005
        /*0488*/ 	.word	0x00000060
        /*048c*/ 	.short	0x010a
        /*048e*/ 	.byte	0x3f
	.zero		1


	//   ....[64]....
        /*0490*/ 	.word	0x0000e0b0
        /*0494*/ 	.word	0x00000005
        /*0498*/ 	.word	0x00000068
        /*049c*/ 	.short	0x010a
        /*049e*/ 	.byte	0x3f
	.zero		1


	//   ....[65]....
        /*04a0*/ 	.word	0x0000e110
        /*04a4*/ 	.word	0x00000005
        /*04a8*/ 	.word	0x00000070
        /*04ac*/ 	.short	0x010a
        /*04ae*/ 	.byte	0x3f
	.zero		1


	//   ....[66]....
        /*04b0*/ 	.word	0x0000e170
        /*04b4*/ 	.word	0x00000005
        /*04b8*/ 	.word	0x00000078
        /*04bc*/ 	.short	0x010a
        /*04be*/ 	.byte	0x3f
	.zero		1


	//   ....[67]....
        /*04c0*/ 	.word	0x0000e1c0
        /*04c4*/ 	.word	0x00000003
        /*04c8*/ 	.word	0x00000060
        /*04cc*/ 	.short	0x010a
        /*04ce*/ 	.byte	0x3f
	.zero		1


	//   ....[68]....
        /*04d0*/ 	.word	0x0000e210
        /*04d4*/ 	.word	0x00000003
        /*04d8*/ 	.word	0x00000068
        /*04dc*/ 	.short	0x010a
        /*04de*/ 	.byte	0x3f
	.zero		1


	//   ....[69]....
        /*04e0*/ 	.word	0x0000e260
        /*04e4*/ 	.word	0x00000003
        /*04e8*/ 	.word	0x00000070
        /*04ec*/ 	.short	0x010a
        /*04ee*/ 	.byte	0x3f
	.zero		1


	//   ....[70]....
        /*04f0*/ 	.word	0x0000e330
        /*04f4*/ 	.word	0x0000000f
        /*04f8*/ 	.word	0x00000020
        /*04fc*/ 	.short	0x010a
        /*04fe*/ 	.byte	0x3f
	.zero		1


	//   ....[71]....
        /*0500*/ 	.word	0x0000e400
        /*0504*/ 	.word	0x00000007
        /*0508*/ 	.word	0x00000000
        /*050c*/ 	.short	0x010a
        /*050e*/ 	.byte	0x3f
	.zero		1


	//   ....[72]....
        /*0510*/ 	.word	0x0000e450
        /*0514*/ 	.word	0x00000006
        /*0518*/ 	.word	0x00000000
        /*051c*/ 	.short	0x010a
        /*051e*/ 	.byte	0x3f
	.zero		1


	//   ....[73]....
        /*0520*/ 	.word	0x0000e4a0
        /*0524*/ 	.word	0x00000007
        /*0528*/ 	.word	0x00000000
        /*052c*/ 	.short	0x010a
        /*052e*/ 	.byte	0x3f
	.zero		1


	//----- nvinfo : EIATTR_NUM_MBARRIERS
	.align		4
.L_38:
        /*0530*/ 	.byte	0x03, 0x38
        /*0532*/ 	.short	0x0012


	//----- nvinfo : EIATTR_EXIT_INSTR_OFFSETS
	.align		4
        /*0534*/ 	.byte	0x04, 0x1c
        /*0536*/ 	.short	(.L_40 - .L_39)


	//   ....[0]....
.L_39:
        /*0538*/ 	.word	0x0000ddd0


	//----- nvinfo : EIATTR_MAX_THREADS
	.align		4
.L_40:
        /*053c*/ 	.byte	0x04, 0x05
        /*053e*/ 	.short	(.L_42 - .L_41)
.L_41:
        /*0540*/ 	.word	0x00000180
        /*0544*/ 	.word	0x00000001
        /*0548*/ 	.word	0x00000001


	//----- nvinfo : EIATTR_CRS_STACK_SIZE
	.align		4
.L_42:
        /*054c*/ 	.byte	0x04, 0x1e
        /*054e*/ 	.short	(.L_44 - .L_43)
.L_43:
        /*0550*/ 	.word	0x00000000


	//----- nvinfo : EIATTR_CBANK_PARAM_SIZE
	.align		4
.L_44:
        /*0554*/ 	.byte	0x03, 0x19
        /*0556*/ 	.short	0x0770


	//----- nvinfo : EIATTR_PARAM_CBANK
	.align		4
        /*0558*/ 	.byte	0x04, 0x0a
        /*055a*/ 	.short	(.L_46 - .L_45)
	.align		4
.L_45:
        /*055c*/ 	.word	index@(.nv.constant0._ZN7cutlass13device_kernelINS_4gemm6kernel13GemmUniversalIN4cute5tupleIJiiiiEEENS1_10collective13CollectiveMmaINS1_34MainloopSm90TmaGmmaWarpSpecializedILi4ENS5_IJNS4_1CILi1EEESB_SB_EEENS1_35KernelTmaWarpSpecializedCooperativeEEENS5_IJNSA_ILi256EEENSA_ILi64EEESG_EEENS_10bfloat16_tENS5_IJlSB_lEEESI_SJ_NS4_8TiledMMAINS4_8MMA_AtomIJNS4_4SM904GMMA27MMA_64x64x16_F32BF16BF16_SSILNSN_5MajorE0ELSP_0ELNSN_7ScaleInE1ELSQ_1EEEEEENS4_6LayoutINS5_IJNSA_ILi2EEESB_SB_EEENS5_IJSB_NSA_ILi0EEESW_EEEEENS5_IJNS4_10UnderscoreESZ_SZ_EEEEENS4_13SM90_TMA_LOADENS4_14ComposedLayoutINS4_7SwizzleILi3ELi4ELi3EEENS4_18smem_ptr_flag_bitsILi16EEENST_INS5_IJNSA_ILi8EEESG_EEENS5_IJSG_SB_EEEEEEEvNS4_8identityES12_S1C_vS1D_EENS_8epilogue10collective18CollectiveEpilogueINS1F_22Sm90TmaWarpSpecializedILi4ELi2ELi16ELb1ELb0EEEJSH_NS5_IJNSA_ILi128EEENSA_ILi32EEEEEESI_SJ_SI_SJ_NS1F_6fusion15FusionCallbacksIS1J_NS1N_13LinCombEltActINS1F_6thread4GELUESI_fSI_fLNS_15FloatRoundStyleE2EEESH_S1M_JEEES12_NS13_INS14_ILi2ELi4ELi3EEES17_NST_INS5_IJS18_S1L_EEENS5_IJS1L_SB_EEEEEEENS4_17SM75_U32x4_LDSM_NENS4_14SM90_TMA_STOREES1Z_NS4_17SM90_U32x4_STSM_NENS4_9Copy_AtomIJS22_NS_6half_tEEEEvEEEvvEEEEvNT_6ParamsE)
        /*0560*/ 	.short	0x0210
        /*0562*/ 	.short	0x0770


	//----- nvinfo : EIATTR_SW_WAR
	.align		4
.L_46:
        /*0564*/ 	.byte	0x04, 0x36
        /*0566*/ 	.short	(.L_48 - .L_47)
.L_47:
        /*0568*/ 	.word	0x00000008
.L_48:


//--------------------- .nv.callgraph             --------------------------
	.section	.nv.callgraph,"",@"SHT_CUDA_CALLGRAPH"
	.align	4
	.sectionentsize	8
	.align		4
        /*0000*/ 	.word	0x00000000
	.align		4
        /*0004*/ 	.word	0xffffffff
	.align		4
        /*0008*/ 	.word	index@(_ZN7cutlass13device_kernelINS_4gemm6kernel13GemmUniversalIN4cute5tupleIJiiiiEEENS1_10collective13CollectiveMmaINS1_34MainloopSm90TmaGmmaWarpSpecializedILi4ENS5_IJNS4_1CILi1EEESB_SB_EEENS1_35KernelTmaWarpSpecializedCooperativeEEENS5_IJNSA_ILi256EEENSA_ILi64EEESG_EEENS_10bfloat16_tENS5_IJlSB_lEEESI_SJ_NS4_8TiledMMAINS4_8MMA_AtomIJNS4_4SM904GMMA27MMA_64x64x16_F32BF16BF16_SSILNSN_5MajorE0ELSP_0ELNSN_7ScaleInE1ELSQ_1EEEEEENS4_6LayoutINS5_IJNSA_ILi2EEESB_SB_EEENS5_IJSB_NSA_ILi0EEESW_EEEEENS5_IJNS4_10UnderscoreESZ_SZ_EEEEENS4_13SM90_TMA_LOADENS4_14ComposedLayoutINS4_7SwizzleILi3ELi4ELi3EEENS4_18smem_ptr_flag_bitsILi16EEENST_INS5_IJNSA_ILi8EEESG_EEENS5_IJSG_SB_EEEEEEEvNS4_8identityES12_S1C_vS1D_EENS_8epilogue10collective18CollectiveEpilogueINS1F_22Sm90TmaWarpSpecializedILi4ELi2ELi16ELb1ELb0EEEJSH_NS5_IJNSA_ILi128EEENSA_ILi32EEEEEESI_SJ_SI_SJ_NS1F_6fusion15FusionCallbacksIS1J_NS1N_13LinCombEltActINS1F_6thread4GELUESI_fSI_fLNS_15FloatRoundStyleE2EEESH_S1M_JEEES12_NS13_INS14_ILi2ELi4ELi3EEES17_NST_INS5_IJS18_S1L_EEENS5_IJS1L_SB_EEEEEEENS4_17SM75_U32x4_LDSM_NENS4_14SM90_TMA_STOREES1Z_NS4_17SM90_U32x4_STSM_NENS4_9Copy_AtomIJS22_NS_6half_tEEEEvEEEvvEEEEvNT_6ParamsE)
	.align		4
        /*000c*/ 	.word	index@(__assertfail)
	.align		4
        /*0010*/ 	.word	0x00000000
	.align		4
        /*0014*/ 	.word	0xfffffffe
	.align		4
        /*0018*/ 	.word	0x00000000
	.align		4
        /*001c*/ 	.word	0xfffffffd
	.align		4
        /*0020*/ 	.word	0x00000000
	.align		4
        /*0024*/ 	.word	0xfffffffc


//--------------------- .nv.constant4             --------------------------
	.section	.nv.constant4,"a",@progbits
	.align	8
	.align		8
.nv.constant4:
        /*0000*/ 	.dword	__assertfail
	.align		8
        /*0008*/ 	.dword	__unnamed_1
	.align		8
        /*0010*/ 	.dword	__unnamed_2
	.align		8
        /*0018*/ 	.dword	_ZN39_INTERNAL_1a9c9b34_4_k_cu_6c713121_31414cuda3std3__45__cpo5beginE
	.align		8
        /*0020*/ 	.dword	_ZN39_INTERNAL_1a9c9b34_4_k_cu_6c713121_31414cuda3std3__45__cpo3endE
	.align		8
        /*0028*/ 	.dword	_ZN39_INTERNAL_1a9c9b34_4_k_cu_6c713121_31414cuda3std3__45__cpo6cbeginE
	.align		8
        /*0030*/ 	.dword	_ZN39_INTERNAL_1a9c9b34_4_k_cu_6c713121_31414cuda3std3__45__cpo4cendE
	.align		8
        /*0038*/ 	.dword	_ZN39_INTERNAL_1a9c9b34_4_k_cu_6c713121_31414cuda3std3__441_GLOBAL__N__1a9c9b34_4_k_cu_6c713121_31416ignoreE
	.align		8
        /*0040*/ 	.dword	_ZN39_INTERNAL_1a9c9b34_4_k_cu_6c713121_31414cuda3std3__419piecewise_constructE
	.align		8
        /*0048*/ 	.dword	_ZN39_INTERNAL_1a9c9b34_4_k_cu_6c713121_31414cuda3std3__48in_placeE
	.align		8
        /*0050*/ 	.dword	_ZN39_INTERNAL_1a9c9b34_4_k_cu_6c713121_31414cuda3std6ranges3__45__cpo4swapE
	.align		8
        /*0058*/ 	.dword	_ZN39_INTERNAL_1a9c9b34_4_k_cu_6c713121_31414cuda3std6ranges3__45__cpo9iter_moveE
	.align		8
        /*0060*/ 	.dword	_ZN39_INTERNAL_1a9c9b34_4_k_cu_6c713121_31414cute7productE
	.align		8
        /*0068*/ 	.dword	_ZN39_INTERNAL_1a9c9b34_4_k_cu_6c713121_31414cute1_E
	.align		8
        /*0070*/ 	.dword	$str$22
	.align		8
        /*0078*/ 	.dword	$str$23
	.align		8
        /*0080*/ 	.dword	$str$26
	.align		8
        /*0088*/ 	.dword	$str$27


//--------------------- .text._ZN7cutlass13device_kernelINS_4gemm6kernel13GemmUniversalIN4cute5tupleIJiiiiEEENS1_10collective13CollectiveMmaINS1_34MainloopSm90TmaGmmaWarpSpecializedILi4ENS5_IJNS4_1CILi1EEESB_SB_EEENS1_35KernelTmaWarpSpecializedCooperativeEEENS5_IJNSA_ILi256EEENSA_ILi64EEESG_EEENS_10bfloat16_tENS5_IJlSB_lEEESI_SJ_NS4_8TiledMMAINS4_8MMA_AtomIJNS4_4SM904GMMA27MMA_64x64x16_F32BF16BF16_SSILNSN_5MajorE0ELSP_0ELNSN_7ScaleInE1ELSQ_1EEEEEENS4_6LayoutINS5_IJNSA_ILi2EEESB_SB_EEENS5_IJSB_NSA_ILi0EEESW_EEEEENS5_IJNS4_10UnderscoreESZ_SZ_EEEEENS4_13SM90_TMA_LOADENS4_14ComposedLayoutINS4_7SwizzleILi3ELi4ELi3EEENS4_18smem_ptr_flag_bitsILi16EEENST_INS5_IJNSA_ILi8EEESG_EEENS5_IJSG_SB_EEEEEEEvNS4_8identityES12_S1C_vS1D_EENS_8epilogue10collective18CollectiveEpilogueINS1F_22Sm90TmaWarpSpecializedILi4ELi2ELi16ELb1ELb0EEEJSH_NS5_IJNSA_ILi128EEENSA_ILi32EEEEEESI_SJ_SI_SJ_NS1F_6fusion15FusionCallbacksIS1J_NS1N_13LinCombEltActINS1F_6thread4GELUESI_fSI_fLNS_15FloatRoundStyleE2EEESH_S1M_JEEES12_NS13_INS14_ILi2ELi4ELi3EEES17_NST_INS5_IJS18_S1L_EEENS5_IJS1L_SB_EEEEEEENS4_17SM75_U32x4_LDSM_NENS4_14SM90_TMA_STOREES1Z_NS4_17SM90_U32x4_STSM_NENS4_9Copy_AtomIJS22_NS_6half_tEEEEvEEEvvEEEEvNT_6ParamsE --------------------------
	.section	.text._ZN7cutlass13device_kernelINS_4gemm6kernel13GemmUniversalIN4cute5tupleIJiiiiEEENS1_10collective13CollectiveMmaINS1_34MainloopSm90TmaGmmaWarpSpecializedILi4ENS5_IJNS4_1CILi1EEESB_SB_EEENS1_35KernelTmaWarpSpecializedCooperativeEEENS5_IJNSA_ILi256EEENSA_ILi64EEESG_EEENS_10bfloat16_tENS5_IJlSB_lEEESI_SJ_NS4_8TiledMMAINS4_8MMA_AtomIJNS4_4SM904GMMA27MMA_64x64x16_F32BF16BF16_SSILNSN_5MajorE0ELSP_0ELNSN_7ScaleInE1ELSQ_1EEEEEENS4_6LayoutINS5_IJNSA_ILi2EEESB_SB_EEENS5_IJSB_NSA_ILi0EEESW_EEEEENS5_IJNS4_10UnderscoreESZ_SZ_EEEEENS4_13SM90_TMA_LOADENS4_14ComposedLayoutINS4_7SwizzleILi3ELi4ELi3EEENS4_18smem_ptr_flag_bitsILi16EEENST_INS5_IJNSA_ILi8EEESG_EEENS5_IJSG_SB_EEEEEEEvNS4_8identityES12_S1C_vS1D_EENS_8epilogue10collective18CollectiveEpilogueINS1F_22Sm90TmaWarpSpecializedILi4ELi2ELi16ELb1ELb0EEEJSH_NS5_IJNSA_ILi128EEENSA_ILi32EEEEEESI_SJ_SI_SJ_NS1F_6fusion15FusionCallbacksIS1J_NS1N_13LinCombEltActINS1F_6thread4GELUESI_fSI_fLNS_15FloatRoundStyleE2EEESH_S1M_JEEES12_NS13_INS14_ILi2ELi4ELi3EEES17_NST_INS5_IJS18_S1L_EEENS5_IJS1L_SB_EEEEEEENS4_17SM75_U32x4_LDSM_NENS4_14SM90_TMA_STOREES1Z_NS4_17SM90_U32x4_STSM_NENS4_9Copy_AtomIJS22_NS_6half_tEEEEvEEEvvEEEEvNT_6ParamsE,"ax",@progbits
	.align	128
.text._ZN7cutlass13device_kernelINS_4gemm6kernel13GemmUniversalIN4cute5tupleIJiiiiEEENS1_10collective13CollectiveMmaINS1_34MainloopSm90TmaGmmaWarpSpecializedILi4ENS5_IJNS4_1CILi1EEESB_SB_EEENS1_35KernelTmaWarpSpecializedCooperativeEEENS5_IJNSA_ILi256EEENSA_ILi64EEESG_EEENS_10bfloat16_tENS5_IJlSB_lEEESI_SJ_NS4_8TiledMMAINS4_8MMA_AtomIJNS4_4SM904GMMA27MMA_64x64x16_F32BF16BF16_SSILNSN_5MajorE0ELSP_0ELNSN_7ScaleInE1ELSQ_1EEEEEENS4_6LayoutINS5_IJNSA_ILi2EEESB_SB_EEENS5_IJSB_NSA_ILi0EEESW_EEEEENS5_IJNS4_10UnderscoreESZ_SZ_EEEEENS4_13SM90_TMA_LOADENS4_14ComposedLayoutINS4_7SwizzleILi3ELi4ELi3EEENS4_18smem_ptr_flag_bitsILi16EEENST_INS5_IJNSA_ILi8EEESG_EEENS5_IJSG_SB_EEEEEEEvNS4_8identityES12_S1C_vS1D_EENS_8epilogue10collective18CollectiveEpilogueINS1F_22Sm90TmaWarpSpecializedILi4ELi2ELi16ELb1ELb0EEEJSH_NS5_IJNSA_ILi128EEENSA_ILi32EEEEEESI_SJ_SI_SJ_NS1F_6fusion15FusionCallbacksIS1J_NS1N_13LinCombEltActINS1F_6thread4GELUESI_fSI_fLNS_15FloatRoundStyleE2EEESH_S1M_JEEES12_NS13_INS14_ILi2ELi4ELi3EEES17_NST_INS5_IJS18_S1L_EEENS5_IJS1L_SB_EEEEEEENS4_17SM75_U32x4_LDSM_NENS4_14SM90_TMA_STOREES1Z_NS4_17SM90_U32x4_STSM_NENS4_9Copy_AtomIJS22_NS_6half_tEEEEvEEEvvEEEEvNT_6ParamsE:
        .type           _ZN7cutlass13device_kernelINS_4gemm6kernel13GemmUniversalIN4cute5tupleIJiiiiEEENS1_10collective13CollectiveMmaINS1_34MainloopSm90TmaGmmaWarpSpecializedILi4ENS5_IJNS4_1CILi1EEESB_SB_EEENS1_35KernelTmaWarpSpecializedCooperativeEEENS5_IJNSA_ILi256EEENSA_ILi64EEESG_EEENS_10bfloat16_tENS5_IJlSB_lEEESI_SJ_NS4_8TiledMMAINS4_8MMA_AtomIJNS4_4SM904GMMA27MMA_64x64x16_F32BF16BF16_SSILNSN_5MajorE0ELSP_0ELNSN_7ScaleInE1ELSQ_1EEEEEENS4_6LayoutINS5_IJNSA_ILi2EEESB_SB_EEENS5_IJSB_NSA_ILi0EEESW_EEEEENS5_IJNS4_10UnderscoreESZ_SZ_EEEEENS4_13SM90_TMA_LOADENS4_14ComposedLayoutINS4_7SwizzleILi3ELi4ELi3EEENS4_18smem_ptr_flag_bitsILi16EEENST_INS5_IJNSA_ILi8EEESG_EEENS5_IJSG_SB_EEEEEEEvNS4_8identityES12_S1C_vS1D_EENS_8epilogue10collective18CollectiveEpilogueINS1F_22Sm90TmaWarpSpecializedILi4ELi2ELi16ELb1ELb0EEEJSH_NS5_IJNSA_ILi128EEENSA_ILi32EEEEEESI_SJ_SI_SJ_NS1F_6fusion15FusionCallbacksIS1J_NS1N_13LinCombEltActINS1F_6thread4GELUESI_fSI_fLNS_15FloatRoundStyleE2EEESH_S1M_JEEES12_NS13_INS14_ILi2ELi4ELi3EEES17_NST_INS5_IJS18_S1L_EEENS5_IJS1L_SB_EEEEEEENS4_17SM75_U32x4_LDSM_NENS4_14SM90_TMA_STOREES1Z_NS4_17SM90_U32x4_STSM_NENS4_9Copy_AtomIJS22_NS_6half_tEEEEvEEEvvEEEEvNT_6ParamsE,@function
        .size           _ZN7cutlass13device_kernelINS_4gemm6kernel13GemmUniversalIN4cute5tupleIJiiiiEEENS1_10collective13CollectiveMmaINS1_34MainloopSm90TmaGmmaWarpSpecializedILi4ENS5_IJNS4_1CILi1EEESB_SB_EEENS1_35KernelTmaWarpSpecializedCooperativeEEENS5_IJNSA_ILi256EEENSA_ILi64EEESG_EEENS_10bfloat16_tENS5_IJlSB_lEEESI_SJ_NS4_8TiledMMAINS4_8MMA_AtomIJNS4_4SM904GMMA27MMA_64x64x16_F32BF16BF16_SSILNSN_5MajorE0ELSP_0ELNSN_7ScaleInE1ELSQ_1EEEEEENS4_6LayoutINS5_IJNSA_ILi2EEESB_SB_EEENS5_IJSB_NSA_ILi0EEESW_EEEEENS5_IJNS4_10UnderscoreESZ_SZ_EEEEENS4_13SM90_TMA_LOADENS4_14ComposedLayoutINS4_7SwizzleILi3ELi4ELi3EEENS4_18smem_ptr_flag_bitsILi16EEENST_INS5_IJNSA_ILi8EEESG_EEENS5_IJSG_SB_EEEEEEEvNS4_8identityES12_S1C_vS1D_EENS_8epilogue10collective18CollectiveEpilogueINS1F_22Sm90TmaWarpSpecializedILi4ELi2ELi16ELb1ELb0EEEJSH_NS5_IJNSA_ILi128EEENSA_ILi32EEEEEESI_SJ_SI_SJ_NS1F_6fusion15FusionCallbacksIS1J_NS1N_13LinCombEltActINS1F_6thread4GELUESI_fSI_fLNS_15FloatRoundStyleE2EEESH_S1M_JEEES12_NS13_INS14_ILi2ELi4ELi3EEES17_NST_INS5_IJS18_S1L_EEENS5_IJS1L_SB_EEEEEEENS4_17SM75_U32x4_LDSM_NENS4_14SM90_TMA_STOREES1Z_NS4_17SM90_U32x4_STSM_NENS4_9Copy_AtomIJS22_NS_6half_tEEEEvEEEvvEEEEvNT_6ParamsE,(.L_x_188 - _ZN7cutlass13device_kernelINS_4gemm6kernel13GemmUniversalIN4cute5tupleIJiiiiEEENS1_10collective13CollectiveMmaINS1_34MainloopSm90TmaGmmaWarpSpecializedILi4ENS5_IJNS4_1CILi1EEESB_SB_EEENS1_35KernelTmaWarpSpecializedCooperativeEEENS5_IJNSA_ILi256EEENSA_ILi64EEESG_EEENS_10bfloat16_tENS5_IJlSB_lEEESI_SJ_NS4_8TiledMMAINS4_8MMA_AtomIJNS4_4SM904GMMA27MMA_64x64x16_F32BF16BF16_SSILNSN_5MajorE0ELSP_0ELNSN_7ScaleInE1ELSQ_1EEEEEENS4_6LayoutINS5_IJNSA_ILi2EEESB_SB_EEENS5_IJSB_NSA_ILi0EEESW_EEEEENS5_IJNS4_10UnderscoreESZ_SZ_EEEEENS4_13SM90_TMA_LOADENS4_14ComposedLayoutINS4_7SwizzleILi3ELi4ELi3EEENS4_18smem_ptr_flag_bitsILi16EEENST_INS5_IJNSA_ILi8EEESG_EEENS5_IJSG_SB_EEEEEEEvNS4_8identityES12_S1C_vS1D_EENS_8epilogue10collective18CollectiveEpilogueINS1F_22Sm90TmaWarpSpecializedILi4ELi2ELi16ELb1ELb0EEEJSH_NS5_IJNSA_ILi128EEENSA_ILi32EEEEEESI_SJ_SI_SJ_NS1F_6fusion15FusionCallbacksIS1J_NS1N_13LinCombEltActINS1F_6thread4GELUESI_fSI_fLNS_15FloatRoundStyleE2EEESH_S1M_JEEES12_NS13_INS14_ILi2ELi4ELi3EEES17_NST_INS5_IJS18_S1L_EEENS5_IJS1L_SB_EEEEEEENS4_17SM75_U32x4_LDSM_NENS4_14SM90_TMA_STOREES1Z_NS4_17SM90_U32x4_STSM_NENS4_9Copy_AtomIJS22_NS_6half_tEEEEvEEEvvEEEEvNT_6ParamsE)
        .other          _ZN7cutlass13device_kernelINS_4gemm6kernel13GemmUniversalIN4cute5tupleIJiiiiEEENS1_10collective13CollectiveMmaINS1_34MainloopSm90TmaGmmaWarpSpecializedILi4ENS5_IJNS4_1CILi1EEESB_SB_EEENS1_35KernelTmaWarpSpecializedCooperativeEEENS5_IJNSA_ILi256EEENSA_ILi64EEESG_EEENS_10bfloat16_tENS5_IJlSB_lEEESI_SJ_NS4_8TiledMMAINS4_8MMA_AtomIJNS4_4SM904GMMA27MMA_64x64x16_F32BF16BF16_SSILNSN_5MajorE0ELSP_0ELNSN_7ScaleInE1ELSQ_1EEEEEENS4_6LayoutINS5_IJNSA_ILi2EEESB_SB_EEENS5_IJSB_NSA_ILi0EEESW_EEEEENS5_IJNS4_10UnderscoreESZ_SZ_EEEEENS4_13SM90_TMA_LOADENS4_14ComposedLayoutINS4_7SwizzleILi3ELi4ELi3EEENS4_18smem_ptr_flag_bitsILi16EEENST_INS5_IJNSA_ILi8EEESG_EEENS5_IJSG_SB_EEEEEEEvNS4_8identityES12_S1C_vS1D_EENS_8epilogue10collective18CollectiveEpilogueINS1F_22Sm90TmaWarpSpecializedILi4ELi2ELi16ELb1ELb0EEEJSH_NS5_IJNSA_ILi128EEENSA_ILi32EEEEEESI_SJ_SI_SJ_NS1F_6fusion15FusionCallbacksIS1J_NS1N_13LinCombEltActINS1F_6thread4GELUESI_fSI_fLNS_15FloatRoundStyleE2EEESH_S1M_JEEES12_NS13_INS14_ILi2ELi4ELi3EEES17_NST_INS5_IJS18_S1L_EEENS5_IJS1L_SB_EEEEEEENS4_17SM75_U32x4_LDSM_NENS4_14SM90_TMA_STOREES1Z_NS4_17SM90_U32x4_STSM_NENS4_9Copy_AtomIJS22_NS_6half_tEEEEvEEEvvEEEEvNT_6ParamsE,@"STO_CUDA_ENTRY STV_DEFAULT"
_ZN7cutlass13device_kernelINS_4gemm6kernel13GemmUniversalIN4cute5tupleIJiiiiEEENS1_10collective13CollectiveMmaINS1_34MainloopSm90TmaGmmaWarpSpecializedILi4ENS5_IJNS4_1CILi1EEESB_SB_EEENS1_35KernelTmaWarpSpecializedCooperativeEEENS5_IJNSA_ILi256EEENSA_ILi64EEESG_EEENS_10bfloat16_tENS5_IJlSB_lEEESI_SJ_NS4_8TiledMMAINS4_8MMA_AtomIJNS4_4SM904GMMA27MMA_64x64x16_F32BF16BF16_SSILNSN_5MajorE0ELSP_0ELNSN_7ScaleInE1ELSQ_1EEEEEENS4_6LayoutINS5_IJNSA_ILi2EEESB_SB_EEENS5_IJSB_NSA_ILi0EEESW_EEEEENS5_IJNS4_10UnderscoreESZ_SZ_EEEEENS4_13SM90_TMA_LOADENS4_14ComposedLayoutINS4_7SwizzleILi3ELi4ELi3EEENS4_18smem_ptr_flag_bitsILi16EEENST_INS5_IJNSA_ILi8EEESG_EEENS5_IJSG_SB_EEEEEEEvNS4_8identityES12_S1C_vS1D_EENS_8epilogue10collective18CollectiveEpilogueINS1F_22Sm90TmaWarpSpecializedILi4ELi2ELi16ELb1ELb0EEEJSH_NS5_IJNSA_ILi128EEENSA_ILi32EEEEEESI_SJ_SI_SJ_NS1F_6fusion15FusionCallbacksIS1J_NS1N_13LinCombEltActINS1F_6thread4GELUESI_fSI_fLNS_15FloatRoundStyleE2EEESH_S1M_JEEES12_NS13_INS14_ILi2ELi4ELi3EEES17_NST_INS5_IJS18_S1L_EEENS5_IJS1L_SB_EEEEEEENS4_17SM75_U32x4_LDSM_NENS4_14SM90_TMA_STOREES1Z_NS4_17SM90_U32x4_STSM_NENS4_9Copy_AtomIJS22_NS_6half_tEEEEvEEEvvEEEEvNT_6ParamsE:
[----:B------:R-:W1:Y:S01]  /*0000*/  LDC R1, c[0x0][0x28] ;  /* 0x00000a00ff017b82 */ /* 0x000e620000000800 */
[----:B------:R-:W2:Y:S07]  /*0010*/  S2R R18, SR_TID.X ;  /* 0x0000000000127919 */ /* 0x000eae0000002100 */
[----:B------:R-:W3:Y:S01]  /*0020*/  LDC.64 R4, c[0x0][0x588] ;  /* 0x00016200ff047b82 */ /* 0x000ee20000000a00 */
[----:B------:R-:W-:Y:S01]  /*0030*/  ELECT P0, URZ, PT ;  /* 0x00000000003f782f */ /* 0x000fe20003800000 */
[----:B------:R-:W-:Y:S01]  /*0040*/  BSSY B0, `(.L_x_0) ;  /* 0x0000016000007945 */ /* 0x000fe20003800000 */
[----:B--2---:R-:W-:-:S02]  /*0050*/  SHF.R.U32.HI R6, RZ, 0x5, R18 ;  /* 0x00000005ff067819 */ /* 0x004fc40000011612 */
[----:B------:R-:W-:-:S03]  /*0060*/  SHF.R.U32.HI R2, RZ, 0x7, R18 ;  /* 0x00000007ff027819 */ /* 0x000fc60000011612 */
[----:B------:R-:W2:Y:S04]  /*0070*/  SHFL.IDX PT, R0, R6, RZ, 0x1f ;  /* 0x00001fff06007589 */ /* 0x000ea800000e0000 */
[----:B------:R4:W1:Y:S01]  /*0080*/  SHFL.IDX PT, R10, R2, RZ, 0x1f ;  /* 0x00001fff020a7589 */ /* 0x00086200000e0000 */
[----:B--2---:R-:W-:Y:S02]  /*0090*/  ISETP.NE.OR P0, PT, R0, RZ, !P0 ;  /* 0x000000ff0000720c */ /* 0x004fe40004705670 */
[----:B------:R-:W-:-:S11]  /*00a0*/  SHF.R.S32.HI R3, RZ, 0x1f, R0 ;  /* 0x0000001fff037819 */ /* 0x000fd60000011400 */
[----:B-1-34-:R-:W-:Y:S05]  /*00b0*/  @P0 BRA `(.L_x_1) ;  /* 0x0000000000380947 */ /* 0x01afea0003800000 */
[----:B------:R-:W-:Y:S02]  /*00c0*/  ULDC.64 UR4, c[0x0][0x198] ;  /* 0x0000660000047ab9 */ /* 0x000fe40000000a00 */
[----:B------:R-:W-:Y:S02]  /*00d0*/  UIADD3 UR6, UP0, UR4, 0xf0, URZ ;  /* 0x000000f004067890 */ /* 0x000fe4000ff1e03f */
[----:B------:R-:W-:Y:S02]  /*00e0*/  UIADD3 UR8, UP1, UR4, 0x1f0, URZ ;  /* 0x000001f004087890 */ /* 0x000fe4000ff3e03f */
[----:B------:R-:W-:Y:S02]  /*00f0*/  UIADD3 UR10, UP2, UR4, 0x3f0, URZ ;  /* 0x000003f0040a7890 */ /* 0x000fe4000ff5e03f */
[----:B------:R-:W-:Y:S02]  /*0100*/  UIADD3 UR4, UP3, UR4, 0x4f0, URZ ;  /* 0x000004f004047890 */ /* 0x000fe4000ff7e03f */
[----:B------:R-:W-:-:S02]  /*0110*/  UIADD3.X UR7, URZ, UR5, URZ, UP0, !UPT ;  /* 0x000000053f077290 */ /* 0x000fc400087fe43f */
[----:B------:R-:W-:Y:S02]  /*0120*/  UIADD3.X UR9, URZ, UR5, URZ, UP1, !UPT ;  /* 0x000000053f097290 */ /* 0x000fe40008ffe43f */
[----:B------:R-:W-:Y:S02]  /*0130*/  UIADD3.X UR11, URZ, UR5, URZ, UP2, !UPT ;  /* 0x000000053f0b7290 */ /* 0x000fe400097fe43f */
[----:B------:R-:W-:-:S03]  /*0140*/  UIADD3.X UR5, URZ, UR5, URZ, UP3, !UPT ;  /* 0x000000053f057290 */ /* 0x000fc60009ffe43f */
[----:B------:R1:W-:Y:S02]  /*0150*/  UTMACCTL.PF [UR6] ;  /* 0x00000000060079b9 */ /* 0x0003e40008040000 */
[----:B------:R1:W-:Y:S02]  /*0160*/  UTMACCTL.PF [UR8] ;  /* 0x00000000080079b9 */ /* 0x0003e40008040000 */
[----:B------:R1:W-:Y:S02]  /*0170*/  UTMACCTL.PF [UR10] ;  /* 0x000000000a0079b9 */ /* 0x0003e40008040000 */
[----:B------:R1:W-:Y:S02]  /*0180*/  UTMACCTL.PF [UR4] ;  /* 0x00000000040079b9 */ /* 0x0003e40008040000 */
[----:B-1----:R-:W-:Y:S01]  /*0190*/  NOP ;  /* 0x0000000000007918 */ /* 0x002fe20000000000 */
.L_x_1:
[----:B------:R-:W-:Y:S05]  /*01a0*/  BSYNC B0 ;  /* 0x0000000000007941 */ /* 0x000fea0003800000 */
.L_x_0:
[----:B------:R-:W-:Y:S01]  /*01b0*/  ULDC.64 UR4, c[0x0][0x590] ;  /* 0x0001640000047ab9 */ /* 0x000fe20000000a00 */
[----:B------:R-:W-:Y:S01]  /*01c0*/  LEA.HI R3, R3, R0, RZ, 0x2 ;  /* 0x0000000003037211 */ /* 0x000fe200078f10ff */
[----:B------:R-:W-:Y:S01]  /*01d0*/  ULDC.64 UR40, c[0x0][0x208] ;  /* 0x0000820000287ab9 */ /* 0x000fe20000000a00 */
[----:B------:R-:W-:Y:S01]  /*01e0*/  ISETP.NE.U32.AND P2, PT, RZ, UR4, PT ;  /* 0x00000004ff007c0c */ /* 0x000fe2000bf45070 */
[----:B------:R-:W-:Y:S01]  /*01f0*/  IMAD.MOV.U32 R2, RZ, RZ, R4 ;  /* 0x000000ffff027224 */ /* 0x000fe200078e0004 */
[----:B------:R-:W-:Y:S02]  /*0200*/  LOP3.LUT R3, R3, 0xfffffffc, RZ, 0xc0, !PT ;  /* 0xfffffffc03037812 */ /* 0x000fe400078ec0ff */
[----:B------:R-:W-:Y:S02]  /*0210*/  ISETP.NE.AND.EX P3, PT, RZ, UR5, PT, P2 ;  /* 0x00000005ff007c0c */ /* 0x000fe4000bf65320 */
[----:B------:R-:W-:Y:S01]  /*0220*/  PRMT R7, RZ, 0x7610, R7 ;  /* 0x00007610ff077816 */ /* 0x000fe20000000007 */
[----:B------:R-:W-:-:S02]  /*0230*/  IMAD.IADD R0, R0, 0x1, -R3 ;  /* 0x0000000100007824 */ /* 0x000fc400078e0a03 */
[----:B------:R-:W-:-:S08]  /*0240*/  IMAD.MOV.U32 R3, RZ, RZ, R5 ;  /* 0x000000ffff037224 */ /* 0x000fd000078e0005 */
[----:B------:R-:W-:Y:S05]  /*0250*/  @P3 BRA `(.L_x_2) ;  /* 0x0000000000303947 */ /* 0x000fea0003800000 */
[----:B------:R-:W-:Y:S02]  /*0260*/  ULDC.64 UR6, c[0x0][0x588] ;  /* 0x0001620000067ab9 */ /* 0x000fe40000000a00 */
[----:B------:R-:W-:-:S04]  /*0270*/  ISETP.NE.U32.AND P0, PT, RZ, UR6, PT ;  /* 0x00000006ff007c0c */ /* 0x000fc8000bf05070 */
[----:B------:R-:W-:-:S13]  /*0280*/  ISETP.NE.AND.EX P0, PT, RZ, UR7, PT, P0 ;  /* 0x00000007ff007c0c */ /* 0x000fda000bf05300 */
[----:B------:R-:W-:Y:S05]  /*0290*/  @!P0 BRA `(.L_x_3) ;  /* 0x0000000000108947 */ /* 0x000fea0003800000 */
[----:B------:R-:W2:Y:S02]  /*02a0*/  LDG.E R7, desc[UR40][R2.64] ;  /* 0x0000002802077981 */ /* 0x000ea4000c1e1900 */
[----:B--2---:R-:W-:Y:S01]  /*02b0*/  FSETP.NEU.AND P1, PT, R7, RZ, PT ;  /* 0x000000ff0700720b */ /* 0x004fe20003f2d000 */
[----:B------:R-:W-:Y:S01]  /*02c0*/  IMAD.MOV.U32 R7, RZ, RZ, 0x1 ;  /* 0x00000001ff077424 */ /* 0x000fe200078e00ff */
[----:B------:R-:W-:Y:S11]  /*02d0*/  BRA `(.L_x_2) ;  /* 0x0000000000107947 */ /* 0x000ff60003800000 */
.L_x_3:
[----:B------:R-:W-:Y:S01]  /*02e0*/  ULDC UR6, c[0x0][0x580] ;  /* 0x0001600000067ab9 */ /* 0x000fe20000000800 */
[----:B------:R-:W-:Y:S02]  /*02f0*/  MOV R7, 0x1 ;  /* 0x0000000100077802 */ /* 0x000fe40000000f00 */
[----:B------:R-:W-:Y:S02]  /*0300*/  CS2R R2, SRZ ;  /* 0x0000000000027805 */ /* 0x000fe4000001ff00 */
[----:B------:R-:W-:-:S13]  /*0310*/  FSETP.NEU.AND P1, PT, RZ, UR6, PT ;  /* 0x00000006ff007c0b */ /* 0x000fda000bf2d000 */
.L_x_2:
[----:B------:R-:W-:Y:S02]  /*0320*/  ISETP.NE.U32.AND P4, PT, R2, RZ, PT ;  /* 0x000000ff0200720c */ /* 0x000fe40003f85070 */
[----:B------:R-:W-:Y:S02]  /*0330*/  ISETP.NE.AND.EX P5, PT, RZ, UR5, PT, P2 ;  /* 0x00000005ff007c0c */ /* 0x000fe4000bfa5320 */
[----:B------:R-:W-:Y:S02]  /*0340*/  ISETP.NE.AND.EX P2, PT, R3, RZ, PT, P4 ;  /* 0x000000ff0300720c */ /* 0x000fe40003f45340 */
[----:B------:R-:W-:-:S11]  /*0350*/  PLOP3.LUT P0, PT, PT, PT, PT, 0x8, 0x0 ;  /* 0x000000000000781c */ /* 0x000fd60003f0e170 */
[----:B------:R-:W-:Y:S05]  /*0360*/  @P2 BRA P5, `(.L_x_4) ;  /* 0x0000000000342947 */ /* 0x000fea0002800000 */
[----:B------:R-:W-:-:S04]  /*0370*/  ISETP.NE.U32.AND P0, PT, RZ, UR4, PT ;  /* 0x00000004ff007c0c */ /* 0x000fc8000bf05070 */
[----:B------:R-:W-:-:S13]  /*0380*/  ISETP.NE.AND.EX P0, PT, RZ, UR5, PT, P0 ;  /* 0x00000005ff007c0c */ /* 0x000fda000bf05300 */
[----:B------:R-:W-:Y:S05]  /*0390*/  @!P0 BRA `(.L_x_5) ;  /* 0x0000000000248947 */ /* 0x000fea0003800000 */
[----:B------:R-:W-:Y:S02]  /*03a0*/  PRMT R7, R7, 0x9910, RZ ;  /* 0x0000991007077816 */ /* 0x000fe400000000ff */
[----:B------:R-:W-:Y:S02]  /*03b0*/  ISETP.NE.U32.AND P0, PT, R2, RZ, PT ;  /* 0x000000ff0200720c */ /* 0x000fe40003f05070 */
[----:B------:R-:W-:Y:S02]  /*03c0*/  ISETP.NE.AND P2, PT, R7, RZ, PT ;  /* 0x000000ff0700720c */ /* 0x000fe40003f45270 */
[----:B------:R-:W-:Y:S02]  /*03d0*/  ISETP.NE.AND.EX P0, PT, R3, RZ, PT, P0 ;  /* 0x000000ff0300720c */ /* 0x000fe40003f05300 */
[----:B------:R-:W-:-:S09]  /*03e0*/  SEL R2, RZ, 0xffffffff, P1 ;  /* 0xffffffffff027807 */ /* 0x000fd20000800000 */
[----:B------:R-:W-:-:S04]  /*03f0*/  @!P2 SEL R2, RZ, 0xffffffff, P0 ;  /* 0xffffffffff02a807 */ /* 0x000fc80000000000 */
[----:B------:R-:W-:-:S04]  /*0400*/  LOP3.LUT R2, R2, 0x1, RZ, 0xc0, !PT ;  /* 0x0000000102027812 */ /* 0x000fc800078ec0ff */
[----:B------:R-:W-:Y:S01]  /*0410*/  ISETP.EQ.U32.AND P0, PT, R2, 0x1, PT ;  /* 0x000000010200780c */ /* 0x000fe20003f02070 */
[----:B------:R-:W-:-:S12]  /*0420*/  BRA `(.L_x_4) ;  /* 0x0000000000047947 */ /* 0x000fd80003800000 */
.L_x_5:
[----:B------:R-:W-:-:S13]  /*0430*/  PLOP3.LUT P0, PT, P1, PT, PT, 0x8, 0x0 ;  /* 0x000000000000781c */ /* 0x000fda0000f0e170 */
.L_x_4:
[----:B------:R-:W1:Y:S02]  /*0440*/  SHFL.IDX PT, R2, R6, RZ, 0x1f ;  /* 0x00001fff06027589 */ /* 0x000e6400000e0000 */
[----:B-1----:R-:W-:-:S13]  /*0450*/  ISETP.NE.AND P1, PT, R2, RZ, PT ;  /* 0x000000ff0200720c */ /* 0x002fda0003f25270 */
[----:B------:R-:W-:Y:S05]  /*0460*/  @P1 BRA `(.L_x_6) ;  /* 0x0000000000581947 */ /* 0x000fea0003800000 */
[----:B------:R-:W1:Y:S01]  /*0470*/  S2UR UR8, SR_CgaCtaId ;  /* 0x00000000000879c3 */ /* 0x000e620000008800 */
[----:B------:R-:W-:Y:S01]  /*0480*/  UMOV UR4, 0x400 ;  /* 0x0000040000047882 */ /* 0x000fe20000000000 */
[----:B------:R-:W-:Y:S01]  /*0490*/  UMOV UR5, 0x1 ;  /* 0x0000000100057882 */ /* 0x000fe20000000000 */
[----:B------:R-:W-:Y:S01]  /*04a0*/  UMOV UR6, 0x100 ;  /* 0x0000010000067882 */ /* 0x000fe20000000000 */
[----:B------:R-:W-:Y:S01]  /*04b0*/  ELECT P1, URZ, PT ;  /* 0x00000000003f782f */ /* 0x000fe20003820000 */
[----:B------:R-:W-:-:S04]  /*04c0*/  UIADD3 UR6, -UR6, 0x100000, URZ ;  /* 0x0010000006067890 */ /* 0x000fc8000fffe13f */
[----:B------:R-:W-:Y:S02]  /*04d0*/  USHF.L.U32 UR7, UR6, 0xb, URZ ;  /* 0x0000000b06077899 */ /* 0x000fe4000800063f */
[----:B------:R-:W-:Y:S02]  /*04e0*/  USHF.L.U32 UR6, UR6, 0x1, URZ ;  /* 0x0000000106067899 */ /* 0x000fe4000800063f */
[----:B-1----:R-:W-:Y:S02]  /*04f0*/  ULEA UR8, UR8, UR4, 0x18 ;  /* 0x0000000408087291 */ /* 0x002fe4000f8ec03f */
[----:B------:R-:W-:-:S04]  /*0500*/  UIADD3 UR4, -UR5, 0x100000, URZ ;  /* 0x0010000005047890 */ /* 0x000fc8000fffe13f */
[----:B------:R-:W-:Y:S02]  /*0510*/  USHF.L.U32 UR5, UR4, 0xb, URZ ;  /* 0x0000000b04057899 */ /* 0x000fe4000800063f */
[----:B------:R-:W-:Y:S01]  /*0520*/  USHF.L.U32 UR4, UR4, 0x1, URZ ;  /* 0x0000000104047899 */ /* 0x000fe2000800063f */
[----:B------:R-:W1:Y:S11]  /*0530*/  FENCE.VIEW.ASYNC.S ;  /* 0x00000000000073c6 */ /* 0x000e760000000000 */
[----:B-1----:R1:W2:Y:S01]  /*0540*/  SYNCS.EXCH.64 URZ, [UR8], UR4 ;  /* 0x00000004083f75b2 */ /* 0x0022a20008000100 */
[----:B------:R1:W3:Y:S01]  /*0550*/  SYNCS.EXCH.64 URZ, [UR8+0x20], UR6 ;  /* 0x00002006083f75b2 */ /* 0x0002e20008000100 */
[----:B------:R1:W4:Y:S01]  /*0560*/  SYNCS.EXCH.64 URZ, [UR8+0x8], UR4 ;  /* 0x00000804083f75b2 */ /* 0x0003220008000100 */
[----:B------:R1:W1:Y:S01]  /*0570*/  SYNCS.EXCH.64 URZ, [UR8+0x28], UR6 ;  /* 0x00002806083f75b2 */ /* 0x0002620008000100 */
[----:B------:R1:W1:Y:S01]  /*0580*/  SYNCS.EXCH.64 URZ, [UR8+0x10], UR4 ;  /* 0x00001004083f75b2 */ /* 0x0002620008000100 */
[----:B------:R1:W1:Y:S01]  /*0590*/  SYNCS.EXCH.64 URZ, [UR8+0x30], UR6 ;  /* 0x00003006083f75b2 */ /* 0x0002620008000100 */
[----:B------:R1:W1:Y:S01]  /*05a0*/  SYNCS.EXCH.64 URZ, [UR8+0x18], UR4 ;  /* 0x00001804083f75b2 */ /* 0x0002620008000100 */
[----:B------:R1:W1:Y:S01]  /*05b0*/  SYNCS.EXCH.64 URZ, [UR8+0x38], UR6 ;  /* 0x00003806083f75b2 */ /* 0x0002620008000100 */
[----:B------:R-:W-:Y:S01]  /*05c0*/  NOP ;  /* 0x0000000000007918 */ /* 0x000fe20000000000 */
.L_x_6:
[----:B------:R-:W5:Y:S01]  /*05d0*/  SHFL.IDX PT, R3, R6, RZ, 0x1f ;  /* 0x00001fff06037589 */ /* 0x000f6200000e0000 */
[----:B------:R-:W1:Y:S01]  /*05e0*/  LDC R2, c[0x0][0x904] ;  /* 0x00024100ff027b82 */ /* 0x000e620000000800 */
[----:B------:R-:W-:Y:S01]  /*05f0*/  NOP ;  /* 0x0000000000007918 */ /* 0x000fe20000000000 */
[----:B-----5:R-:W-:-:S13]  /*0600*/  ISETP.NE.AND P1, PT, R3, RZ, PT ;  /* 0x000000ff0300720c */ /* 0x020fda0003f25270 */
[----:B------:R-:W-:Y:S05]  /*0610*/  @P1 BRA `(.L_x_7) ;  /* 0x0000000000581947 */ /* 0x000fea0003800000 */
[----:B-1----:R-:W1:Y:S01]  /*0620*/  S2UR UR5, SR_CgaCtaId ;  /* 0x00000000000579c3 */ /* 0x002e620000008800 */
[----:B------:R-:W-:Y:S01]  /*0630*/  UMOV UR4, 0x400 ;  /* 0x0000040000047882 */ /* 0x000fe20000000000 */
[----:B------:R-:W-:Y:S01]  /*0640*/  UMOV UR6, 0x20 ;  /* 0x0000002000067882 */ /* 0x000fe20000000000 */
[----:B------:R-:W-:Y:S01]  /*0650*/  UMOV UR7, 0x100 ;  /* 0x0000010000077882 */ /* 0x000fe20000000000 */
[----:B------:R-:W-:Y:S01]  /*0660*/  ELECT P1, URZ, PT ;  /* 0x00000000003f782f */ /* 0x000fe20003820000 */
[----:B-1----:R-:W-:Y:S02]  /*0670*/  ULEA UR8, UR5, UR4, 0x18 ;  /* 0x0000000405087291 */ /* 0x002fe4000f8ec03f */
[----:B------:R-:W-:-:S04]  /*0680*/  UIADD3 UR4, -UR6, 0x100000, URZ ;  /* 0x0010000006047890 */ /* 0x000fc8000fffe13f */
[----:B------:R-:W-:Y:S02]  /*0690*/  USHF.L.U32 UR5, UR4, 0xb, URZ ;  /* 0x0000000b04057899 */ /* 0x000fe4000800063f */
[----:B------:R-:W-:Y:S02]  /*06a0*/  USHF.L.U32 UR4, UR4, 0x1, URZ ;  /* 0x0000000104047899 */ /* 0x000fe4000800063f */
[----:B------:R-:W-:-:S04]  /*06b0*/  UIADD3 UR6, -UR7, 0x100000, URZ ;  /* 0x0010000007067890 */ /* 0x000fc8000fffe13f */
[----:B------:R-:W-:Y:S02]  /*06c0*/  USHF.L.U32 UR7, UR6, 0xb, URZ ;  /* 0x0000000b06077899 */ /* 0x000fe4000800063f */
[----:B------:R-:W-:Y:S01]  /*06d0*/  USHF.L.U32 UR6, UR6, 0x1, URZ ;  /* 0x0000000106067899 */ /* 0x000fe2000800063f */
[----:B------:R-:W1:Y:S03]  /*06e0*/  FENCE.VIEW.ASYNC.S ;  /* 0x00000000000073c6 */ /* 0x000e660000000000 */
[----:B-1----:R1:W1:Y:S08]  /*06f0*/  SYNCS.EXCH.64 URZ, [UR8+0x40], UR4 ;  /* 0x00004004083f75b2 */ /* 0x0022700008000100 */
[----:B------:R1:W1:Y:S01]  /*0700*/  SYNCS.EXCH.64 URZ, [UR8+0x60], UR6 ;  /* 0x00006006083f75b2 */ /* 0x0002620008000100 */
[----:B------:R1:W1:Y:S01]  /*0710*/  SYNCS.EXCH.64 URZ, [UR8+0x48], UR4 ;  /* 0x00004804083f75b2 */ /* 0x0002620008000100 */
[----:B------:R1:W1:Y:S01]  /*0720*/  SYNCS.EXCH.64 URZ, [UR8+0x68], UR6 ;  /* 0x00006806083f75b2 */ /* 0x0002620008000100 */
[----:B------:R1:W1:Y:S01]  /*0730*/  SYNCS.EXCH.64 URZ, [UR8+0x50], UR4 ;  /* 0x00005004083f75b2 */ /* 0x0002620008000100 */
[----:B------:R1:W1:Y:S01]  /*0740*/  SYNCS.EXCH.64 URZ, [UR8+0x70], UR6 ;  /* 0x00007006083f75b2 */ /* 0x0002620008000100 */
[----:B------:R1:W1:Y:S01]  /*0750*/  SYNCS.EXCH.64 URZ, [UR8+0x58], UR4 ;  /* 0x00005804083f75b2 */ /* 0x0002620008000100 */
[----:B------:R1:W1:Y:S01]  /*0760*/  SYNCS.EXCH.64 URZ, [UR8+0x78], UR6 ;  /* 0x00007806083f75b2 */ /* 0x0002620008000100 */
[----:B------:R-:W-:Y:S01]  /*0770*/  NOP ;  /* 0x0000000000007918 */ /* 0x000fe20000000000 */
.L_x_7:
[----:B------:R-:W5:Y:S01]  /*0780*/  SHFL.IDX PT, R6, R6, RZ, 0x1f ;  /* 0x00001fff06067589 */ /* 0x000f6200000e0000 */
[----:B------:R-:W-:Y:S01]  /*0790*/  ELECT P1, URZ, PT ;  /* 0x00000000003f782f */ /* 0x000fe20003820000 */
[----:B------:R-:W2:Y:S01]  /*07a0*/  S2UR UR36, SR_CgaCtaId ;  /* 0x00000000002479c3 */ /* 0x000ea20000008800 */
[----:B-1----:R-:W-:Y:S01]  /*07b0*/  ISETP.NE.AND P6, PT, R2, 0x1, PT ;  /* 0x000000010200780c */ /* 0x002fe20003fc5270 */
[----:B------:R-:W1:Y:S01]  /*07c0*/  S2R R3, SR_CTAID.Y ;  /* 0x0000000000037919 */ /* 0x000e620000002600 */
[----:B------:R-:W-:Y:S01]  /*07d0*/  UMOV UR4, 0x20 ;  /* 0x0000002000047882 */ /* 0x000fe20000000000 */
[----:B------:R-:W-:Y:S01]  /*07e0*/  ISETP.NE.AND P4, PT, R0, RZ, PT ;  /* 0x000000ff0000720c */ /* 0x000fe20003f85270 */
[----:B------:R-:W-:Y:S01]  /*07f0*/  NOP ;  /* 0x0000000000007918 */ /* 0x000fe20000000000 */
[----:B------:R-:W3:Y:S01]  /*0800*/  S2R R8, SR_CTAID.X ;  /* 0x0000000000087919 */ /* 0x000ee20000002500 */
[----:B------:R-:W-:Y:S01]  /*0810*/  P2R R7, PR, RZ, 0x40 ;  /* 0x00000040ff077803 */ /* 0x000fe20000000000 */
[----:B------:R-:W-:Y:S01]  /*0820*/  BSSY B6, `(.L_x_8) ;  /* 0x0000d5a000067945 */ /* 0x000fe20003800000 */
[----:B------:R-:W-:-:S05]  /*0830*/  MOV R9, RZ ;  /* 0x000000ff00097202 */ /* 0x000fca0000000f00 */
[----:B------:R-:W3:Y:S01]  /*0840*/  @P6 LDC R17, c[0x0][0x10] ;  /* 0x00000400ff116b82 */ /* 0x000ee20000000800 */
[----:B------:R-:W-:Y:S01]  /*0850*/  @P6 IMAD.MOV.U32 R7, RZ, RZ, RZ ;  /* 0x000000ffff076224 */ /* 0x000fe200078e00ff */
[----:B-----5:R-:W-:-:S06]  /*0860*/  ISETP.NE.OR P2, PT, R6, RZ, !P1 ;  /* 0x000000ff0600720c */ /* 0x020fcc0004f45670 */
[----:B------:R-:W5:Y:S01]  /*0870*/  @!P6 LDC R11, c[0x0][0xc] ;  /* 0x00000300ff0beb82 */ /* 0x000f620000000800 */
[----:B------:R-:W-:-:S04]  /*0880*/  ISETP.EQ.OR P1, PT, R0, 0x3, !P4 ;  /* 0x000000030000780c */ /* 0x000fc80006722670 */
[----:B------:R-:W-:-:S04]  /*0890*/  ISETP.EQ.AND P1, PT, R10, RZ, P1 ;  /* 0x000000ff0a00720c */ /* 0x000fc80000f22270 */
[----:B------:R-:W-:Y:S01]  /*08a0*/  SEL R22, RZ, 0x1, !P1 ;  /* 0x00000001ff167807 */ /* 0x000fe20004800000 */
[----:B-1----:R-:W-:Y:S01]  /*08b0*/  @P6 IMAD.MOV.U32 R6, RZ, RZ, R3 ;  /* 0x000000ffff066224 */ /* 0x002fe200078e0003 */
[----:B------:R-:W-:Y:S01]  /*08c0*/  VOTEU.ALL UP0, P2 ;  /* 0x00000000003f7886 */ /* 0x000fe20001000000 */
[----:B------:R-:W-:Y:S02]  /*08d0*/  VOTEU.ALL UP1, P2 ;  /* 0x00000000003f7886 */ /* 0x000fe40001020000 */
[----:B---3--:R-:W-:Y:S02]  /*08e0*/  @P6 IMAD.WIDE.U32 R16, R8, R17, R6 ;  /* 0x0000001108106225 */ /* 0x008fe400078e0006 */
[----:B------:R-:W-:Y:S01]  /*08f0*/  @!UP0 UMOV UR6, 0x400 ;  /* 0x0000040000068882 */ /* 0x000fe20000000000 */
[----:B------:R-:W-:-:S04]  /*0900*/  @!UP0 UIADD3 UR4, -UR4, 0x100000, URZ ;  /* 0x0010000004048890 */ /* 0x000fc8000fffe13f */
[----:B------:R-:W-:Y:S02]  /*0910*/  @!UP0 USHF.L.U32 UR5, UR4, 0xb, URZ ;  /* 0x0000000b04058899 */ /* 0x000fe4000800063f */
[----:B------:R-:W-:Y:S01]  /*0920*/  @!UP0 USHF.L.U32 UR4, UR4, 0x1, URZ ;  /* 0x0000000104048899 */ /* 0x000fe2000800063f */
[----:B------:R-:W-:Y:S01]  /*0930*/  @P6 IMAD.MOV.U32 R7, RZ, RZ, RZ ;  /* 0x000000ffff076224 */ /* 0x000fe200078e00ff */
[----:B--2---:R-:W-:Y:S01]  /*0940*/  @!UP0 ULEA UR8, UR36, UR6, 0x18 ;  /* 0x0000000624088291 */ /* 0x004fe2000f8ec03f */
[----:B------:R-:W-:Y:S01]  /*0950*/  VOTEU.ALL UP0, P2 ;  /* 0x00000000003f7886 */ /* 0x000fe20001000000 */
[C---:B------:R-:W-:Y:S01]  /*0960*/  ISETP.NE.AND P2, PT, R10.reuse, RZ, PT ;  /* 0x000000ff0a00720c */ /* 0x040fe20003f45270 */
[----:B------:R-:W-:Y:S01]  /*0970*/  ULDC UR6, c[0x0][0xc] ;  /* 0x0000030000067ab9 */ /* 0x000fe20000000800 */
[----:B------:R-:W-:Y:S01]  /*0980*/  ULDC UR7, c[0x0][0x10] ;  /* 0x0000040000077ab9 */ /* 0x000fe20000000800 */
[----:B------:R-:W-:Y:S01]  /*0990*/  VIADD R10, R10, 0xffffffff ;  /* 0xffffffff0a0a7836 */ /* 0x000fe20000000000 */
[----:B------:R-:W-:Y:S01]  /*09a0*/  ISETP.EQ.AND P5, PT, R0, 0x2, !P2 ;  /* 0x000000020000780c */ /* 0x000fe200057a2270 */
[----:B------:R-:W-:-:S02]  /*09b0*/  @P6 IMAD.IADD R17, R17, 0x1, R7 ;  /* 0x0000000111116824 */ /* 0x000fc400078e0207 */
[----:B-----5:R-:W-:Y:S01]  /*09c0*/  @!P6 IMAD.WIDE.U32 R6, R11, R3, R8 ;  /* 0x000000030b06e225 */ /* 0x020fe200078e0008 */
[----:B------:R-:W-:Y:S01]  /*09d0*/  ISETP.GE.U32.AND P1, PT, R10, 0x2, PT ;  /* 0x000000020a00780c */ /* 0x000fe20003f26070 */
[----:B------:R-:W1:Y:S02]  /*09e0*/  FENCE.VIEW.ASYNC.S ;  /* 0x00000000000073c6 */ /* 0x000e640000000000 */
[----:B-1----:R-:W4:Y:S01]  /*09f0*/  @!UP0 SYNCS.EXCH.64 URZ, [UR8+0x80], UR4 ;  /* 0x00008004083f85b2 */ /* 0x002f220008000100 */
[----:B------:R-:W-:Y:S01]  /*0a00*/  SEL R19, RZ, 0x1, !P5 ;  /* 0x00000001ff137807 */ /* 0x000fe20006800000 */
[----:B------:R-:W-:Y:S01]  /*0a10*/  @!P6 IMAD.MOV.U32 R16, RZ, RZ, R6 ;  /* 0x000000ffff10e224 */ /* 0x000fe200078e0006 */
[----:B------:R-:W-:Y:S01]  /*0a20*/  SEL R22, R22, 0x2, P1 ;  /* 0x0000000216167807 */ /* 0x000fe20000800000 */
[----:B------:R-:W-:Y:S01]  /*0a30*/  @!P6 IMAD.MOV.U32 R17, RZ, RZ, R7 ;  /* 0x000000ffff11e224 */ /* 0x000fe200078e0007 */
[----:B------:R-:W-:Y:S01]  /*0a40*/  SEL R19, R19, 0x2, P1 ;  /* 0x0000000213137807 */ /* 0x000fe20000800000 */
[----:B------:R1:W4:Y:S01]  /*0a50*/  @!UP1 SYNCS.EXCH.64 URZ, [UR8+0x88], UR4 ;  /* 0x00008804083f95b2 */ /* 0x0003220008000100 */
[----:B------:R-:W-:Y:S01]  /*0a60*/  NOP ;  /* 0x0000000000007918 */ /* 0x000fe20000000000 */
[----:B-1----:R-:W-:-:S03]  /*0a70*/  UIMAD.WIDE.U32 UR4, UR6, UR7, URZ ;  /* 0x00000007060472a5 */ /* 0x002fc6000f8e003f */
[----:B------:R-:W-:Y:S02]  /*0a80*/  ULDC UR6, c[0x0][0x14] ;  /* 0x0000050000067ab9 */ /* 0x000fe40000000800 */
[----:B------:R-:W-:Y:S02]  /*0a90*/  UIMAD.WIDE.U32 UR38, UR4, UR6, URZ ;  /* 0x00000006042672a5 */ /* 0x000fe4000f8e003f */
[----:B------:R-:W-:-:S04]  /*0aa0*/  UIMAD UR37, UR5, UR6, URZ ;  /* 0x00000006052572a4 */ /* 0x000fc8000f8e023f */
[----:B------:R-:W-:Y:S01]  /*0ab0*/  UIADD3 UR37, UR39, UR37, URZ ;  /* 0x0000002527257290 */ /* 0x000fe2000fffe03f */
[----:B----4-:R-:W-:Y:S06]  /*0ac0*/  BAR.SYNC.DEFER_BLOCKING 0x0 ;  /* 0x0000000000007b1d */ /* 0x010fec0000010000 */
[----:B------:R-:W-:Y:S05]  /*0ad0*/  @!P2 BRA `(.L_x_9) ;  /* 0x000000a8009ca947 */ /* 0x000fea0003800000 */
[----:B------:R-:W-:-:S13]  /*0ae0*/  ISETP.GT.U32.AND P0, PT, R10, 0x1, PT ;  /* 0x000000010a00780c */ /* 0x000fda0003f04070 */
[----:B------:R-:W-:Y:S05]  /*0af0*/  @P0 BRA `(.L_x_10) ;  /* 0x000000d000b00947 */ /* 0x000fea0003800000 */
[----:B------:R-:W-:Y:S01]  /*0b00*/  ULDC.64 UR4, c[0x0][0x8f8] ;  /* 0x00023e0000047ab9 */ /* 0x000fe20000000a00 */
[----:B------:R-:W-:Y:S01]  /*0b10*/  UMOV UR47, 0xffffffff ;  /* 0xffffffff002f7882 */ /* 0x000fe20000000000 */
[----:B------:R-:W-:Y:S01]  /*0b20*/  ISETP.GE.U32.AND P0, PT, R16, UR4, PT ;  /* 0x0000000410007c0c */ /* 0x000fe2000bf06070 */
[----:B------:R-:W-:Y:S01]  /*0b30*/  IMAD.MOV.U32 R23, RZ, RZ, -0x1 ;  /* 0xffffffffff177424 */ /* 0x000fe200078e00ff */
[----:B------:R-:W-:Y:S02]  /*0b40*/  PRMT R88, RZ, 0x7610, R88 ;  /* 0x00007610ff587816 */ /* 0x000fe40000000058 */
[----:B------:R-:W-:Y:S02]  /*0b50*/  ISETP.GE.U32.AND.EX P0, PT, R17, UR5, PT, P0 ;  /* 0x0000000511007c0c */ /* 0x000fe4000bf06100 */
[----:B------:R-:W-:Y:S02]  /*0b60*/  MOV R93, 0xffffffff ;  /* 0xffffffff005d7802 */ /* 0x000fe40000000f00 */
[----:B------:R-:W-:-:S09]  /*0b70*/  PRMT R0, RZ, 0x7610, R0 ;  /* 0x00007610ff007816 */ /* 0x000fd20000000000 */
[----:B------:R-:W-:Y:S05]  /*0b80*/  @P0 BRA `(.L_x_11) ;  /* 0x0000000400600947 */ /* 0x000fea0003800000 */
[----:B------:R-:W1:Y:S01]  /*0b90*/  LDC.64 R14, c[0x0][0x8d0] ;  /* 0x00023400ff0e7b82 */ /* 0x000e620000000a00 */
[----:B------:R-:W-:Y:S02]  /*0ba0*/  IMAD.MOV.U32 R4, RZ, RZ, R16 ;  /* 0x000000ffff047224 */ /* 0x000fe400078e0010 */
[----:B------:R-:W-:-:S05]  /*0bb0*/  IMAD.MOV.U32 R5, RZ, RZ, R17 ;  /* 0x000000ffff057224 */ /* 0x000fca00078e0011 */
[----:B------:R-:W2:Y:S08]  /*0bc0*/  LDC R0, c[0x0][0x8d8] ;  /* 0x00023600ff007b82 */ /* 0x000eb00000000800 */
[----:B------:R-:W3:Y:S01]  /*0bd0*/  LDC.64 R20, c[0x0][0x8c8] ;  /* 0x00023200ff147b82 */ /* 0x000ee20000000a00 */
[----:B-1----:R-:W-:-:S04]  /*0be0*/  ISETP.NE.U32.AND P0, PT, R14, RZ, PT ;  /* 0x000000ff0e00720c */ /* 0x002fc80003f05070 */
[----:B------:R-:W-:-:S13]  /*0bf0*/  ISETP.NE.AND.EX P0, PT, R15, RZ, PT, P0 ;  /* 0x000000ff0f00720c */ /* 0x000fda0003f05300 */
[----:B--23--:R-:W-:Y:S05]  /*0c00*/  @!P0 BRA `(.L_x_12) ;  /* 0x0000000000288947 */ /* 0x00cfea0003800000 */
[----:B------:R-:W1:Y:S02]  /*0c10*/  LDC R11, c[0x0][0x8dc] ;  /* 0x00023700ff0b7b82 */ /* 0x000e640000000800 */
[----:B-1----:R-:W-:-:S05]  /*0c20*/  IADD3 R11, P0, R16, R11, RZ ;  /* 0x0000000b100b7210 */ /* 0x002fca0007f1e0ff */
[----:B------:R-:W-:-:S04]  /*0c30*/  IMAD.X R13, RZ, RZ, R17, P0 ;  /* 0x000000ffff0d7224 */ /* 0x000fc800000e0611 */
[----:B------:R-:W-:-:S04]  /*0c40*/  IMAD.WIDE.U32 R4, R13, R14, RZ ;  /* 0x0000000e0d047225 */ /* 0x000fc800078e00ff */
[----:B------:R-:W-:-:S04]  /*0c50*/  IMAD.WIDE.U32 R6, P0, R11, R15, R4 ;  /* 0x0000000f0b067225 */ /* 0x000fc80007800004 */
[----:B------:R-:W-:Y:S01]  /*0c60*/  IMAD.WIDE.U32 R4, R11, R14, RZ ;  /* 0x0000000e0b047225 */ /* 0x000fe200078e00ff */
[----:B------:R-:W-:-:S03]  /*0c70*/  MOV R10, R7 ;  /* 0x00000007000a7202 */ /* 0x000fc60000000f00 */
[----:B------:R-:W-:Y:S01]  /*0c80*/  IMAD.X R11, RZ, RZ, RZ, P0 ;  /* 0x000000ffff0b7224 */ /* 0x000fe200000e06ff */
[----:B------:R-:W-:-:S05]  /*0c90*/  IADD3 RZ, P0, R5, R6, RZ ;  /* 0x0000000605ff7210 */ /* 0x000fca0007f1e0ff */
[----:B------:R-:W-:-:S08]  /*0ca0*/  IMAD.WIDE.U32.X R4, R13, R15, R10, P0 ;  /* 0x0000000f0d047225 */ /* 0x000fd000000e040a */
.L_x_12:
[-CC-:B------:R-:W-:Y:S01]  /*0cb0*/  SHF.R.U64 R25, R4, R0.reuse, R5.reuse ;  /* 0x0000000004197219 */ /* 0x180fe20000001205 */
[----:B------:R-:W1:Y:S01]  /*0cc0*/  LDC.64 R26, c[0x0][0x8e8] ;  /* 0x00023a00ff1a7b82 */ /* 0x000e620000000a00 */
[----:B------:R-:W-:Y:S01]  /*0cd0*/  SHF.R.U32.HI R4, RZ, R0, R5 ;  /* 0x00000000ff047219 */ /* 0x000fe20000011605 */
[----:B------:R-:W-:Y:S01]  /*0ce0*/  ULDC UR4, c[0x0][0x150] ;  /* 0x0000540000047ab9 */ /* 0x000fe20000000800 */
[----:B------:R-:W-:Y:S02]  /*0cf0*/  I2FP.F32.U32 R0, R8 ;  /* 0x0000000800007245 */ /* 0x000fe40000201000 */
[----:B------:R-:W-:-:S03]  /*0d00*/  IADD3 R9, P0, RZ, -R25, RZ ;  /* 0x80000019ff097210 */ /* 0x000fc60007f1e0ff */
[----:B------:R-:W2:Y:S01]  /*0d10*/  LDC R10, c[0x0][0x8c0] ;  /* 0x00023000ff0a7b82 */ /* 0x000ea20000000800 */
[----:B------:R-:W-:Y:S01]  /*0d20*/  FMUL R0, R0, UR4 ;  /* 0x0000000400007c20 */ /* 0x000fe20008400000 */
[----:B------:R-:W-:Y:S01]  /*0d30*/  IMAD.X R11, RZ, RZ, ~R4, P0 ;  /* 0x000000ffff0b7224 */ /* 0x000fe200000e0e04 */
[----:B------:R-:W-:Y:S01]  /*0d40*/  ULDC UR4, c[0x0][0x154] ;  /* 0x0000550000047ab9 */ /* 0x000fe20000000800 */
[----:B------:R-:W-:-:S03]  /*0d50*/  IMAD.WIDE.U32 R4, R9, R20, R16 ;  /* 0x0000001409047225 */ /* 0x000fc600078e0010 */
[----:B------:R-:W3:Y:S01]  /*0d60*/  F2I.U32.TRUNC.NTZ R0, R0 ;  /* 0x0000000000007305 */ /* 0x000ee2000020f000 */
[----:B------:R-:W4:Y:S01]  /*0d70*/  LDC R7, c[0x0][0x144] ;  /* 0x00005100ff077b82 */ /* 0x000f220000000800 */
[----:B------:R-:W-:-:S04]  /*0d80*/  IMAD R6, R11, R20, RZ ;  /* 0x000000140b067224 */ /* 0x000fc800078e02ff */
[----:B------:R-:W-:-:S03]  /*0d90*/  IMAD R9, R9, R21, R6 ;  /* 0x0000001509097224 */ /* 0x000fc600078e0206 */
[----:B------:R-:W5:Y:S01]  /*0da0*/  LDC R12, c[0x0][0x8b0] ;  /* 0x00022c00ff0c7b82 */ /* 0x000f620000000800 */
[----:B------:R-:W-:Y:S01]  /*0db0*/  IMAD.IADD R9, R5, 0x1, R9 ;  /* 0x0000000105097824 */ /* 0x000fe200078e0209 */
[----:B-1----:R-:W-:Y:S01]  /*0dc0*/  ISETP.NE.U32.AND P0, PT, R26, RZ, PT ;  /* 0x000000ff1a00720c */ /* 0x002fe20003f05070 */
[----:B---3--:R-:W-:-:S03]  /*0dd0*/  IMAD.MOV R5, RZ, RZ, -R0 ;  /* 0x000000ffff057224 */ /* 0x008fc600078e0a00 */
[----:B------:R-:W-:Y:S02]  /*0de0*/  ISETP.NE.AND.EX P0, PT, R27, RZ, PT, P0 ;  /* 0x000000ff1b00720c */ /* 0x000fe40003f05300 */
[----:B------:R-:W1:Y:S01]  /*0df0*/  LDC R11, c[0x0][0x900] ;  /* 0x00024000ff0b7b82 */ /* 0x000e620000000800 */
[-CC-:B--2---:R-:W-:Y:S02]  /*0e00*/  SHF.R.U64 R20, R4, R10.reuse, R9.reuse ;  /* 0x0000000a04147219 */ /* 0x184fe40000001209 */
[----:B------:R-:W-:Y:S02]  /*0e10*/  I2FP.F32.U32 R4, R3 ;  /* 0x0000000300047245 */ /* 0x000fe40000201000 */
[----:B------:R-:W-:Y:S02]  /*0e20*/  SHF.R.U32.HI R9, RZ, R10, R9 ;  /* 0x0000000aff097219 */ /* 0x000fe40000011609 */
[----:B------:R-:W-:Y:S01]  /*0e30*/  MOV R10, 0x1 ;  /* 0x00000001000a7802 */ /* 0x000fe20000000f00 */
[----:B------:R-:W2:Y:S01]  /*0e40*/  LDC R14, c[0x0][0x148] ;  /* 0x00005200ff0e7b82 */ /* 0x000ea20000000800 */
[----:B----4-:R-:W-:-:S02]  /*0e50*/  IMAD R0, R7, R5, R8 ;  /* 0x0000000507007224 */ /* 0x010fc400078e0208 */
[----:B------:R-:W-:Y:S01]  /*0e60*/  FMUL R5, R4, UR4 ;  /* 0x0000000404057c20 */ /* 0x000fe20008400000 */
[----:B------:R-:W-:-:S04]  /*0e70*/  IMAD.MOV.U32 R4, RZ, RZ, -0x1 ;  /* 0xffffffffff047424 */ /* 0x000fc800078e00ff */
[----:B------:R-:W3:Y:S01]  /*0e80*/  LDC R24, c[0x0][0x8a8] ;  /* 0x00022a00ff187b82 */ /* 0x000ee20000000800 */
[-CC-:B-----5:R-:W-:Y:S02]  /*0e90*/  SHF.R.U64 R28, R20, R12.reuse, R9.reuse ;  /* 0x0000000c141c7219 */ /* 0x1a0fe40000001209 */
[----:B------:R-:W-:Y:S02]  /*0ea0*/  SHF.R.U32.HI R6, RZ, R12, R9 ;  /* 0x0000000cff067219 */ /* 0x000fe40000011609 */
[----:B------:R4:W1:Y:S03]  /*0eb0*/  F2I.U32.TRUNC.NTZ R12, R5 ;  /* 0x00000005000c7305 */ /* 0x000866000020f000 */
[----:B------:R-:W2:Y:S01]  /*0ec0*/  LDC R15, c[0x0][0x8f0] ;  /* 0x00023c00ff0f7b82 */ /* 0x000ea20000000800 */
[-C--:B-1----:R-:W-:Y:S02]  /*0ed0*/  SHF.R.U64 R30, R28, R11.reuse, R6 ;  /* 0x0000000b1c1e7219 */ /* 0x082fe40000001206 */
[----:B------:R-:W-:-:S02]  /*0ee0*/  SHF.L.U32 R4, R4, R11, RZ ;  /* 0x0000000b04047219 */ /* 0x000fc400000006ff */
[-C--:B------:R-:W-:Y:S02]  /*0ef0*/  SHF.R.U32.HI R6, RZ, R11.reuse, R6 ;  /* 0x0000000bff067219 */ /* 0x080fe40000011606 */
[----:B------:R-:W-:Y:S01]  /*0f00*/  SHF.L.U32 R10, R10, R11, RZ ;  /* 0x0000000b0a0a7219 */ /* 0x000fe200000006ff */
[----:B------:R-:W1:Y:S01]  /*0f10*/  LDC R21, c[0x0][0x8e0] ;  /* 0x00023800ff157b82 */ /* 0x000e620000000800 */
[----:B------:R-:W-:Y:S01]  /*0f20*/  LOP3.LUT R11, RZ, R4, RZ, 0x33, !PT ;  /* 0x00000004ff0b7212 */ /* 0x000fe200078e33ff */
[----:B------:R-:W-:Y:S02]  /*0f30*/  IMAD.MOV.U32 R4, RZ, RZ, R30 ;  /* 0x000000ffff047224 */ /* 0x000fe400078e001e */
[----:B----4-:R-:W-:-:S04]  /*0f40*/  IMAD.MOV.U32 R5, RZ, RZ, R6 ;  /* 0x000000ffff057224 */ /* 0x010fc800078e0006 */
[----:B------:R-:W4:Y:S01]  /*0f50*/  LDC R23, c[0x0][0x8b8] ;  /* 0x00022e00ff177b82 */ /* 0x000f220000000800 */
[----:B------:R-:W-:Y:S05]  /*0f60*/  @!P0 BRA `(.L_x_13) ;  /* 0x0000000000288947 */ /* 0x000fea0003800000 */
[----:B------:R-:W5:Y:S02]  /*0f70*/  LDC R9, c[0x0][0x8f4] ;  /* 0x00023d00ff097b82 */ /* 0x000f640000000800 */
[----:B-----5:R-:W-:-:S05]  /*0f80*/  IADD3 R9, P0, R30, R9, RZ ;  /* 0x000000091e097210 */ /* 0x020fca0007f1e0ff */
        /* <DEDUP_REMOVED lines=8> */
.L_x_13:
[----:B--2---:R-:W-:Y:S01]  /*1010*/  SHF.R.U64 R4, R4, R15, R5 ;  /* 0x0000000f04047219 */ /* 0x004fe20000001205 */
[----:B---3--:R-:W-:Y:S01]  /*1020*/  VIADD R5, R24, 0xffffffff ;  /* 0xffffffff18057836 */ /* 0x008fe20000000000 */
[----:B------:R-:W-:Y:S01]  /*1030*/  LOP3.LUT R11, R28, R11, RZ, 0xc0, !PT ;  /* 0x0000000b1c0b7212 */ /* 0x000fe200078ec0ff */
[----:B------:R-:W-:Y:S01]  /*1040*/  IMAD.MOV R12, RZ, RZ, -R12 ;  /* 0x000000ffff0c7224 */ /* 0x000fe200078e0a0c */
[----:B------:R-:W-:Y:S01]  /*1050*/  R2UR UR47, R25 ;  /* 0x00000000192f72ca */ /* 0x000fe200000e0000 */
[----:B------:R-:W-:Y:S01]  /*1060*/  IMAD.MOV R6, RZ, RZ, -R4 ;  /* 0x000000ffff067224 */ /* 0x000fe200078e0a04 */
[----:B------:R-:W-:Y:S01]  /*1070*/  LOP3.LUT R5, R20, R5, RZ, 0xc0, !PT ;  /* 0x0000000514057212 */ /* 0x000fe200078ec0ff */
[----:B------:R-:W-:Y:S02]  /*1080*/  @P6 IMAD R0, R14, R12, R3 ;  /* 0x0000000c0e006224 */ /* 0x000fe400078e0203 */
[----:B------:R-:W-:Y:S02]  /*1090*/  IMAD R11, R10, R4, R11 ;  /* 0x000000040a0b7224 */ /* 0x000fe400078e020b */
[----:B-1----:R-:W-:-:S02]  /*10a0*/  IMAD R3, R6, R21, R30 ;  /* 0x0000001506037224 */ /* 0x002fc400078e021e */
[----:B----4-:R-:W-:Y:S02]  /*10b0*/  IMAD R0, R11, R23, R0 ;  /* 0x000000170b007224 */ /* 0x010fe400078e0200 */
[----:B------:R-:W-:Y:S02]  /*10c0*/  IMAD R3, R3, R24, R5 ;  /* 0x0000001803037224 */ /* 0x000fe400078e0205 */
[----:B------:R-:W-:-:S03]  /*10d0*/  IMAD.MOV.U32 R4, RZ, RZ, 0x1 ;  /* 0x00000001ff047424 */ /* 0x000fc600078e00ff */
[----:B------:R-:W-:Y:S02]  /*10e0*/  SEL R93, R3, R0, !P6 ;  /* 0x00000000035d7207 */ /* 0x000fe40007000000 */
[----:B------:R-:W-:Y:S02]  /*10f0*/  SEL R23, R0, R3, !P6 ;  /* 0x0000000300177207 */ /* 0x000fe40007000000 */
[----:B------:R-:W-:-:S07]  /*1100*/  PRMT R0, R4, 0x7610, R0 ;  /* 0x0000761004007816 */ /* 0x000fce0000000000 */
.L_x_11:
[----:B------:R-:W-:-:S08]  /*1110*/  NOP ;  /* 0x0000000000007918 */ /* 0x000fd00000000000 */
[----:B------:R-:W1:Y:S02]  /*1120*/  USETMAXREG.TRY_ALLOC.CTAPOOL UP0, 0xe8 ;  /* 0x000000e8000079c8 */ /* 0x000e640008000600 */
[----:B-1----:R-:W-:-:S13]  /*1130*/  PLOP3.LUT P0, PT, PT, PT, UP0, 0x80, 0x0 ;  /* 0x000000000000781c */ /* 0x002fda0003f0f008 */
[----:B------:R-:W-:Y:S05]  /*1140*/  @!P0 BRA `(.L_x_11) ;  /* 0xfffffffc00f08947 */ /* 0x000fea000383ffff */
[----:B------:R-:W-:Y:S02]  /*1150*/  ULDC.64 UR4, c[0x0][0x590] ;  /* 0x0001640000047ab9 */ /* 0x000fe40000000a00 */
[----:B------:R-:W-:Y:S01]  /*1160*/  MOV R118, UR4 ;  /* 0x0000000400767c02 */ /* 0x000fe20008000f00 */
[----:B------:R-:W-:-:S03]  /*1170*/  IMAD.U32 R119, RZ, RZ, UR5 ;  /* 0x00000005ff777e24 */ /* 0x000fc6000f8e00ff */
[----:B------:R-:W-:-:S04]  /*1180*/  ISETP.NE.U32.AND P1, PT, R118, RZ, PT ;  /* 0x000000ff7600720c */ /* 0x000fc80003f25070 */
[----:B------:R-:W-:-:S13]  /*1190*/  ISETP.NE.AND.EX P0, PT, R119, RZ, PT, P1 ;  /* 0x000000ff7700720c */ /* 0x000fda0003f05310 */
[----:B------:R-:W-:Y:S05]  /*11a0*/  @P0 BRA `(.L_x_14) ;  /* 0x00000000002c0947 */ /* 0x000fea0003800000 */
[----:B------:R-:W-:Y:S02]  /*11b0*/  ULDC.64 UR4, c[0x0][0x588] ;  /* 0x0001620000047ab9 */ /* 0x000fe40000000a00 */
[----:B------:R-:W-:-:S04]  /*11c0*/  ISETP.NE.U32.AND P0, PT, RZ, UR4, PT ;  /* 0x00000004ff007c0c */ /* 0x000fc8000bf05070 */
[----:B------:R-:W-:-:S13]  /*11d0*/  ISETP.NE.AND.EX P0, PT, RZ, UR5, PT, P0 ;  /* 0x00000005ff007c0c */ /* 0x000fda000bf05300 */
[----:B------:R-:W-:Y:S05]  /*11e0*/  @!P0 BRA `(.L_x_15) ;  /* 0x0000000000108947 */ /* 0x000fea0003800000 */
[----:B------:R-:W1:Y:S02]  /*11f0*/  LDC.64 R90, c[0x0][0x588] ;  /* 0x00016200ff5a7b82 */ /* 0x000e640000000a00 */
[----:B-1----:R1:W5:Y:S01]  /*1200*/  LDG.E R90, desc[UR40][R90.64] ;  /* 0x000000285a5a7981 */ /* 0x002362000c1e1900 */
[----:B------:R-:W-:Y:S01]  /*1210*/  IMAD.MOV.U32 R88, RZ, RZ, 0x1 ;  /* 0x00000001ff587424 */ /* 0x000fe200078e00ff */
[----:B------:R-:W-:Y:S06]  /*1220*/  BRA `(.L_x_14) ;  /* 0x00000000000c7947 */ /* 0x000fec0003800000 */
.L_x_15:
[----:B------:R-:W-:Y:S01]  /*1230*/  ULDC UR4, c[0x0][0x580] ;  /* 0x0001600000047ab9 */ /* 0x000fe20000000800 */
[----:B------:R-:W-:Y:S02]  /*1240*/  IMAD.MOV.U32 R88, RZ, RZ, 0x1 ;  /* 0x00000001ff587424 */ /* 0x000fe400078e00ff */
[----:B------:R-:W-:-:S07]  /*1250*/  IMAD.U32 R90, RZ, RZ, UR4 ;  /* 0x00000004ff5a7e24 */ /* 0x000fce000f8e00ff */
.L_x_14:
[----:B------:R-:W-:Y:S02]  /*1260*/  ULDC.64 UR4, c[0x0][0x5b0] ;  /* 0x00016c0000047ab9 */ /* 0x000fe40000000a00 */
[----:B------:R-:W-:-:S04]  /*1270*/  ISETP.NE.U32.AND P0, PT, RZ, UR4, PT ;  /* 0x00000004ff007c0c */ /* 0x000fc8000bf05070 */
[----:B------:R-:W-:-:S13]  /*1280*/  ISETP.NE.AND.EX P0, PT, RZ, UR5, PT, P0 ;  /* 0x00000005ff007c0c */ /* 0x000fda000bf05300 */
[----:B------:R-:W-:Y:S05]  /*1290*/  @P0 BRA `(.L_x_16) ;  /* 0x0000000000240947 */ /* 0x000fea0003800000 */
[----:B------:R-:W-:Y:S02]  /*12a0*/  ULDC.64 UR4, c[0x0][0x5a8] ;  /* 0x00016a0000047ab9 */ /* 0x000fe40000000a00 */
[----:B------:R-:W-:-:S04]  /*12b0*/  ISETP.NE.U32.AND P0, PT, RZ, UR4, PT ;  /* 0x00000004ff007c0c */ /* 0x000fc8000bf05070 */
[----:B------:R-:W-:-:S13]  /*12c0*/  ISETP.NE.AND.EX P0, PT, RZ, UR5, PT, P0 ;  /* 0x00000005ff007c0c */ /* 0x000fda000bf05300 */
[----:B------:R-:W-:Y:S05]  /*12d0*/  @!P0 BRA `(.L_x_17) ;  /* 0x00000000000c8947 */ /* 0x000fea0003800000 */
[----:B------:R-:W1:Y:S02]  /*12e0*/  LDC.64 R4, c[0x0][0x5a8] ;  /* 0x00016a00ff047b82 */ /* 0x000e640000000a00 */
[----:B-1----:R2:W5:Y:S01]  /*12f0*/  LDG.E R91, desc[UR40][R4.64] ;  /* 0x00000028045b7981 */ /* 0x002562000c1e1900 */
[----:B------:R-:W-:Y:S05]  /*1300*/  BRA `(.L_x_16) ;  /* 0x0000000000087947 */ /* 0x000fea0003800000 */
.L_x_17:
[----:B------:R-:W-:Y:S02]  /*1310*/  ULDC UR4, c[0x0][0x5a0] ;  /* 0x0001680000047ab9 */ /* 0x000fe40000000800 */
[----:B-1----:R-:W-:-:S07]  /*1320*/  MOV R91, UR4 ;  /* 0x00000004005b7c02 */ /* 0x002fce0008000f00 */
.L_x_16:
[----:B------:R-:W-:Y:S01]  /*1330*/  LOP3.LUT P2, RZ, R0, 0xff, RZ, 0xc0, !PT ;  /* 0x000000ff00ff7812 */ /* 0x000fe2000784c0ff */
[----:B------:R-:W-:Y:S01]  /*1340*/  UMOV UR42, URZ ;  /* 0x0000003f002a7c82 */ /* 0x000fe20008000000 */
[----:B------:R-:W-:-:S11]  /*1350*/  PLOP3.LUT P0, PT, PT, PT, PT, 0x80, 0x0 ;  /* 0x000000000000781c */ /* 0x000fd60003f0f070 */
[----:B------:R-:W-:Y:S05]  /*1360*/  @!P2 BRA `(.L_x_18) ;  /* 0x0000009c00e0a947 */ /* 0x000fea0003800000 */
[----:B------:R-:W-:Y:S01]  /*1370*/  ULDC UR4, c[0x0][0x28c] ;  /* 0x0000a30000047ab9 */ /* 0x000fe20000000800 */
[----:B------:R-:W-:Y:S01]  /*1380*/  LOP3.LUT R114, R22, 0x1, RZ, 0xfc, !PT ;  /* 0x0000000116727812 */ /* 0x000fe200078efcff */
[----:B------:R-:W-:Y:S01]  /*1390*/  UIADD3 UR4, UR4, 0x3f, URZ ;  /* 0x0000003f04047890 */ /* 0x000fe2000fffe03f */
[----:B------:R-:W-:Y:S01]  /*13a0*/  LOP3.LUT R115, R19, 0x1, RZ, 0xfc, !PT ;  /* 0x0000000113737812 */ /* 0x000fe200078efcff */
[----:B------:R-:W-:Y:S01]  /*13b0*/  IMAD.MOV.U32 R92, RZ, RZ, 0x1 ;  /* 0x00000001ff5c7424 */ /* 0x000fe200078e00ff */
[----:B------:R-:W-:Y:S01]  /*13c0*/  ULDC.64 UR52, c[0x0][0x198] ;  /* 0x0000660000347ab9 */ /* 0x000fe20000000a00 */
[----:B------:R-:W-:Y:S01]  /*13d0*/  USHF.R.S32.HI UR5, URZ, 0x1f, UR4 ;  /* 0x0000001f3f057899 */ /* 0x000fe20008011404 */
[----:B------:R-:W-:Y:S01]  /*13e0*/  IMAD.MOV.U32 R89, RZ, RZ, RZ ;  /* 0x000000ffff597224 */ /* 0x000fe200078e00ff */
[----:B------:R-:W-:Y:S01]  /*13f0*/  UMOV UR43, URZ ;  /* 0x0000003f002b7c82 */ /* 0x000fe20008000000 */
[----:B------:R-:W-:Y:S01]  /*1400*/  UMOV UR48, URZ ;  /* 0x0000003f00307c82 */ /* 0x000fe20008000000 */
[----:B------:R-:W-:Y:S01]  /*1410*/  ULEA.HI UR5, UR5, UR4, URZ, 0x6 ;  /* 0x0000000405057291 */ /* 0x000fe2000f8f303f */
[----:B------:R-:W-:-:S03]  /*1420*/  UMOV UR42, URZ ;  /* 0x0000003f002a7c82 */ /* 0x000fc60008000000 */
[----:B------:R-:W-:-:S12]  /*1430*/  USHF.R.S32.HI UR49, URZ, 0x6, UR5 ;  /* 0x000000063f317899 */ /* 0x000fd80008011405 */
.L_x_92:
[----:B------:R-:W-:Y:S01]  /*1440*/  LOP3.LUT R0, R18, 0x80, RZ, 0xc0, !PT ;  /* 0x0000008012007812 */ /* 0x000fe200078ec0ff */
[----:B------:R-:W3:Y:S01]  /*1450*/  S2UR UR50, SR_CgaCtaId ;  /* 0x00000000003279c3 */ /* 0x000ee20000008800 */
[----:B------:R-:W-:Y:S02]  /*1460*/  UMOV UR51, 0x400 ;  /* 0x0000040000337882 */ /* 0x000fe40000000000 */
[----:B------:R-:W-:-:S06]  /*1470*/  SHF.R.U32.HI R0, RZ, 0x7, R0 ;  /* 0x00000007ff007819 */ /* 0x000fcc0000011600 */
[----:B------:R-:W4:Y:S01]  /*1480*/  SHFL.IDX PT, R0, R0, RZ, 0x1f ;  /* 0x00001fff00007589 */ /* 0x000f2200000e0000 */
[----:B---3--:R-:W-:Y:S01]  /*1490*/  ULEA UR51, UR50, UR51, 0x18 ;  /* 0x0000003332337291 */ /* 0x008fe2000f8ec03f */
[----:B----4-:R-:W-:-:S13]  /*14a0*/  R2UR UR4, R0 ;  /* 0x00000000000472ca */ /* 0x010fda00000e0000 */
[----:B------:R-:W-:-:S04]  /*14b0*/  ULEA.HI UR5, UR4, UR4, URZ, 0x1 ;  /* 0x0000000404057291 */ /* 0x000fc8000f8f083f */
[----:B------:R-:W-:-:S04]  /*14c0*/  ULOP3.LUT UR5, UR5, 0x7fffe, URZ, 0xc0, !UPT ;  /* 0x0007fffe05057892 */ /* 0x000fc8000f8ec03f */
[----:B------:R-:W-:-:S03]  /*14d0*/  UIADD3 UR5, UR4, -UR5, URZ ;  /* 0x8000000504057290 */ /* 0x000fc6000fffe03f */
[----:B------:R-:W-:Y:S01]  /*14e0*/  ULDC UR4, c[0x0][0x28c] ;  /* 0x0000a30000047ab9 */ /* 0x000fe20000000800 */
[----:B------:R-:W-:Y:S01]  /*14f0*/  ULEA UR5, UR5, UR51, 0xd ;  /* 0x0000003305057291 */ /* 0x000fe2000f8e683f */
[----:B------:R-:W-:-:S03]  /*1500*/  ISETP.LT.AND P0, PT, RZ, UR4, PT ;  /* 0x00000004ff007c0c */ /* 0x000fc6000bf01270 */
[----:B------:R-:W-:-:S04]  /*1510*/  UIADD3 UR5, UR5, 0x8400, URZ ;  /* 0x0000840005057890 */ /* 0x000fc8000fffe03f */
[----:B------:R-:W-:-:S04]  /*1520*/  USHF.R.U32.HI UR5, URZ, 0x4, UR5 ;  /* 0x000000043f057899 */ /* 0x000fc80008011605 */
[----:B------:R-:W-:-:S04]  /*1530*/  ULOP3.LUT UR5, UR5, 0x3fff, URZ, 0xc0, !UPT ;  /* 0x00003fff05057892 */ /* 0x000fc8000f8ec03f */
[----:B------:R-:W-:Y:S01]  /*1540*/  ULOP3.LUT UR44, UR5, 0x10000, URZ, 0xfc, !UPT ;  /* 0x00010000052c7892 */ /* 0x000fe2000f8efc3f */
[----:B-1----:R-:W-:Y:S11]  /*1550*/  @P0 BRA `(.L_x_19) ;  /* 0x0000000000400947 */ /* 0x002ff60003800000 */
[----:B------:R-:W-:Y:S01]  /*1560*/  MOV R0, 0x0 ;  /* 0x0000000000007802 */ /* 0x000fe20000000f00 */
[----:B------:R-:W-:Y:S01]  /*1570*/  ULDC.64 UR4, c[0x4][0x70] ;  /* 0x01001c0000047ab9 */ /* 0x000fe20000000a00 */
[----:B------:R-:W-:Y:S01]  /*1580*/  ULDC.64 UR6, c[0x4][0x8] ;  /* 0x0100020000067ab9 */ /* 0x000fe20000000a00 */
[----:B--2---:R-:W-:Y:S01]  /*1590*/  IMAD.U32 R4, RZ, RZ, UR4 ;  /* 0x00000004ff047e24 */ /* 0x004fe2000f8e00ff */
[----:B------:R2:W3:Y:S01]  /*15a0*/  LDC.64 R14, c[0x4][R0] ;  /* 0x01000000000e7b82 */ /* 0x0004e20000000a00 */
[----:B------:R-:W-:Y:S01]  /*15b0*/  IMAD.U32 R5, RZ, RZ, UR5 ;  /* 0x00000005ff057e24 */ /* 0x000fe2000f8e00ff */
[----:B------:R-:W-:Y:S01]  /*15c0*/  ULDC.64 UR4, c[0x4][0x78] ;  /* 0x01001e0000047ab9 */ /* 0x000fe20000000a00 */
[----:B------:R-:W-:Y:S01]  /*15d0*/  IMAD.U32 R10, RZ, RZ, UR6 ;  /* 0x00000006ff0a7e24 */ /* 0x000fe2000f8e00ff */
[----:B------:R-:W-:Y:S01]  /*15e0*/  MOV R6, UR4 ;  /* 0x0000000400067c02 */ /* 0x000fe20008000f00 */
[----:B------:R-:W-:Y:S01]  /*15f0*/  IMAD.U32 R7, RZ, RZ, UR5 ;  /* 0x00000005ff077e24 */ /* 0x000fe2000f8e00ff */
[----:B------:R-:W-:Y:S01]  /*1600*/  MOV R12, 0x1 ;  /* 0x00000001000c7802 */ /* 0x000fe20000000f00 */
[----:B------:R-:W-:-:S02]  /*1610*/  IMAD.U32 R11, RZ, RZ, UR7 ;  /* 0x00000007ff0b7e24 */ /* 0x000fc4000f8e00ff */
[----:B------:R-:W-:Y:S02]  /*1620*/  IMAD.MOV.U32 R8, RZ, RZ, 0x1e1 ;  /* 0x000001e1ff087424 */ /* 0x000fe400078e00ff */
[----:B--2---:R-:W-:-:S07]  /*1630*/  IMAD.MOV.U32 R13, RZ, RZ, RZ ;  /* 0x000000ffff0d7224 */ /* 0x004fce00078e00ff */
[----:B------:R-:W-:-:S07]  /*1640*/  LEPC R20, `(.L_x_19) ;  /* 0x000000001014794e */ /* 0x000fce0000000000 */
[----:B-1-3-5:R-:W-:Y:S05]  /*1650*/  CALL.ABS.NOINC R14 ;  /* 0x000000000e007343 */ /* 0x02afea0003c00000 */
.L_x_19:
[----:B------:R-:W-:-:S13]  /*1660*/  ISETP.NE.AND P0, PT, R114, 0x3, PT ;  /* 0x000000037200780c */ /* 0x000fda0003f05270 */
[----:B------:R-:W-:Y:S05]  /*1670*/  @!P0 BRA `(.L_x_20) ;  /* 0x0000000000048947 */ /* 0x000fea0003800000 */
[----:B------:R-:W-:Y:S01]  /*1680*/  BPT.TRAP 0x1 ;  /* 0x000000040000795c */ /* 0x000fe20000300000 */
.L_x_20:
[----:B------:R-:W-:Y:S01]  /*1690*/  IMAD.U32 R3, RZ, RZ, UR48 ;  /* 0x00000030ff037e24 */ /* 0x000fe2000f8e00ff */
[----:B------:R-:W-:-:S04]  /*16a0*/  SHF.L.U32 R0, R89, 0x1f, RZ ;  /* 0x0000001f59007819 */ /* 0x000fc800000006ff */
[----:B------:R-:W-:-:S04]  /*16b0*/  LEA R3, R3, UR51, 0x3 ;  /* 0x0000003303037c11 */ /* 0x000fc8000f8e18ff */
[----:B------:R3:W4:Y:S01]  /*16c0*/  SYNCS.PHASECHK.TRANS64.TRYWAIT P1, [R3+URZ], R0 ;  /* 0x00000000030075a7 */ /* 0x000722000802017f */
[----:B------:R-:W-:Y:S05]  /*16d0*/  @!P0 BRA `(.L_x_21) ;  /* 0x0000000000048947 */ /* 0x000fea0003800000 */
[----:B------:R-:W-:Y:S01]  /*16e0*/  BPT.TRAP 0x1 ;  /* 0x000000040000795c */ /* 0x000fe20000300000 */
.L_x_21:
[----:B----4-:R-:W-:Y:S05]  /*16f0*/  @P1 BRA `(.L_x_22) ;  /* 0x0000000000081947 */ /* 0x010fea0003800000 */
[----:B------:R-:W4:Y:S02]  /*1700*/  SYNCS.PHASECHK.TRANS64.TRYWAIT P1, [R3+URZ], R0 ;  /* 0x00000000030075a7 */ /* 0x000f24000802017f */
[----:B----4-:R-:W-:Y:S05]  /*1710*/  @!P1 BRA `(.L_x_23) ;  /* 0x000000c400b09947 */ /* 0x010fea0003800000 */
.L_x_22:
[----:B------:R-:W-:-:S04]  /*1720*/  UISETP.LT.AND UP0, UPT, UR49, 0x1, UPT ;  /* 0x000000013100788c */ /* 0x000fc8000bf01270 */
[----:B------:R-:W-:-:S06]  /*1730*/  USEL UR4, UR49, 0x1, UP0 ;  /* 0x0000000131047887 */ /* 0x000fcc0008000000 */
[----:B---34-:R-:W-:Y:S01]  /*1740*/  IMAD.U32 R0, RZ, RZ, UR4 ;  /* 0x00000004ff007e24 */ /* 0x018fe2000f8e00ff */
[----:B------:R-:W-:Y:S05]  /*1750*/  WARPSYNC.ALL ;  /* 0x0000000000007948 */ /* 0x000fea0003800000 */
[----:B------:R-:W-:-:S04]  /*1760*/  IADD3 R0, -R0, UR49, RZ ;  /* 0x0000003100007c10 */ /* 0x000fc8000fffe1ff */
[----:B------:R-:W-:Y:S01]  /*1770*/  ISETP.GE.AND P1, PT, R0, 0x1, PT ;  /* 0x000000010000780c */ /* 0x000fe20003f26270 */
[----:B------:R-:W-:Y:S01]  /*1780*/  UIADD3 UR4, UR51, 0x28400, URZ ;  /* 0x0002840033047890 */ /* 0x000fe2000fffe03f */
[----:B------:R-:W-:Y:S01]  /*1790*/  WARPGROUP.ARRIVE ;  /* 0x00000000000079c5 */ /* 0x000fe20000000000 */
[----:B------:R-:W-:Y:S02]  /*17a0*/  ULEA UR10, UR48, UR44, 0xb ;  /* 0x0000002c300a7291 */ /* 0x000fe4000f8e583f */
[----:B------:R-:W-:Y:S01]  /*17b0*/  USHF.R.U32.HI UR4, URZ, 0x4, UR4 ;  /* 0x000000043f047899 */ /* 0x000fe20008011604 */
[----:B------:R-:W-:Y:S01]  /*17c0*/  UMOV UR5, 0x40000040 ;  /* 0x4000004000057882 */ /* 0x000fe20000000000 */
[----:B------:R-:W-:Y:S02]  /*17d0*/  UMOV UR7, 0x40000040 ;  /* 0x4000004000077882 */ /* 0x000fe40000000000 */
[----:B------:R-:W-:Y:S02]  /*17e0*/  ULOP3.LUT UR4, UR4, 0x3fff, URZ, 0xc0, !UPT ;  /* 0x00003fff04047892 */ /* 0x000fe4000f8ec03f */
[----:B------:R-:W-:-:S02]  /*17f0*/  UIADD3 UR11, UR10, 0x400, URZ ;  /* 0x000004000a0b7890 */ /* 0x000fc4000fffe03f */
[----:B------:R-:W-:-:S03]  /*1800*/  ULOP3.LUT UR8, UR4, 0x10000, URZ, 0xfc, !UPT ;  /* 0x0001000004087892 */ /* 0x000fc6000f8efc3f */
[----:B------:R-:W-:Y:S01]  /*1810*/  UMOV UR4, UR10 ;  /* 0x0000000a00047c82 */ /* 0x000fe20008000000 */
[----:B------:R-:W-:-:S07]  /*1820*/  ULEA UR9, UR48, UR8, 0x9 ;  /* 0x0000000830097291 */ /* 0x000fce000f8e483f */
[----:B------:R-:W-:Y:S02]  /*1830*/  UMOV UR6, UR9 ;  /* 0x0000000900067c82 */ /* 0x000fe40008000000 */
[----:B------:R-:W-:Y:S01]  /*1840*/  HGMMA.64x64x16.F32.BF16 R56, gdesc[UR4], RZ, !UPT, gsb0 ;  /* 0x00e00000043879f0 */ /* 0x000fe2000c0018ff */
[----:B------:R-:W-:Y:S01]  /*1850*/  UMOV UR4, UR11 ;  /* 0x0000000b00047c82 */ /* 0x000fe20008000000 */
[----:B------:R-:W-:Y:S01]  /*1860*/  UMOV UR5, 0x40000040 ;  /* 0x4000004000057882 */ /* 0x000fe20000000000 */
[----:B------:R-:W-:Y:S01]  /*1870*/  UIADD3 UR11, UR10, 0x402, URZ ;  /* 0x000004020a0b7890 */ /* 0x000fe2000fffe03f */
[----:B------:R-:W-:Y:S02]  /*1880*/  WARPGROUP.DEPBAR.LE gsb0, 0x0 ;  /* 0x00008000000079c5 */ /* 0x000fe40000010000 */
[----:B------:R-:W-:-:S06]  /*1890*/  WARPGROUP.ARRIVE ;  /* 0x00000000000079c5 */ /* 0x000fcc0000000000 */
[----:B------:R-:W-:Y:S01]  /*18a0*/  HGMMA.64x64x16.F32.BF16 R24, gdesc[UR4], RZ, !UPT, gsb0 ;  /* 0x00e00000041879f0 */ /* 0x000fe2000c0018ff */
[----:B------:R-:W-:Y:S02]  /*18b0*/  UIADD3 UR4, UR10, 0x2, URZ ;  /* 0x000000020a047890 */ /* 0x000fe4000fffe03f */
[----:B------:R-:W-:Y:S01]  /*18c0*/  UIADD3 UR6, UR9, 0x2, URZ ;  /* 0x0000000209067890 */ /* 0x000fe2000fffe03f */
[----:B------:R-:W-:Y:S01]  /*18d0*/  UMOV UR5, 0x40000040 ;  /* 0x4000004000057882 */ /* 0x000fe20000000000 */
[----:B------:R-:W-:Y:S01]  /*18e0*/  UMOV UR7, 0x40000040 ;  /* 0x4000004000077882 */ /* 0x000fe20000000000 */
[----:B------:R-:W-:Y:S02]  /*18f0*/  WARPGROUP.DEPBAR.LE gsb0, 0x0 ;  /* 0x00008000000079c5 */ /* 0x000fe40000010000 */
[----:B------:R-:W-:-:S06]  /*1900*/  WARPGROUP.ARRIVE ;  /* 0x00000000000079c5 */ /* 0x000fcc0000000000 */
[----:B------:R-:W-:Y:S01]  /*1910*/  HGMMA.64x64x16.F32.BF16 R56, gdesc[UR4], R56, gsb0 ;  /* 0x00e00000043879f0 */ /* 0x000fe20008001838 */
[----:B------:R-:W-:Y:S01]  /*1920*/  UMOV UR4, UR11 ;  /* 0x0000000b00047c82 */ /* 0x000fe20008000000 */
[----:B------:R-:W-:Y:S01]  /*1930*/  UMOV UR5, 0x40000040 ;  /* 0x4000004000057882 */ /* 0x000fe20000000000 */
[----:B------:R-:W-:Y:S01]  /*1940*/  UIADD3 UR11, UR10, 0x404, URZ ;  /* 0x000004040a0b7890 */ /* 0x000fe2000fffe03f */
[----:B------:R-:W-:Y:S02]  /*1950*/  WARPGROUP.DEPBAR.LE gsb0, 0x0 ;  /* 0x00008000000079c5 */ /* 0x000fe40000010000 */
[----:B------:R-:W-:-:S06]  /*1960*/  WARPGROUP.ARRIVE ;  /* 0x00000000000079c5 */ /* 0x000fcc0000000000 */
[----:B------:R-:W-:Y:S01]  /*1970*/  HGMMA.64x64x16.F32.BF16 R24, gdesc[UR4], R24, gsb0 ;  /* 0x00e00000041879f0 */ /* 0x000fe20008001818 */
        /* <DEDUP_REMOVED lines=9> */
[----:B------:R-:W-:Y:S02]  /*1a10*/  WARPGROUP.DEPBAR.LE gsb0, 0x0 ;  /* 0x00008000000079c5 */ /* 0x000fe40000010000 */
[----:B------:R-:W-:-:S06]  /*1a20*/  WARPGROUP.ARRIVE ;  /* 0x00000000000079c5 */ /* 0x000fcc0000000000 */
[----:B------:R-:W-:Y:S01]  /*1a30*/  HGMMA.64x64x16.F32.BF16 R24, gdesc[UR4], R24, gsb0 ;  /* 0x00e00000041879f0 */ /* 0x000fe20008001818 */
[----:B------:R-:W-:Y:S02]  /*1a40*/  UIADD3 UR4, UR10, 0x6, URZ ;  /* 0x000000060a047890 */ /* 0x000fe4000fffe03f */
[----:B------:R-:W-:Y:S01]  /*1a50*/  UIADD3 UR6, UR9, 0x6, URZ ;  /* 0x0000000609067890 */ /* 0x000fe2000fffe03f */
[----:B------:R-:W-:Y:S01]  /*1a60*/  UMOV UR5, 0x40000040 ;  /* 0x4000004000057882 */ /* 0x000fe20000000000 */
[----:B------:R-:W-:Y:S01]  /*1a70*/  UMOV UR7, 0x40000040 ;  /* 0x4000004000077882 */ /* 0x000fe20000000000 */
[----:B------:R-:W-:Y:S01]  /*1a80*/  UIADD3 UR10, UR10, 0x406, URZ ;  /* 0x000004060a0a7890 */ /* 0x000fe2000fffe03f */
[----:B------:R-:W-:Y:S02]  /*1a90*/  WARPGROUP.DEPBAR.LE gsb0, 0x0 ;  /* 0x00008000000079c5 */ /* 0x000fe40000010000 */
[----:B------:R-:W-:-:S06]  /*1aa0*/  WARPGROUP.ARRIVE ;  /* 0x00000000000079c5 */ /* 0x000fcc0000000000 */
[----:B------:R-:W-:Y:S01]  /*1ab0*/  HGMMA.64x64x16.F32.BF16 R56, gdesc[UR4], R56, gsb0 ;  /* 0x00e00000043879f0 */ /* 0x000fe20008001838 */
[----:B------:R-:W-:Y:S01]  /*1ac0*/  UMOV UR4, UR10 ;  /* 0x0000000a00047c82 */ /* 0x000fe20008000000 */
[----:B------:R-:W-:Y:S01]  /*1ad0*/  UMOV UR5, 0x40000040 ;  /* 0x4000004000057882 */ /* 0x000fe20000000000 */
[----:B------:R-:W-:Y:S02]  /*1ae0*/  WARPGROUP.DEPBAR.LE gsb0, 0x0 ;  /* 0x00008000000079c5 */ /* 0x000fe40000010000 */
[----:B------:R-:W-:-:S06]  /*1af0*/  WARPGROUP.ARRIVE ;  /* 0x00000000000079c5 */ /* 0x000fcc0000000000 */
[----:B------:R-:W-:Y:S03]  /*1b00*/  HGMMA.64x64x16.F32.BF16 R24, gdesc[UR4], R24, gsb0 ;  /* 0x00e00000041879f0 */ /* 0x000fe60008001818 */
[----:B------:R-:W-:Y:S02]  /*1b10*/  WARPGROUP.DEPBAR.LE gsb0, 0x0 ;  /* 0x00008000000079c5 */ /* 0x000fe40000010000 */
[----:B------:R-:W-:Y:S05]  /*1b20*/  @!P1 BRA `(.L_x_24) ;  /* 0x0000000400689947 */ /* 0x000fea0003800000 */
[----:B------:R-:W-:Y:S02]  /*1b30*/  UIADD3 UR9, UR48, 0x1, URZ ;  /* 0x0000000130097890 */ /* 0x000fe4000fffe03f */
[----:B------:R-:W-:Y:S02]  /*1b40*/  UMOV UR10, UR48 ;  /* 0x00000030000a7c82 */ /* 0x000fe40008000000 */
[----:B------:R-:W-:-:S04]  /*1b50*/  UISETP.NE.AND UP0, UPT, UR9, 0x4, UPT ;  /* 0x000000040900788c */ /* 0x000fc8000bf05270 */
[----:B------:R-:W-:Y:S02]  /*1b60*/  USEL UR4, URZ, 0x1, UP0 ;  /* 0x000000013f047887 */ /* 0x000fe40008000000 */
[----:B------:R-:W-:-:S04]  /*1b70*/  USEL UR9, UR9, URZ, UP0 ;  /* 0x0000003f09097287 */ /* 0x000fc80008000000 */
[----:B--2---:R-:W-:-:S08]  /*1b80*/  LOP3.LUT R5, R89, UR4, RZ, 0x3c, !PT ;  /* 0x0000000459057c12 */ /* 0x004fd0000f8e3cff */
.L_x_31:
[----:B--23--:R-:W-:Y:S05]  /*1b90*/  @!P0 BRA `(.L_x_25) ;  /* 0x0000000000048947 */ /* 0x00cfea0003800000 */
[----:B------:R-:W-:Y:S01]  /*1ba0*/  BPT.TRAP 0x1 ;  /* 0x000000040000795c */ /* 0x000fe20000300000 */
.L_x_25:
[----:B------:R-:W-:Y:S01]  /*1bb0*/  ULEA UR4, UR9, UR51, 0x3 ;  /* 0x0000003309047291 */ /* 0x000fe2000f8e183f */
[----:B------:R-:W-:-:S08]  /*1bc0*/  SHF.L.U32 R3, R5, 0x1f, RZ ;  /* 0x0000001f05037819 */ /* 0x000fd000000006ff */
[----:B------:R2:W3:Y:S01]  /*1bd0*/  SYNCS.PHASECHK.TRANS64.TRYWAIT P1, [UR4], R3 ;  /* 0x00000003ff0075a7 */ /* 0x0004e20008020144 */
[----:B------:R-:W-:Y:S05]  /*1be0*/  @!P0 BRA `(.L_x_26) ;  /* 0x0000000000048947 */ /* 0x000fea0003800000 */
[----:B------:R-:W-:Y:S01]  /*1bf0*/  BPT.TRAP 0x1 ;  /* 0x000000040000795c */ /* 0x000fe20000300000 */
.L_x_26:
[----:B---3--:R-:W-:Y:S05]  /*1c00*/  @P1 BRA `(.L_x_27) ;  /* 0x0000000000081947 */ /* 0x008fea0003800000 */
[----:B------:R-:W3:Y:S02]  /*1c10*/  SYNCS.PHASECHK.TRANS64.TRYWAIT P1, [UR4], R3 ;  /* 0x00000003ff0075a7 */ /* 0x000ee40008020144 */
[----:B---3--:R-:W-:Y:S05]  /*1c20*/  @!P1 BRA `(.L_x_28) ;  /* 0x000000c000809947 */ /* 0x008fea0003800000 */
.L_x_27:
[----:B------:R-:W-:Y:S01]  /*1c30*/  ULEA UR11, UR9, UR8, 0x9 ;  /* 0x00000008090b7291 */ /* 0x000fe2000f8e483f */
[----:B------:R-:W-:Y:S01]  /*1c40*/  WARPGROUP.ARRIVE ;  /* 0x00000000000079c5 */ /* 0x000fe20000000000 */
[----:B------:R-:W-:Y:S01]  /*1c50*/  ULEA UR12, UR9, UR44, 0xb ;  /* 0x0000002c090c7291 */ /* 0x000fe2000f8e583f */
[----:B------:R-:W-:Y:S01]  /*1c60*/  UMOV UR7, 0x40000040 ;  /* 0x4000004000077882 */ /* 0x000fe20000000000 */
[----:B------:R-:W-:Y:S02]  /*1c70*/  UMOV UR5, 0x40000040 ;  /* 0x4000004000057882 */ /* 0x000fe40000000000 */
[----:B------:R-:W-:Y:S01]  /*1c80*/  UIADD3 UR13, UR12, 0x400, URZ ;  /* 0x000004000c0d7890 */ /* 0x000fe2000fffe03f */
[----:B------:R-:W-:Y:S02]  /*1c90*/  UMOV UR6, UR11 ;  /* 0x0000000b00067c82 */ /* 0x000fe40008000000 */
[----:B------:R-:W-:Y:S02]  /*1ca0*/  UMOV UR4, UR12 ;  /* 0x0000000c00047c82 */ /* 0x000fe40008000000 */
[----:B------:R-:W-:Y:S01]  /*1cb0*/  HGMMA.64x64x16.F32.BF16 R56, gdesc[UR4], R56, gsb0 ;  /* 0x00e00000043879f0 */ /* 0x000fe20008001838 */
[----:B------:R-:W-:Y:S01]  /*1cc0*/  UMOV UR5, 0x40000040 ;  /* 0x4000004000057882 */ /* 0x000fe20000000000 */
[----:B------:R-:W-:Y:S01]  /*1cd0*/  UMOV UR4, UR13 ;  /* 0x0000000d00047c82 */ /* 0x000fe20008000000 */
[----:B------:R-:W-:Y:S01]  /*1ce0*/  UIADD3 UR13, UR12, 0x402, URZ ;  /* 0x000004020c0d7890 */ /* 0x000fe2000fffe03f */
[----:B------:R-:W-:-:S02]  /*1cf0*/  WARPGROUP.DEPBAR.LE gsb0, 0x0 ;  /* 0x00008000000079c5 */ /* 0x000fc40000010000 */
        /* <DEDUP_REMOVED lines=42> */
[----:B------:R-:W-:Y:S01]  /*1fa0*/  BPT.TRAP 0x1 ;  /* 0x000000040000795c */ /* 0x000fe20000300000 */
.L_x_29:
[----:B------:R-:W-:Y:S01]  /*1fb0*/  ULEA UR4, UR10, UR51, 0x3 ;  /* 0x000000330a047291 */ /* 0x000fe2000f8e183f */
[----:B------:R-:W-:-:S03]  /*1fc0*/  ISETP.GT.U32.AND P1, PT, R22, 0x1, PT ;  /* 0x000000011600780c */ /* 0x000fc60003f24070 */
[----:B------:R-:W-:-:S04]  /*1fd0*/  UIADD3 UR4, UR4, 0x20, URZ ;  /* 0x0000002004047890 */ /* 0x000fc8000fffe03f */
[----:B------:R-:W-:-:S09]  /*1fe0*/  UPRMT UR4, URZ, 0x654, UR4 ;  /* 0x000006543f047896 */ /* 0x000fd20008000004 */
[----:B------:R-:W-:Y:S01]  /*1ff0*/  SYNCS.ARRIVE.TRANS64.RED.A1T0 RZ, [UR4], RZ ;  /* 0x000000ffffff79a7 */ /* 0x000fe20008100404 */
[----:B------:R-:W-:Y:S05]  /*2000*/  @P1 BRA `(.L_x_30) ;  /* 0x0000000000041947 */ /* 0x000fea0003800000 */
[----:B------:R-:W-:Y:S01]  /*2010*/  BPT.TRAP 0x1 ;  /* 0x000000040000795c */ /* 0x000fe20000300000 */
.L_x_30:
[----:B------:R-:W-:Y:S01]  /*2020*/  UIADD3 UR9, UR9, 0x1, URZ ;  /* 0x0000000109097890 */ /* 0x000fe2000fffe03f */
[C---:B------:R-:W-:Y:S01]  /*2030*/  ISETP.GT.AND P1, PT, R0.reuse, 0x1, PT ;  /* 0x000000010000780c */ /* 0x040fe20003f24270 */
[----:B------:R-:W-:Y:S01]  /*2040*/  UIADD3 UR10, UR10, 0x1, URZ ;  /* 0x000000010a0a7890 */ /* 0x000fe2000fffe03f */
[----:B------:R-:W-:Y:S01]  /*2050*/  IADD3 R0, R0, -0x1, RZ ;  /* 0xffffffff00007810 */ /* 0x000fe20007ffe0ff */
[----:B------:R-:W-:Y:S02]  /*2060*/  UISETP.NE.AND UP0, UPT, UR9, 0x4, UPT ;  /* 0x000000040900788c */ /* 0x000fe4000bf05270 */
[----:B------:R-:W-:Y:S02]  /*2070*/  UISETP.NE.AND UP1, UPT, UR10, 0x4, UPT ;  /* 0x000000040a00788c */ /* 0x000fe4000bf25270 */
[----:B------:R-:W-:Y:S02]  /*2080*/  USEL UR4, URZ, 0x1, UP0 ;  /* 0x000000013f047887 */ /* 0x000fe40008000000 */
[----:B------:R-:W-:-:S02]  /*2090*/  USEL UR9, UR9, URZ, UP0 ;  /* 0x0000003f09097287 */ /* 0x000fc40008000000 */
[----:B------:R-:W-:Y:S02]  /*20a0*/  USEL UR10, UR10, URZ, UP1 ;  /* 0x0000003f0a0a7287 */ /* 0x000fe40008800000 */
[----:B------:R-:W-:Y:S01]  /*20b0*/  LOP3.LUT R5, R5, UR4, RZ, 0x3c, !PT ;  /* 0x0000000405057c12 */ /* 0x000fe2000f8e3cff */
[----:B------:R-:W-:Y:S09]  /*20c0*/  @P1 BRA `(.L_x_31) ;  /* 0xfffffff800b01947 */ /* 0x000ff2000383ffff */
.L_x_24:
[----:B------:R-:W4:Y:S02]  /*20d0*/  LDC R0, c[0x0][0x28c] ;  /* 0x0000a300ff007b82 */ /* 0x000f240000000800 */
[----:B----4-:R-:W-:-:S13]  /*20e0*/  ISETP.GE.AND P1, PT, R0, 0x1, PT ;  /* 0x000000010000780c */ /* 0x010fda0003f26270 */
[----:B------:R-:W-:Y:S05]  /*20f0*/  @!P1 BRA `(.L_x_32) ;  /* 0x0000000000349947 */ /* 0x000fea0003800000 */
[----:B------:R-:W-:Y:S05]  /*2100*/  @!P0 BRA `(.L_x_33) ;  /* 0x0000000000048947 */ /* 0x000fea0003800000 */
[----:B------:R-:W-:Y:S01]  /*2110*/  BPT.TRAP 0x1 ;  /* 0x000000040000795c */ /* 0x000fe20000300000 */
.L_x_33:
[----:B------:R-:W-:Y:S01]  /*2120*/  UISETP.LT.AND UP0, UPT, UR49, 0x1, UPT ;  /* 0x000000013100788c */ /* 0x000fe2000bf01270 */
[----:B------:R-:W-:-:S03]  /*2130*/  ISETP.GT.U32.AND P0, PT, R22, 0x1, PT ;  /* 0x000000011600780c */ /* 0x000fc60003f04070 */
[----:B------:R-:W-:-:S04]  /*2140*/  USEL UR4, UR49, 0x1, UP0 ;  /* 0x0000000131047887 */ /* 0x000fc80008000000 */
[----:B------:R-:W-:-:S04]  /*2150*/  UIADD3 UR4, UR48, UR49, -UR4 ;  /* 0x0000003130047290 */ /* 0x000fc8000fffe804 */
[----:B------:R-:W-:-:S04]  /*2160*/  USHF.L.U32 UR4, UR4, 0x3, URZ ;  /* 0x0000000304047899 */ /* 0x000fc8000800063f */
[----:B------:R-:W-:-:S04]  /*2170*/  ULOP3.LUT UR4, UR4, 0x18, URZ, 0xc0, !UPT ;  /* 0x0000001804047892 */ /* 0x000fc8000f8ec03f */
[----:B------:R-:W-:-:S04]  /*2180*/  UIADD3 UR4, UR51, 0x20, UR4 ;  /* 0x0000002033047890 */ /* 0x000fc8000fffe004 */
[----:B------:R-:W-:-:S09]  /*2190*/  UPRMT UR4, URZ, 0x654, UR4 ;  /* 0x000006543f047896 */ /* 0x000fd20008000004 */
[----:B------:R-:W-:Y:S01]  /*21a0*/  SYNCS.ARRIVE.TRANS64.RED.A1T0 RZ, [UR4], RZ ;  /* 0x000000ffffff79a7 */ /* 0x000fe20008100404 */
[----:B------:R-:W-:Y:S05]  /*21b0*/  @P0 BRA `(.L_x_32) ;  /* 0x0000000000040947 */ /* 0x000fea0003800000 */
[----:B------:R-:W-:Y:S01]  /*21c0*/  BPT.TRAP 0x1 ;  /* 0x000000040000795c */ /* 0x000fe20000300000 */
.L_x_32:
[----:B------:R-:W-:Y:S01]  /*21d0*/  UIADD3 UR4, UR51, 0x200, URZ ;  /* 0x0000020033047890 */ /* 0x000fe2000fffe03f */
[----:B------:R-:W-:Y:S02]  /*21e0*/  R2UR UR46, R23 ;  /* 0x00000000172e72ca */ /* 0x000fe400000e0000 */
[----:B------:R-:W-:Y:S01]  /*21f0*/  R2UR UR45, R93 ;  /* 0x000000005d2d72ca */ /* 0x000fe200000e0000 */
[----:B------:R-:W-:-:S06]  /*2200*/  ULOP3.LUT UP0, URZ, UR4, 0x1bf, URZ, 0xc0, !UPT ;  /* 0x000001bf043f7892 */ /* 0x000fcc000f80c03f */
[----:B------:R-:W-:-:S04]  /*2210*/  PLOP3.LUT P0, PT, PT, PT, UP0, 0x80, 0x0 ;  /* 0x000000000000781c */ /* 0x000fc80003f0f008 */
[----:B------:R-:W-:Y:S02]  /*2220*/  USHF.L.U32 UR46, UR46, 0x8, URZ ;  /* 0x000000082e2e7899 */ /* 0x000fe4000800063f */
[----:B------:R-:W-:-:S07]  /*2230*/  USHF.L.U32 UR45, UR45, 0x6, URZ ;  /* 0x000000062d2d7899 */ /* 0x000fce000800063f */
[----:B------:R-:W-:Y:S05]  /*2240*/  @!P0 BRA `(.L_x_34) ;  /* 0x00000000007c8947 */ /* 0x000fea0003800000 */
[----:B------:R-:W-:Y:S01]  /*2250*/  MOV R23, 0x0 ;  /* 0x0000000000177802 */ /* 0x000fe20000000f00 */
[----:B------:R-:W-:Y:S01]  /*2260*/  ULDC.64 UR4, c[0x4][0x80] ;  /* 0x0100200000047ab9 */ /* 0x000fe20000000a00 */
[----:B------:R-:W-:Y:S01]  /*2270*/  ULDC.64 UR6, c[0x4][0x10] ;  /* 0x0100040000067ab9 */ /* 0x000fe20000000a00 */
[----:B--23--:R-:W-:Y:S01]  /*2280*/  IMAD.U32 R4, RZ, RZ, UR4 ;  /* 0x00000004ff047e24 */ /* 0x00cfe2000f8e00ff */
        /* <DEDUP_REMOVED lines=12> */
.L_x_35:
[----:B------:R1:W2:Y:S01]  /*2350*/  LDC.64 R14, c[0x4][R23] ;  /* 0x01000000170e7b82 */ /* 0x0002a20000000a00 */
[----:B------:R-:W-:Y:S01]  /*2360*/  ULDC.64 UR4, c[0x4][0x80] ;  /* 0x0100200000047ab9 */ /* 0x000fe20000000a00 */
[----:B------:R-:W-:Y:S01]  /*2370*/  ULDC.64 UR6, c[0x4][0x10] ;  /* 0x0100040000067ab9 */ /* 0x000fe20000000a00 */
[----:B------:R-:W-:Y:S01]  /*2380*/  IMAD.U32 R4, RZ, RZ, UR4 ;  /* 0x00000004ff047e24 */ /* 0x000fe2000f8e00ff */
[----:B------:R-:W-:Y:S01]  /*2390*/  MOV R8, 0x70 ;  /* 0x0000007000087802 */ /* 0x000fe20000000f00 */
[----:B------:R-:W-:Y:S01]  /*23a0*/  IMAD.U32 R5, RZ, RZ, UR5 ;  /* 0x00000005ff057e24 */ /* 0x000fe2000f8e00ff */
[----:B------:R-:W-:Y:S01]  /*23b0*/  ULDC.64 UR4, c[0x4][0x88] ;  /* 0x0100220000047ab9 */ /* 0x000fe20000000a00 */
[----:B------:R-:W-:Y:S01]  /*23c0*/  IMAD.U32 R10, RZ, RZ, UR6 ;  /* 0x00000006ff0a7e24 */ /* 0x000fe2000f8e00ff */
[----:B------:R-:W-:Y:S01]  /*23d0*/  MOV R6, UR4 ;  /* 0x0000000400067c02 */ /* 0x000fe20008000f00 */
[----:B------:R-:W-:Y:S02]  /*23e0*/  IMAD.U32 R7, RZ, RZ, UR5 ;  /* 0x00000005ff077e24 */ /* 0x000fe4000f8e00ff */
[----:B------:R-:W-:-:S02]  /*23f0*/  IMAD.U32 R11, RZ, RZ, UR7 ;  /* 0x00000007ff0b7e24 */ /* 0x000fc4000f8e00ff */
[----:B------:R-:W-:Y:S02]  /*2400*/  IMAD.MOV.U32 R12, RZ, RZ, 0x1 ;  /* 0x00000001ff0c7424 */ /* 0x000fe400078e00ff */
[----:B-1----:R-:W-:-:S07]  /*2410*/  IMAD.MOV.U32 R13, RZ, RZ, RZ ;  /* 0x000000ffff0d7224 */ /* 0x002fce00078e00ff */
[----:B------:R-:W-:-:S07]  /*2420*/  LEPC R20, `(.L_x_34) ;  /* 0x000000001014794e */ /* 0x000fce0000000000 */
[----:B--2---:R-:W-:Y:S05]  /*2430*/  CALL.ABS.NOINC R14 ;  /* 0x000000000e007343 */ /* 0x004fea0003c00000 */
.L_x_34:
[----:B------:R-:W-:Y:S02]  /*2440*/  ULDC.64 UR4, c[0x0][0x590] ;  /* 0x0001640000047ab9 */ /* 0x000fe40000000a00 */
[----:B------:R-:W-:Y:S01]  /*2450*/  IMAD.U32 R118, RZ, RZ, UR4 ;  /* 0x00000004ff767e24 */ /* 0x000fe2000f8e00ff */
[----:B------:R-:W-:-:S04]  /*2460*/  MOV R119, UR5 ;  /* 0x0000000500777c02 */ /* 0x000fc80008000f00 */
[----:B------:R-:W-:-:S04]  /*2470*/  ISETP.NE.U32.AND P2, PT, R118, RZ, PT ;  /* 0x000000ff7600720c */ /* 0x000fc80003f45070 */
[----:B------:R-:W-:-:S13]  /*2480*/  ISETP.NE.AND.EX P2, PT, R119, RZ, PT, P2 ;  /* 0x000000ff7700720c */ /* 0x000fda0003f45320 */
[----:B------:R-:W-:Y:S05]  /*2490*/  @!P2 BRA `(.L_x_36) ;  /* 0x000000000034a947 */ /* 0x000fea0003800000 */
[----:B------:R-:W-:Y:S02]  /*24a0*/  ULDC.64 UR4, c[0x0][0x588] ;  /* 0x0001620000047ab9 */ /* 0x000fe40000000a00 */
[----:B------:R-:W-:-:S04]  /*24b0*/  ISETP.NE.U32.AND P0, PT, RZ, UR4, PT ;  /* 0x00000004ff007c0c */ /* 0x000fc8000bf05070 */
[----:B------:R-:W-:-:S13]  /*24c0*/  ISETP.NE.AND.EX P0, PT, RZ, UR5, PT, P0 ;  /* 0x00000005ff007c0c */ /* 0x000fda000bf05300 */
[----:B------:R-:W-:Y:S05]  /*24d0*/  @!P0 BRA `(.L_x_37) ;  /* 0x0000000000188947 */ /* 0x000fea0003800000 */
[----:B--23--:R-:W2:Y:S01]  /*24e0*/  LDC.64 R4, c[0x0][0x588] ;  /* 0x00016200ff047b82 */ /* 0x00cea20000000a00 */
[----:B------:R-:W-:-:S04]  /*24f0*/  IMAD R3, R118, UR47, RZ ;  /* 0x0000002f76037c24 */ /* 0x000fc8000f8e02ff */
[----:B--2---:R-:W-:-:S05]  /*2500*/  IMAD.WIDE R4, R3, 0x4, R4 ;  /* 0x0000000403047825 */ /* 0x004fca00078e0204 */
[----:B-----5:R4:W5:Y:S01]  /*2510*/  LDG.E R90, desc[UR40][R4.64] ;  /* 0x00000028045a7981 */ /* 0x020962000c1e1900 */
[----:B------:R-:W-:Y:S01]  /*2520*/  IMAD.MOV.U32 R88, RZ, RZ, 0x1 ;  /* 0x00000001ff587424 */ /* 0x000fe200078e00ff */
[----:B------:R-:W-:Y:S06]  /*2530*/  BRA `(.L_x_36) ;  /* 0x00000000000c7947 */ /* 0x000fec0003800000 */
.L_x_37:
[----:B------:R-:W-:Y:S01]  /*2540*/  ULDC UR4, c[0x0][0x580] ;  /* 0x0001600000047ab9 */ /* 0x000fe20000000800 */
[----:B------:R-:W-:Y:S02]  /*2550*/  IMAD.MOV.U32 R88, RZ, RZ, 0x1 ;  /* 0x00000001ff587424 */ /* 0x000fe400078e00ff */
[----:B-----5:R-:W-:-:S07]  /*2560*/  IMAD.U32 R90, RZ, RZ, UR4 ;  /* 0x00000004ff5a7e24 */ /* 0x020fce000f8e00ff */
.L_x_36:
[----:B------:R-:W1:Y:S02]  /*2570*/  LDC.64 R6, c[0x0][0x5b0] ;  /* 0x00016c00ff067b82 */ /* 0x000e640000000a00 */
[----:B-1----:R-:W-:-:S04]  /*2580*/  ISETP.NE.U32.AND P0, PT, R6, RZ, PT ;  /* 0x000000ff0600720c */ /* 0x002fc80003f05070 */
[----:B------:R-:W-:-:S13]  /*2590*/  ISETP.NE.AND.EX P0, PT, R7, RZ, PT, P0 ;  /* 0x000000ff0700720c */ /* 0x000fda0003f05300 */
[----:B------:R-:W-:Y:S05]  /*25a0*/  @!P0 BRA `(.L_x_38) ;  /* 0x00000000002c8947 */ /* 0x000fea0003800000 */
[----:B------:R-:W-:Y:S02]  /*25b0*/  ULDC.64 UR4, c[0x0][0x5a8] ;  /* 0x00016a0000047ab9 */ /* 0x000fe40000000a00 */
[----:B------:R-:W-:-:S04]  /*25c0*/  ISETP.NE.U32.AND P0, PT, RZ, UR4, PT ;  /* 0x00000004ff007c0c */ /* 0x000fc8000bf05070 */
[----:B------:R-:W-:-:S13]  /*25d0*/  ISETP.NE.AND.EX P0, PT, RZ, UR5, PT, P0 ;  /* 0x00000005ff007c0c */ /* 0x000fda000bf05300 */
[----:B------:R-:W-:Y:S05]  /*25e0*/  @!P0 BRA `(.L_x_39) ;  /* 0x0000000000148947 */ /* 0x000fea0003800000 */
[----:B--234-:R-:W1:Y:S01]  /*25f0*/  LDC.64 R4, c[0x0][0x5a8] ;  /* 0x00016a00ff047b82 */ /* 0x01ce620000000a00 */
[----:B------:R-:W-:-:S04]  /*2600*/  IMAD R3, R6, UR47, RZ ;  /* 0x0000002f06037c24 */ /* 0x000fc8000f8e02ff */
[----:B-1----:R-:W-:-:S05]  /*2610*/  IMAD.WIDE R4, R3, 0x4, R4 ;  /* 0x0000000403047825 */ /* 0x002fca00078e0204 */
[----:B-----5:R1:W5:Y:S01]  /*2620*/  LDG.E R91, desc[UR40][R4.64] ;  /* 0x00000028045b7981 */ /* 0x020362000c1e1900 */
[----:B------:R-:W-:Y:S05]  /*2630*/  BRA `(.L_x_38) ;  /* 0x0000000000087947 */ /* 0x000fea0003800000 */
.L_x_39:
[----:B------:R-:W-:Y:S02]  /*2640*/  ULDC UR4, c[0x0][0x5a0] ;  /* 0x0001680000047ab9 */ /* 0x000fe40000000800 */
[----:B-----5:R-:W-:-:S07]  /*2650*/  MOV R91, UR4 ;  /* 0x00000004005b7c02 */ /* 0x020fce0008000f00 */
.L_x_38:
[----:B------:R-:W-:Y:S01]  /*2660*/  ULDC.64 UR4, c[0x0][0x588] ;  /* 0x0001620000047ab9 */ /* 0x000fe20000000a00 */
[----:B------:R-:W-:Y:S01]  /*2670*/  ISETP.NE.U32.AND P1, PT, R118, RZ, PT ;  /* 0x000000ff7600720c */ /* 0x000fe20003f25070 */
[----:B------:R-:W-:Y:S02]  /*2680*/  UISETP.NE.U32.AND UP0, UPT, UR4, URZ, UPT ;  /* 0x0000003f0400728c */ /* 0x000fe4000bf05070 */
[----:B------:R-:W-:Y:S02]  /*2690*/  ISETP.NE.U32.AND P3, PT, RZ, UR4, PT ;  /* 0x00000004ff007c0c */ /* 0x000fe4000bf65070 */
[----:B------:R-:W-:Y:S01]  /*26a0*/  ISETP.NE.AND.EX P5, PT, R119, RZ, PT, P1 ;  /* 0x000000ff7700720c */ /* 0x000fe20003fa5310 */
[----:B------:R-:W-:Y:S02]  /*26b0*/  UISETP.NE.AND.EX UP0, UPT, UR5, URZ, UPT, UP0 ;  /* 0x0000003f0500728c */ /* 0x000fe4000bf05300 */
[----:B------:R-:W-:Y:S02]  /*26c0*/  ISETP.NE.AND.EX P3, PT, RZ, UR5, PT, P3 ;  /* 0x00000005ff007c0c */ /* 0x000fe4000bf65330 */
[----:B------:R-:W-:-:S02]  /*26d0*/  PLOP3.LUT P0, PT, PT, PT, PT, 0x8, 0x0 ;  /* 0x000000000000781c */ /* 0x000fc40003f0e170 */
[----:B------:R-:W-:-:S04]  /*26e0*/  PLOP3.LUT P4, PT, PT, PT, UP0, 0x80, 0x0 ;  /* 0x000000000000781c */ /* 0x000fc80003f8f008 */
[----:B------:R-:W-:-:S05]  /*26f0*/  PLOP3.LUT P4, PT, P4, PT, PT, 0x8, 0x0 ;  /* 0x000000000000781c */ /* 0x000fca000278e170 */
[----:B------:R-:W-:Y:S08]  /*2700*/  @P3 BRA P5, `(.L_x_40) ;  /* 0x0000000000243947 */ /* 0x000ff00002800000 */
[----:B------:R-:W-:Y:S04]  /*2710*/  BSSY B0, `(.L_x_40) ;  /* 0x0000008000007945 */ /* 0x000fe80003800000 */
[----:B------:R-:W-:Y:S05]  /*2720*/  @!P2 BRA `(.L_x_41) ;  /* 0x000000000014a947 */ /* 0x000fea0003800000 */
[----:B------:R-:W-:Y:S02]  /*2730*/  LOP3.LUT P3, RZ, R88, 0xff, RZ, 0xc0, !PT ;  /* 0x000000ff58ff7812 */ /* 0x000fe4000786c0ff */
[----:B------:R-:W-:-:S11]  /*2740*/  PLOP3.LUT P0, PT, P4, PT, PT, 0x80, 0x0 ;  /* 0x000000000000781c */ /* 0x000fd6000270f070 */
[----:B------:R-:W-:Y:S05]  /*2750*/  @!P3 BRA `(.L_x_42) ;  /* 0x00000000000cb947 */ /* 0x000fea0003800000 */
[----:B-----5:R-:W-:Y:S01]  /*2760*/  FSETP.EQ.AND P0, PT, R90, RZ, PT ;  /* 0x000000ff5a00720b */ /* 0x020fe20003f02000 */
[----:B------:R-:W-:-:S12]  /*2770*/  BRA `(.L_x_42) ;  /* 0x0000000000047947 */ /* 0x000fd80003800000 */
.L_x_41:
[----:B-----5:R-:W-:-:S13]  /*2780*/  FSETP.EQ.AND P0, PT, R90, RZ, PT ;  /* 0x000000ff5a00720b */ /* 0x020fda0003f02000 */
.L_x_42:
[----:B------:R-:W-:Y:S05]  /*2790*/  BSYNC B0 ;  /* 0x0000000000007941 */ /* 0x000fea0003800000 */
.L_x_40:
[----:B------:R-:W-:Y:S04]  /*27a0*/  BSSY B0, `(.L_x_43) ;  /* 0x0000007000007945 */ /* 0x000fe80003800000 */
[----:B------:R-:W-:Y:S05]  /*27b0*/  @!P2 BRA `(.L_x_44) ;  /* 0x000000000010a947 */ /* 0x000fea0003800000 */
[----:B------:R-:W-:-:S13]  /*27c0*/  LOP3.LUT P2, RZ, R88, 0xff, RZ, 0xc0, !PT ;  /* 0x000000ff58ff7812 */ /* 0x000fda000784c0ff */
[----:B------:R-:W-:Y:S05]  /*27d0*/  @!P2 BRA `(.L_x_45) ;  /* 0x00000000000ca947 */ /* 0x000fea0003800000 */
[----:B-----5:R-:W-:Y:S01]  /*27e0*/  FSETP.EQ.AND P4, PT, R90, RZ, PT ;  /* 0x000000ff5a00720b */ /* 0x020fe20003f82000 */
[----:B------:R-:W-:-:S12]  /*27f0*/  BRA `(.L_x_45) ;  /* 0x0000000000047947 */ /* 0x000fd80003800000 */
.L_x_44:
[----:B-----5:R-:W-:-:S13]  /*2800*/  FSETP.EQ.AND P4, PT, R90, RZ, PT ;  /* 0x000000ff5a00720b */ /* 0x020fda0003f82000 */
.L_x_45:
[----:B------:R-:W-:Y:S05]  /*2810*/  BSYNC B0 ;  /* 0x0000000000007941 */ /* 0x000fea0003800000 */
.L_x_43:
[----:B------:R-:W-:Y:S01]  /*2820*/  BSSY B0, `(.L_x_46) ;  /* 0x0000029000007945 */ /* 0x000fe20003800000 */
[----:B------:R-:W-:Y:S01]  /*2830*/  LOP3.LUT R92, R92, 0x1, RZ, 0x3c, !PT ;  /* 0x000000015c5c7812 */ /* 0x000fe200078e3cff */
[----:B------:R-:W-:Y:S01]  /*2840*/  IMAD.MOV.U32 R23, RZ, RZ, RZ ;  /* 0x000000ffff177224 */ /* 0x000fe200078e00ff */
[----:B------:R-:W-:Y:S02]  /*2850*/  CS2R R6, SRZ ;  /* 0x0000000000067805 */ /* 0x000fe4000001ff00 */
[----:B-1234-:R-:W-:Y:S02]  /*2860*/  CS2R R4, SRZ ;  /* 0x0000000000047805 */ /* 0x01efe4000001ff00 */
[----:B------:R-:W-:Y:S02]  /*2870*/  CS2R R10, SRZ ;  /* 0x00000000000a7805 */ /* 0x000fe4000001ff00 */
[----:B------:R-:W-:Y:S01]  /*2880*/  CS2R R8, SRZ ;  /* 0x0000000000087805 */ /* 0x000fe2000001ff00 */
[----:B------:R-:W-:Y:S06]  /*2890*/  @P0 BRA `(.L_x_47) ;  /* 0x0000000000840947 */ /* 0x000fec0003800000 */
[----:B------:R-:W-:-:S13]  /*28a0*/  ISETP.NE.AND P2, PT, R115, 0x3, PT ;  /* 0x000000037300780c */ /* 0x000fda0003f45270 */
[----:B------:R-:W-:Y:S05]  /*28b0*/  @!P2 BRA `(.L_x_48) ;  /* 0x000000000004a947 */ /* 0x000fea0003800000 */
[----:B------:R-:W-:Y:S01]  /*28c0*/  BPT.TRAP 0x1 ;  /* 0x000000040000795c */ /* 0x000fe20000300000 */
.L_x_48:
[----:B------:R-:W-:Y:S01]  /*28d0*/  SHF.L.U32 R0, R92, 0x1f, RZ ;  /* 0x0000001f5c007819 */ /* 0x000fe200000006ff */
[----:B------:R-:W-:Y:S01]  /*28e0*/  BSSY B1, `(.L_x_49) ;  /* 0x0000005000017945 */ /* 0x000fe20003800000 */
[----:B------:R-:W-:Y:S02]  /*28f0*/  IMAD.MOV.U32 R23, RZ, RZ, 0x1 ;  /* 0x00000001ff177424 */ /* 0x000fe400078e00ff */
[----:B------:R-:W1:Y:S01]  /*2900*/  SYNCS.PHASECHK.TRANS64.TRYWAIT P2, [UR51+0x40], R0 ;  /* 0x00004000ff0075a7 */ /* 0x000e620008040173 */
[----:B------:R-:W-:Y:S01]  /*2910*/  IMAD.MOV.U32 R6, RZ, RZ, RZ ;  /* 0x000000ffff067224 */ /* 0x000fe200078e00ff */
[----:B-1----:R-:W-:Y:S06]  /*2920*/  @!P2 BRA `(.L_x_50) ;  /* 0x000000b40058a947 */ /* 0x002fec0003800000 */
.L_x_166:
[----:B------:R-:W-:Y:S05]  /*2930*/  BSYNC B1 ;  /* 0x0000000000017941 */ /* 0x000fea0003800000 */
.L_x_49:
[----:B------:R-:W-:Y:S02]  /*2940*/  CS2R R4, SRZ ;  /* 0x0000000000047805 */ /* 0x000fe4000001ff00 */
[----:B------:R-:W-:Y:S02]  /*2950*/  CS2R R10, SRZ ;  /* 0x00000000000a7805 */ /* 0x000fe4000001ff00 */
[----:B------:R-:W-:Y:S01]  /*2960*/  CS2R R8, SRZ ;  /* 0x0000000000087805 */ /* 0x000fe2000001ff00 */
[----:B------:R-:W-:Y:S06]  /*2970*/  @P4 BRA `(.L_x_47) ;  /* 0x00000000004c4947 */ /* 0x000fec0003800000 */
[C---:B-1----:R-:W-:Y:S01]  /*2980*/  IMAD.SHL.U32 R3, R18.reuse, 0x20, RZ ;  /* 0x0000002012037824 */ /* 0x042fe200078e00ff */
[C---:B------:R-:W-:Y:S01]  /*2990*/  SHF.L.U32 R0, R18.reuse, 0x4, RZ ;  /* 0x0000000412007819 */ /* 0x040fe200000006ff */
[----:B------:R-:W-:Y:S01]  /*29a0*/  IMAD.SHL.U32 R7, R18, 0x4, RZ ;  /* 0x0000000412077824 */ /* 0x000fe200078e00ff */
[----:B------:R-:W-:Y:S01]  /*29b0*/  SHF.R.U32.HI R5, RZ, 0x1, R18 ;  /* 0x00000001ff057819 */ /* 0x000fe20000011612 */
[----:B------:R-:W-:Y:S05]  /*29c0*/  WARPSYNC.ALL ;  /* 0x0000000000007948 */ /* 0x000fea0003800000 */
[----:B------:R-:W-:Y:S02]  /*29d0*/  LOP3.LUT R0, R0, 0xe00, RZ, 0xc0, !PT ;  /* 0x00000e0000007812 */ /* 0x000fe400078ec0ff */
[----:B------:R-:W-:-:S02]  /*29e0*/  LOP3.LUT R4, R3, 0xc0, RZ, 0xc0, !PT ;  /* 0x000000c003047812 */ /* 0x000fc400078ec0ff */
[----:B------:R-:W-:Y:S02]  /*29f0*/  LOP3.LUT R0, R0, 0x20, R3, 0xf8, !PT ;  /* 0x0000002000007812 */ /* 0x000fe400078ef803 */
[----:B------:R-:W-:Y:S02]  /*2a00*/  LOP3.LUT R4, R4, 0x8, R5, 0xf8, !PT ;  /* 0x0000000804047812 */ /* 0x000fe400078ef805 */
[----:B------:R-:W-:Y:S02]  /*2a10*/  LOP3.LUT R0, R0, 0x100, R3, 0xf8, !PT ;  /* 0x0000010000007812 */ /* 0x000fe400078ef803 */
[----:B------:R-:W-:Y:S02]  /*2a20*/  LOP3.LUT R7, R4, 0x18, R7, 0x78, !PT ;  /* 0x0000001804077812 */ /* 0x000fe400078e7807 */
[----:B------:R-:W-:Y:S02]  /*2a30*/  LOP3.LUT P2, RZ, R18, 0x4, RZ, 0xc0, !PT ;  /* 0x0000000412ff7812 */ /* 0x000fe4000784c0ff */
[----:B------:R-:W-:-:S04]  /*2a40*/  LOP3.LUT R0, R0, R7, RZ, 0xfc, !PT ;  /* 0x0000000700007212 */ /* 0x000fc800078efcff */
[----:B------:R-:W-:-:S04]  /*2a50*/  LEA R0, R0, UR51, 0x1 ;  /* 0x0000003300007c11 */ /* 0x000fc8000f8e08ff */
[C---:B------:R-:W-:Y:S01]  /*2a60*/  IADD3 R4, R0.reuse, 0x220, RZ ;  /* 0x0000022000047810 */ /* 0x040fe20007ffe0ff */
[----:B------:R-:W-:Y:S01]  /*2a70*/  VIADD R3, R0, 0x200 ;  /* 0x0000020000037836 */ /* 0x000fe20000000000 */
[----:B------:R2:W3:Y:S03]  /*2a80*/  LDSM.16.M88.4 R8, [R0+0x200] ;  /* 0x000200000008783b */ /* 0x0004e60000000200 */
[----:B------:R-:W-:-:S06]  /*2a90*/  @P2 VIADD R4, R3, 0xffffffe0 ;  /* 0xffffffe003042836 */ /* 0x000fcc0000000000 */
[----:B--2---:R-:W4:Y:S02]  /*2aa0*/  LDSM.16.M88.4 R4, [R4] ;  /* 0x000000000404783b */ /* 0x004f240000000200 */
.L_x_47:
[----:B------:R-:W-:Y:S05]  /*2ab0*/  BSYNC B0 ;  /* 0x0000000000007941 */ /* 0x000fea0003800000 */
.L_x_46:
[C---:B-1-3--:R-:W-:Y:S01]  /*2ac0*/  IMAD.U32 R3, R9.reuse, 0x10000, RZ ;  /* 0x0001000009037824 */ /* 0x04afe200078e00ff */
[----:B------:R-:W-:Y:S01]  /*2ad0*/  MOV R12, 0x3aae005b ;  /* 0x3aae005b000c7802 */ /* 0x000fe20000000f00 */
[----:B------:R-:W-:Y:S01]  /*2ae0*/  IMAD.MOV.U32 R13, RZ, RZ, 0x3c09919f ;  /* 0x3c09919fff0d7424 */ /* 0x000fe200078e00ff */
[----:B------:R-:W-:Y:S01]  /*2af0*/  LOP3.LUT R9, R9, 0xffff0000, RZ, 0xc0, !PT ;  /* 0xffff000009097812 */ /* 0x000fe200078ec0ff */
[----:B-----5:R-:W-:Y:S01]  /*2b00*/  FMUL R94, R90, R3 ;  /* 0x000000035a5e7220 */ /* 0x020fe20000400000 */
[----:B------:R-:W-:Y:S01]  /*2b10*/  IMAD.MOV.U32 R3, RZ, RZ, 0x38eb4c3a ;  /* 0x38eb4c3aff037424 */ /* 0x000fe200078e00ff */
[C---:B------:R-:W-:Y:S01]  /*2b20*/  LOP3.LUT R99, R10.reuse, 0xffff0000, RZ, 0xc0, !PT ;  /* 0xffff00000a637812 */ /* 0x040fe200078ec0ff */
[----:B------:R-:W-:Y:S02]  /*2b30*/  IMAD.MOV.U32 R14, RZ, RZ, 0x3d24d99a ;  /* 0x3d24d99aff0e7424 */ /* 0x000fe400078e00ff */
[----:B------:R-:W-:Y:S01]  /*2b40*/  FFMA R93, R91, R58, R94 ;  /* 0x0000003a5b5d7223 */ /* 0x000fe2000000005e */
[----:B------:R-:W-:-:S02]  /*2b50*/  IMAD.U32 R97, R10, 0x10000, RZ ;  /* 0x000100000a617824 */ /* 0x000fc400078e00ff */
[----:B------:R-:W-:Y:S01]  /*2b60*/  FMUL R98, R90, R9 ;  /* 0x000000095a627220 */ /* 0x000fe20000400000 */
[----:B------:R-:W-:Y:S02]  /*2b70*/  IMAD.U32 R124, RZ, RZ, UR48 ;  /* 0x00000030ff7c7e24 */ /* 0x000fe4000f8e00ff */
[----:B------:R-:W-:Y:S01]  /*2b80*/  FMUL R101, R93, 0.70710676908493041992 ;  /* 0x3f3504f35d657820 */ /* 0x000fe20000400000 */
[----:B------:R-:W-:Y:S01]  /*2b90*/  SHF.R.U32.HI R130, RZ, 0x1, R18 ;  /* 0x00000001ff827819 */ /* 0x000fe20000011612 */
[----:B------:R-:W-:Y:S02]  /*2ba0*/  FFMA R59, R91, R59, R98 ;  /* 0x0000003b5b3b7223 */ /* 0x000fe40000000062 */
[C---:B------:R-:W-:Y:S01]  /*2bb0*/  FMUL R0, R101.reuse, R101 ;  /* 0x0000006565007220 */ /* 0x040fe20000400000 */
[----:B------:R-:W-:Y:S01]  /*2bc0*/  FSETP.GE.AND P2, PT, |R101|, 1.0029599666595458984, PT ;  /* 0x3f8060fe6500780b */ /* 0x000fe20003f46200 */
[C---:B------:R-:W-:Y:S01]  /*2bd0*/  FMUL R113, R59.reuse, 0.70710676908493041992 ;  /* 0x3f3504f33b717820 */ /* 0x040fe20000400000 */
[----:B------:R-:W-:-:S02]  /*2be0*/  FMUL R59, R59, 0.5 ;  /* 0x3f0000003b3b7820 */ /* 0x000fc40000400000 */
[----:B------:R-:W-:Y:S02]  /*2bf0*/  FSEL R0, |R101|, R0, P2 ;  /* 0x0000000065007208 */ /* 0x000fe40001000200 */
[----:B------:R-:W-:Y:S02]  /*2c00*/  FSEL R15, R3, 8.4834944573231041431e-05, P2 ;  /* 0x38b1e96a030f7808 */ /* 0x000fe40001000000 */
[----:B------:R-:W-:Y:S02]  /*2c10*/  FSEL R21, -R12, -0.00082130916416645050049, P2 ;  /* 0xba574d200c157808 */ /* 0x000fe40001000100 */
[----:B------:R-:W-:Y:S02]  /*2c20*/  FSEL R20, R13, 0.0052134888246655464172, P2 ;  /* 0x3baad5ea0d147808 */ /* 0x000fe40001000000 */
[----:B------:R-:W-:Y:S01]  /*2c30*/  FSEL R58, -R14, -0.026868773624300956726, P2 ;  /* 0xbcdc1be70e3a7808 */ /* 0x000fe20001000100 */
[----:B------:R-:W-:Y:S01]  /*2c40*/  FFMA R21, R0, R15, R21 ;  /* 0x0000000f00157223 */ /* 0x000fe20000000015 */
[----:B------:R-:W-:-:S03]  /*2c50*/  IMAD.MOV.U32 R15, RZ, RZ, 0x3e235519 ;  /* 0x3e235519ff0f7424 */ /* 0x000fc600078e00ff */
[C---:B------:R-:W-:Y:S01]  /*2c60*/  FFMA R21, R0.reuse, R21, R20 ;  /* 0x0000001500157223 */ /* 0x040fe20000000014 */
[----:B------:R-:W-:Y:S02]  /*2c70*/  MOV R20, 0x3f69b4f9 ;  /* 0x3f69b4f900147802 */ /* 0x000fe40000000f00 */
[----:B------:R-:W-:Y:S01]  /*2c80*/  FSEL R96, R15, 0.11284004896879196167, P2 ;  /* 0x3de718af0f607808 */ /* 0x000fe20001000000 */
[----:B------:R-:W-:Y:S01]  /*2c90*/  FFMA R95, R0, R21, R58 ;  /* 0x00000015005f7223 */ /* 0x000fe2000000003a */
[----:B------:R-:W-:Y:S01]  /*2ca0*/  IMAD.MOV.U32 R21, RZ, RZ, 0x3f210a14 ;  /* 0x3f210a14ff157424 */ /* 0x000fe200078e00ff */
[----:B------:R-:W-:Y:S02]  /*2cb0*/  FSEL R58, R20, -0.37612664699554443359, P2 ;  /* 0xbec093ac143a7808 */ /* 0x000fe40001000000 */
[----:B------:R-:W-:Y:S02]  /*2cc0*/  FFMA R95, R0, R95, R96 ;  /* 0x0000005f005f7223 */ /* 0x000fe40000000060 */
[----:B------:R-:W-:-:S02]  /*2cd0*/  FSEL R96, R21, 0.12837915122509002686, P2 ;  /* 0x3e0375d315607808 */ /* 0x000fc40001000000 */
[----:B------:R-:W-:Y:S01]  /*2ce0*/  FFMA R95, R0, R95, R58 ;  /* 0x0000005f005f7223 */ /* 0x000fe2000000003a */
[----:B------:R-:W-:-:S03]  /*2cf0*/  FSEL R58, -|R101|, R101, P2 ;  /* 0x00000065653a7208 */ /* 0x000fc60001000300 */
[----:B------:R-:W-:Y:S01]  /*2d00*/  FFMA R95, R0, R95, R96 ;  /* 0x0000005f005f7223 */ /* 0x000fe20000000060 */
[----:B------:R-:W-:-:S03]  /*2d10*/  FMUL R96, R90, R99 ;  /* 0x000000635a607220 */ /* 0x000fc60000400000 */
[----:B------:R-:W-:Y:S01]  /*2d20*/  FFMA R95, R95, R58, R58 ;  /* 0x0000003a5f5f7223 */ /* 0x000fe2000000003a */
[----:B------:R-:W-:Y:S01]  /*2d30*/  FMUL R58, R90, R97 ;  /* 0x000000615a3a7220 */ /* 0x000fe20000400000 */
[C---:B------:R-:W-:Y:S02]  /*2d40*/  FFMA R61, R91.reuse, R61, R96 ;  /* 0x0000003d5b3d7223 */ /* 0x040fe40000000060 */
[----:B------:R-:W1:Y:S01]  /*2d50*/  @P2 MUFU.EX2 R0, R95 ;  /* 0x0000005f00002308 */ /* 0x000e620000000800 */
[----:B------:R-:W-:Y:S01]  /*2d60*/  FFMA R9, R91, R60, R58 ;  /* 0x0000003c5b097223 */ /* 0x000fe2000000003a */
[----:B------:R-:W-:-:S03]  /*2d70*/  FMUL R106, R61, 0.70710676908493041992 ;  /* 0x3f3504f33d6a7820 */ /* 0x000fc60000400000 */
[----:B------:R-:W-:Y:S01]  /*2d80*/  FMUL R117, R9, 0.70710676908493041992 ;  /* 0x3f3504f309757820 */ /* 0x000fe20000400000 */
[C---:B------:R-:W-:Y:S01]  /*2d90*/  FMUL R100, R106.reuse, R106 ;  /* 0x0000006a6a647220 */ /* 0x040fe20000400000 */
[C---:B------:R-:W-:Y:S02]  /*2da0*/  FSETP.GE.AND P5, PT, |R106|.reuse, 1.0029599666595458984, PT ;  /* 0x3f8060fe6a00780b */ /* 0x040fe40003fa6200 */
[C---:B------:R-:W-:Y:S01]  /*2db0*/  FMUL R10, R117.reuse, R117 ;  /* 0x00000075750a7220 */ /* 0x040fe20000400000 */
[C---:B------:R-:W-:Y:S02]  /*2dc0*/  FSETP.GE.AND P3, PT, |R117|.reuse, 1.0029599666595458984, PT ;  /* 0x3f8060fe7500780b */ /* 0x040fe40003f66200 */
[----:B------:R-:W-:Y:S02]  /*2dd0*/  FSEL R100, |R106|, R100, P5 ;  /* 0x000000646a647208 */ /* 0x000fe40002800200 */
[----:B------:R-:W-:Y:S02]  /*2de0*/  FSEL R60, |R117|, R10, P3 ;  /* 0x0000000a753c7208 */ /* 0x000fe40001800200 */
[----:B------:R-:W-:Y:S01]  /*2df0*/  FSEL R103, -R12, -0.00082130916416645050049, P3 ;  /* 0xba574d200c677808 */ /* 0x000fe20001800100 */
[----:B-1----:R-:W-:Y:S01]  /*2e00*/  @P2 FADD R0, -R0, 1 ;  /* 0x3f80000000002421 */ /* 0x002fe20000000100 */
[----:B------:R-:W-:-:S02]  /*2e10*/  FSEL R107, R3, 8.4834944573231041431e-05, P5 ;  /* 0x38b1e96a036b7808 */ /* 0x000fc40002800000 */
[----:B------:R-:W-:Y:S02]  /*2e20*/  FSEL R109, -R12, -0.00082130916416645050049, P5 ;  /* 0xba574d200c6d7808 */ /* 0x000fe40002800100 */
[----:B------:R-:W-:Y:S01]  /*2e30*/  @P2 LOP3.LUT R95, R0, 0x80000000, R101, 0xb8, !PT ;  /* 0x80000000005f2812 */ /* 0x000fe200078eb865 */
[C---:B------:R-:W-:Y:S01]  /*2e40*/  FMUL R0, R113.reuse, R113 ;  /* 0x0000007171007220 */ /* 0x040fe20000400000 */
[----:B------:R-:W-:Y:S01]  /*2e50*/  FSETP.GE.AND P2, PT, |R113|, 1.0029599666595458984, PT ;  /* 0x3f8060fe7100780b */ /* 0x000fe20003f46200 */
[----:B------:R-:W-:Y:S01]  /*2e60*/  FFMA R107, R100, R107, R109 ;  /* 0x0000006b646b7223 */ /* 0x000fe2000000006d */
[----:B------:R-:W-:Y:S01]  /*2e70*/  FSEL R101, R3, 8.4834944573231041431e-05, P3 ;  /* 0x38b1e96a03657808 */ /* 0x000fe20001800000 */
[----:B------:R-:W-:Y:S01]  /*2e80*/  FADD R95, R95, 1 ;  /* 0x3f8000005f5f7421 */ /* 0x000fe20000000000 */
[----:B------:R-:W-:Y:S02]  /*2e90*/  FSEL R0, |R113|, R0, P2 ;  /* 0x0000000071007208 */ /* 0x000fe40001000200 */
[----:B------:R-:W-:Y:S01]  /*2ea0*/  FSEL R97, R3, 8.4834944573231041431e-05, P2 ;  /* 0x38b1e96a03617808 */ /* 0x000fe20001000000 */
[----:B------:R-:W-:Y:S01]  /*2eb0*/  FFMA R103, R60, R101, R103 ;  /* 0x000000653c677223 */ /* 0x000fe20000000067 */
[----:B------:R-:W-:-:S02]  /*2ec0*/  FSEL R99, -R12, -0.00082130916416645050049, P2 ;  /* 0xba574d200c637808 */ /* 0x000fc40001000100 */
[C---:B------:R-:W-:Y:S02]  /*2ed0*/  FSEL R105, R13.reuse, 0.0052134888246655464172, P3 ;  /* 0x3baad5ea0d697808 */ /* 0x040fe40001800000 */
[----:B------:R-:W-:Y:S01]  /*2ee0*/  FSEL R101, -R14, -0.026868773624300956726, P2 ;  /* 0xbcdc1be70e657808 */ /* 0x000fe20001000100 */
[----:B------:R-:W-:Y:S01]  /*2ef0*/  FFMA R97, R0, R97, R99 ;  /* 0x0000006100617223 */ /* 0x000fe20000000063 */
[C---:B------:R-:W-:Y:S01]  /*2f00*/  FSEL R99, R13.reuse, 0.0052134888246655464172, P2 ;  /* 0x3baad5ea0d637808 */ /* 0x040fe20001000000 */
[----:B------:R-:W-:Y:S01]  /*2f10*/  FFMA R103, R60, R103, R105 ;  /* 0x000000673c677223 */ /* 0x000fe20000000069 */
[----:B------:R-:W-:Y:S02]  /*2f20*/  FSEL R111, R13, 0.0052134888246655464172, P5 ;  /* 0x3baad5ea0d6f7808 */ /* 0x000fe40002800000 */
[----:B------:R-:W-:Y:S01]  /*2f30*/  FSEL R105, -R14, -0.026868773624300956726, P3 ;  /* 0xbcdc1be70e697808 */ /* 0x000fe20001800100 */
[----:B------:R-:W-:Y:S01]  /*2f40*/  FFMA R97, R0, R97, R99 ;  /* 0x0000006100617223 */ /* 0x000fe20000000063 */
[C---:B------:R-:W-:Y:S01]  /*2f50*/  FSEL R99, R15.reuse, 0.11284004896879196167, P2 ;  /* 0x3de718af0f637808 */ /* 0x040fe20001000000 */
[----:B------:R-:W-:Y:S01]  /*2f60*/  FFMA R111, R100, R107, R111 ;  /* 0x0000006b646f7223 */ /* 0x000fe2000000006f */
[----:B------:R-:W-:Y:S01]  /*2f70*/  FSEL R107, R15, 0.11284004896879196167, P3 ;  /* 0x3de718af0f6b7808 */ /* 0x000fe20001800000 */
[----:B------:R-:W-:Y:S01]  /*2f80*/  FFMA R97, R0, R97, R101 ;  /* 0x0000006100617223 */ /* 0x000fe20000000065 */
[----:B------:R-:W-:Y:S01]  /*2f90*/  FSEL R101, R20, -0.37612664699554443359, P2 ;  /* 0xbec093ac14657808 */ /* 0x000fe20001000000 */
[----:B------:R-:W-:Y:S01]  /*2fa0*/  FFMA R103, R60, R103, R105 ;  /* 0x000000673c677223 */ /* 0x000fe20000000069 */
[----:B------:R-:W-:Y:S01]  /*2fb0*/  FSEL R109, -R14, -0.026868773624300956726, P5 ;  /* 0xbcdc1be70e6d7808 */ /* 0x000fe20002800100 */
[----:B------:R-:W-:Y:S01]  /*2fc0*/  FFMA R97, R0, R97, R99 ;  /* 0x0000006100617223 */ /* 0x000fe20000000063 */
[----:B------:R-:W-:Y:S01]  /*2fd0*/  FSEL R99, R21, 0.12837915122509002686, P2 ;  /* 0x3e0375d315637808 */ /* 0x000fe20001000000 */
[----:B------:R-:W-:Y:S01]  /*2fe0*/  FFMA R103, R60, R103, R107 ;  /* 0x000000673c677223 */ /* 0x000fe2000000006b */
[----:B------:R-:W-:Y:S01]  /*2ff0*/  FSEL R10, -|R113|, R113, P2 ;  /* 0x00000071710a7208 */ /* 0x000fe20001000300 */
[----:B------:R-:W-:Y:S01]  /*3000*/  FFMA R97, R0, R97, R101 ;  /* 0x0000006100617223 */ /* 0x000fe20000000065 */
[----:B------:R-:W-:Y:S01]  /*3010*/  FSEL R101, R20, -0.37612664699554443359, P3 ;  /* 0xbec093ac14657808 */ /* 0x000fe20001800000 */
[----:B------:R-:W-:Y:S01]  /*3020*/  FFMA R109, R100, R111, R109 ;  /* 0x0000006f646d7223 */ /* 0x000fe2000000006d */
[----:B------:R-:W-:Y:S01]  /*3030*/  FSEL R105, R15, 0.11284004896879196167, P5 ;  /* 0x3de718af0f697808 */ /* 0x000fe20002800000 */
[----:B------:R-:W-:Y:S01]  /*3040*/  FFMA R97, R0, R97, R99 ;  /* 0x0000006100617223 */ /* 0x000fe20000000063 */
[C---:B------:R-:W-:Y:S01]  /*3050*/  FSEL R99, R21.reuse, 0.12837915122509002686, P3 ;  /* 0x3e0375d315637808 */ /* 0x040fe20001800000 */
[----:B------:R-:W-:Y:S01]  /*3060*/  FFMA R101, R60, R103, R101 ;  /* 0x000000673c657223 */ /* 0x000fe20000000065 */
[----:B------:R-:W-:Y:S01]  /*3070*/  FSEL R102, R21, 0.12837915122509002686, P5 ;  /* 0x3e0375d315667808 */ /* 0x000fe20002800000 */
[----:B------:R-:W-:Y:S01]  /*3080*/  FFMA R10, R97, R10, R10 ;  /* 0x0000000a610a7223 */ /* 0x000fe2000000000a */
[----:B------:R-:W-:Y:S01]  /*3090*/  FSEL R97, R20, -0.37612664699554443359, P5 ;  /* 0xbec093ac14617808 */ /* 0x000fe20002800000 */
[----:B------:R-:W-:Y:S01]  /*30a0*/  FFMA R105, R100, R109, R105 ;  /* 0x0000006d64697223 */ /* 0x000fe20000000069 */
[----:B------:R-:W-:Y:S01]  /*30b0*/  FFMA R99, R60, R101, R99 ;  /* 0x000000653c637223 */ /* 0x000fe20000000063 */
[----:B------:R-:W-:Y:S01]  /*30c0*/  FSEL R60, -|R117|, R117, P3 ;  /* 0x00000075753c7208 */ /* 0x000fe20001800300 */
[----:B------:R-:W1:Y:S01]  /*30d0*/  @P2 MUFU.EX2 R0, R10 ;  /* 0x0000000a00002308 */ /* 0x000e620000000800 */
[----:B------:R-:W-:Y:S01]  /*30e0*/  FFMA R105, R100, R105, R97 ;  /* 0x0000006964697223 */ /* 0x000fe20000000061 */
[C---:B------:R-:W-:Y:S01]  /*30f0*/  IMAD.U32 R101, R11.reuse, 0x10000, RZ ;  /* 0x000100000b657824 */ /* 0x040fe200078e00ff */
[----:B------:R-:W-:Y:S01]  /*3100*/  LOP3.LUT R103, R11, 0xffff0000, RZ, 0xc0, !PT ;  /* 0xffff00000b677812 */ /* 0x000fe200078ec0ff */
[----:B------:R-:W-:Y:S01]  /*3110*/  FFMA R97, R99, R60, R60 ;  /* 0x0000003c63617223 */ /* 0x000fe2000000003c */
[----:B------:R-:W-:Y:S01]  /*3120*/  FSEL R99, -|R106|, R106, P5 ;  /* 0x0000006a6a637208 */ /* 0x000fe20002800300 */
[----:B------:R-:W-:Y:S01]  /*3130*/  FFMA R102, R100, R105, R102 ;  /* 0x0000006964667223 */ /* 0x000fe20000000066 */
[----:B------:R-:W-:Y:S01]  /*3140*/  SHF.L.U32 R11, R8, 0x10, RZ ;  /* 0x00000010080b7819 */ /* 0x000fe200000006ff */
[----:B------:R-:W2:Y:S01]  /*3150*/  @P3 MUFU.EX2 R104, R97 ;  /* 0x0000006100683308 */ /* 0x000ea20000000800 */
[----:B------:R-:W-:Y:S01]  /*3160*/  FMUL R100, R90, R101 ;  /* 0x000000655a647220 */ /* 0x000fe20000400000 */
[----:B------:R-:W-:Y:S01]  /*3170*/  FFMA R99, R102, R99, R99 ;  /* 0x0000006366637223 */ /* 0x000fe20000000063 */
[C---:B------:R-:W-:Y:S01]  /*3180*/  FMUL R60, R90.reuse, R103 ;  /* 0x000000675a3c7220 */ /* 0x040fe20000400000 */
[----:B------:R-:W-:Y:S01]  /*3190*/  FMUL R102, R90, R11 ;  /* 0x0000000b5a667220 */ /* 0x000fe20000400000 */
[----:B------:R-:W-:-:S02]  /*31a0*/  FFMA R11, R91, R62, R100 ;  /* 0x0000003e5b0b7223 */ /* 0x000fc40000000064 */
[----:B------:R-:W-:Y:S01]  /*31b0*/  FFMA R101, R91, R63, R60 ;  /* 0x0000003f5b657223 */ /* 0x000fe2000000003c */
[----:B------:R-:W3:Y:S01]  /*31c0*/  @P5 MUFU.EX2 R105, R99 ;  /* 0x0000006300695308 */ /* 0x000ee20000000800 */
[----:B-1----:R-:W-:Y:S01]  /*31d0*/  @P2 FADD R0, -R0, 1 ;  /* 0x3f80000000002421 */ /* 0x002fe20000000100 */
[----:B------:R-:W-:Y:S01]  /*31e0*/  FMUL R123, R11, 0.70710676908493041992 ;  /* 0x3f3504f30b7b7820 */ /* 0x000fe20000400000 */
[----:B------:R-:W-:Y:S01]  /*31f0*/  FFMA R63, R91, R56, R102 ;  /* 0x000000385b3f7223 */ /* 0x000fe20000000066 */
[----:B------:R-:W-:Y:S02]  /*3200*/  FMUL R125, R101, 0.70710676908493041992 ;  /* 0x3f3504f3657d7820 */ /* 0x000fe40000400000 */
[----:B------:R-:W-:Y:S01]  /*3210*/  @P2 LOP3.LUT R10, R0, 0x80000000, R113, 0xb8, !PT ;  /* 0x80000000000a2812 */ /* 0x000fe200078eb871 */
[----:B------:R-:W-:Y:S01]  /*3220*/  FMUL R0, R123, R123 ;  /* 0x0000007b7b007220 */ /* 0x000fe20000400000 */
[----:B------:R-:W-:Y:S01]  /*3230*/  FMUL R121, R63, 0.70710676908493041992 ;  /* 0x3f3504f33f797820 */ /* 0x000fe20000400000 */
[----:B--2---:R-:W-:Y:S01]  /*3240*/  @P3 FADD R104, -R104, 1 ;  /* 0x3f80000068683421 */ /* 0x004fe20000000100 */
[----:B------:R-:W-:Y:S01]  /*3250*/  FMUL R62, R125, R125 ;  /* 0x0000007d7d3e7220 */ /* 0x000fe20000400000 */
[----:B------:R-:W-:-:S02]  /*3260*/  FADD R10, R10, 1 ;  /* 0x3f8000000a0a7421 */ /* 0x000fc40000000000 */
[----:B------:R-:W-:Y:S02]  /*3270*/  FSETP.GE.AND P2, PT, |R121|, 1.0029599666595458984, PT ;  /* 0x3f8060fe7900780b */ /* 0x000fe40003f46200 */
[----:B------:R-:W-:Y:S01]  /*3280*/  @P3 LOP3.LUT R97, R104, 0x80000000, R117, 0xb8, !PT ;  /* 0x8000000068613812 */ /* 0x000fe200078eb875 */
[----:B---3--:R-:W-:Y:S01]  /*3290*/  @P5 FADD R105, -R105, 1 ;  /* 0x3f80000069695421 */ /* 0x008fe20000000100 */
[----:B------:R-:W-:-:S03]  /*32a0*/  FSETP.GE.AND P3, PT, |R123|, 1.0029599666595458984, PT ;  /* 0x3f8060fe7b00780b */ /* 0x000fc60003f66200 */
[----:B------:R-:W-:Y:S01]  /*32b0*/  FADD R97, R97, 1 ;  /* 0x3f80000061617421 */ /* 0x000fe20000000000 */
[----:B------:R-:W-:Y:S02]  /*32c0*/  @P5 LOP3.LUT R99, R105, 0x80000000, R106, 0xb8, !PT ;  /* 0x8000000069635812 */ /* 0x000fe400078eb86a */
[----:B------:R-:W-:Y:S02]  /*32d0*/  FSETP.GE.AND P5, PT, |R125|, 1.0029599666595458984, PT ;  /* 0x3f8060fe7d00780b */ /* 0x000fe40003fa6200 */
[----:B------:R-:W-:Y:S01]  /*32e0*/  FSEL R56, |R123|, R0, P3 ;  /* 0x000000007b387208 */ /* 0x000fe20001800200 */
[----:B------:R-:W-:Y:S01]  /*32f0*/  FMUL R0, R121, R121 ;  /* 0x0000007979007220 */ /* 0x000fe20000400000 */
[----:B------:R-:W-:Y:S01]  /*3300*/  FSEL R103, R3, 8.4834944573231041431e-05, P3 ;  /* 0x38b1e96a03677808 */ /* 0x000fe20001800000 */
[----:B------:R-:W-:Y:S01]  /*3310*/  FADD R99, R99, 1 ;  /* 0x3f80000063637421 */ /* 0x000fe20000000000 */
[----:B------:R-:W-:Y:S02]  /*3320*/  FSEL R105, -R12, -0.00082130916416645050049, P3 ;  /* 0xba574d200c697808 */ /* 0x000fe40001800100 */
[----:B------:R-:W-:-:S02]  /*3330*/  FSEL R104, |R125|, R62, P5 ;  /* 0x0000003e7d687208 */ /* 0x000fc40002800200 */
[----:B------:R-:W-:Y:S01]  /*3340*/  FSEL R107, R3, 8.4834944573231041431e-05, P5 ;  /* 0x38b1e96a036b7808 */ /* 0x000fe20002800000 */
[----:B------:R-:W-:Y:S01]  /*3350*/  FFMA R109, R56, R103, R105 ;  /* 0x00000067386d7223 */ /* 0x000fe20000000069 */
[----:B------:R-:W-:Y:S02]  /*3360*/  FSEL R111, -R12, -0.00082130916416645050049, P5 ;  /* 0xba574d200c6f7808 */ /* 0x000fe40002800100 */
[----:B------:R-:W-:Y:S02]  /*3370*/  FSEL R0, |R121|, R0, P2 ;  /* 0x0000000079007208 */ /* 0x000fe40001000200 */
[----:B------:R-:W-:Y:S01]  /*3380*/  FSEL R103, R3, 8.4834944573231041431e-05, P2 ;  /* 0x38b1e96a03677808 */ /* 0x000fe20001000000 */
[----:B------:R-:W-:Y:S01]  /*3390*/  FFMA R113, R104, R107, R111 ;  /* 0x0000006b68717223 */ /* 0x000fe2000000006f */
[----:B------:R-:W-:Y:S02]  /*33a0*/  FSEL R105, -R12, -0.00082130916416645050049, P2 ;  /* 0xba574d200c697808 */ /* 0x000fe40001000100 */
[----:B------:R-:W-:-:S02]  /*33b0*/  FSEL R111, R13, 0.0052134888246655464172, P3 ;  /* 0x3baad5ea0d6f7808 */ /* 0x000fc40001800000 */
[C---:B------:R-:W-:Y:S01]  /*33c0*/  FSEL R117, R13.reuse, 0.0052134888246655464172, P5 ;  /* 0x3baad5ea0d757808 */ /* 0x040fe20002800000 */
[----:B------:R-:W-:Y:S01]  /*33d0*/  FFMA R103, R0, R103, R105 ;  /* 0x0000006700677223 */ /* 0x000fe20000000069 */
[----:B------:R-:W-:Y:S01]  /*33e0*/  FSEL R107, R13, 0.0052134888246655464172, P2 ;  /* 0x3baad5ea0d6b7808 */ /* 0x000fe20001000000 */
[----:B------:R-:W-:Y:S01]  /*33f0*/  FFMA R109, R56, R109, R111 ;  /* 0x0000006d386d7223 */ /* 0x000fe2000000006f */
[----:B------:R-:W-:Y:S01]  /*3400*/  FSEL R105, -R14, -0.026868773624300956726, P3 ;  /* 0xbcdc1be70e697808 */ /* 0x000fe20001800100 */
[----:B------:R-:W-:Y:S01]  /*3410*/  FFMA R113, R104, R113, R117 ;  /* 0x0000007168717223 */ /* 0x000fe20000000075 */
[----:B------:R-:W-:Y:S01]  /*3420*/  FSEL R111, -R14, -0.026868773624300956726, P5 ;  /* 0xbcdc1be70e6f7808 */ /* 0x000fe20002800100 */
[----:B------:R-:W-:Y:S01]  /*3430*/  FFMA R103, R0, R103, R107 ;  /* 0x0000006700677223 */ /* 0x000fe2000000006b */
[C---:B------:R-:W-:Y:S01]  /*3440*/  FSEL R107, R15.reuse, 0.11284004896879196167, P3 ;  /* 0x3de718af0f6b7808 */ /* 0x040fe20001800000 */
[----:B------:R-:W-:Y:S01]  /*3450*/  FFMA R109, R56, R109, R105 ;  /* 0x0000006d386d7223 */ /* 0x000fe20000000069 */
[----:B------:R-:W-:Y:S01]  /*3460*/  FSEL R105, -R14, -0.026868773624300956726, P2 ;  /* 0xbcdc1be70e697808 */ /* 0x000fe20001000100 */
[----:B------:R-:W-:Y:S01]  /*3470*/  FFMA R113, R104, R113, R111 ;  /* 0x0000007168717223 */ /* 0x000fe2000000006f */
[----:B------:R-:W-:Y:S01]  /*3480*/  FSEL R111, R20, -0.37612664699554443359, P3 ;  /* 0xbec093ac146f7808 */ /* 0x000fe20001800000 */
[----:B------:R-:W-:Y:S01]  /*3490*/  FFMA R107, R56, R109, R107 ;  /* 0x0000006d386b7223 */ /* 0x000fe2000000006b */
[----:B------:R-:W-:Y:S01]  /*34a0*/  FSEL R117, R15, 0.11284004896879196167, P5 ;  /* 0x3de718af0f757808 */ /* 0x000fe20002800000 */
[----:B------:R-:W-:Y:S01]  /*34b0*/  FFMA R103, R0, R103, R105 ;  /* 0x0000006700677223 */ /* 0x000fe20000000069 */
[----:B------:R-:W-:Y:S01]  /*34c0*/  FSEL R109, R21, 0.12837915122509002686, P3 ;  /* 0x3e0375d3156d7808 */ /* 0x000fe20001800000 */
[----:B------:R-:W-:Y:S01]  /*34d0*/  FFMA R107, R56, R107, R111 ;  /* 0x0000006b386b7223 */ /* 0x000fe2000000006f */
[----:B------:R-:W-:Y:S01]  /*34e0*/  FSEL R105, R15, 0.11284004896879196167, P2 ;  /* 0x3de718af0f697808 */ /* 0x000fe20001000000 */
[----:B------:R-:W-:Y:S01]  /*34f0*/  FFMA R113, R104, R113, R117 ;  /* 0x0000007168717223 */ /* 0x000fe20000000075 */
[----:B------:R-:W-:Y:S01]  /*3500*/  FSEL R111, R20, -0.37612664699554443359, P5 ;  /* 0xbec093ac146f7808 */ /* 0x000fe20002800000 */
[----:B------:R-:W-:Y:S01]  /*3510*/  FFMA R107, R56, R107, R109 ;  /* 0x0000006b386b7223 */ /* 0x000fe2000000006d */
[----:B------:R-:W-:Y:S01]  /*3520*/  FSEL R62, -|R123|, R123, P3 ;  /* 0x0000007b7b3e7208 */ /* 0x000fe20001800300 */
[----:B------:R-:W-:Y:S01]  /*3530*/  FFMA R105, R0, R103, R105 ;  /* 0x0000006700697223 */ /* 0x000fe20000000069 */
[C---:B------:R-:W-:Y:S01]  /*3540*/  FSEL R109, R21.reuse, 0.12837915122509002686, P5 ;  /* 0x3e0375d3156d7808 */ /* 0x040fe20002800000 */
[----:B------:R-:W-:Y:S01]  /*3550*/  FFMA R111, R104, R113, R111 ;  /* 0x00000071686f7223 */ /* 0x000fe2000000006f */
[----:B------:R-:W-:Y:S01]  /*3560*/  FSEL R56, R21, 0.12837915122509002686, P2 ;  /* 0x3e0375d315387808 */ /* 0x000fe20001000000 */
[----:B------:R-:W-:Y:S01]  /*3570*/  FFMA R103, R107, R62, R62 ;  /* 0x0000003e6b677223 */ /* 0x000fe2000000003e */
[----:B------:R-:W-:Y:S01]  /*3580*/  FSEL R107, R20, -0.37612664699554443359, P2 ;  /* 0xbec093ac146b7808 */ /* 0x000fe20001000000 */
[----:B------:R-:W-:Y:S01]  /*3590*/  FFMA R109, R104, R111, R109 ;  /* 0x0000006f686d7223 */ /* 0x000fe2000000006d */
[----:B------:R-:W-:Y:S01]  /*35a0*/  FSEL R62, -|R125|, R125, P5 ;  /* 0x0000007d7d3e7208 */ /* 0x000fe20002800300 */
[----:B------:R-:W1:Y:S01]  /*35b0*/  @P3 MUFU.EX2 R104, R103 ;  /* 0x0000006700683308 */ /* 0x000e620000000800 */
[----:B----4-:R-:W-:-:S02]  /*35c0*/  IMAD.U32 R111, R4, 0x10000, RZ ;  /* 0x00010000046f7824 */ /* 0x010fc400078e00ff */
[----:B------:R-:W-:Y:S01]  /*35d0*/  FFMA R107, R0, R105, R107 ;  /* 0x00000069006b7223 */ /* 0x000fe2000000006b */
[----:B------:R-:W-:Y:S01]  /*35e0*/  LOP3.LUT R113, R4, 0xffff0000, RZ, 0xc0, !PT ;  /* 0xffff000004717812 */ /* 0x000fe200078ec0ff */
[----:B------:R-:W-:Y:S01]  /*35f0*/  FFMA R105, R109, R62, R62 ;  /* 0x0000003e6d697223 */ /* 0x000fe2000000003e */
[----:B------:R-:W-:Y:S01]  /*3600*/  FSEL R62, -|R121|, R121, P2 ;  /* 0x00000079793e7208 */ /* 0x000fe20001000300 */
[----:B------:R-:W-:Y:S01]  /*3610*/  FFMA R107, R0, R107, R56 ;  /* 0x0000006b006b7223 */ /* 0x000fe20000000038 */
[----:B------:R-:W-:Y:S01]  /*3620*/  LOP3.LUT R109, R8, 0xffff0000, RZ, 0xc0, !PT ;  /* 0xffff0000086d7812 */ /* 0x000fe200078ec0ff */
[----:B------:R-:W2:Y:S01]  /*3630*/  @P5 MUFU.EX2 R106, R105 ;  /* 0x00000069006a5308 */ /* 0x000ea20000000800 */
[C---:B------:R-:W-:Y:S01]  /*3640*/  FMUL R56, R90.reuse, R111 ;  /* 0x0000006f5a387220 */ /* 0x040fe20000400000 */
[----:B------:R-:W-:Y:S01]  /*3650*/  FFMA R107, R107, R62, R62 ;  /* 0x0000003e6b6b7223 */ /* 0x000fe2000000003e */
[----:B------:R-:W-:Y:S02]  /*3660*/  FMUL R62, R90, R113 ;  /* 0x000000715a3e7220 */ /* 0x000fe40000400000 */
[----:B------:R-:W-:-:S02]  /*3670*/  FFMA R4, R91, R64, R56 ;  /* 0x000000405b047223 */ /* 0x000fc40000000038 */
[----:B------:R-:W-:Y:S01]  /*3680*/  FFMA R8, R91, R65, R62 ;  /* 0x000000415b087223 */ /* 0x000fe2000000003e */
[----:B------:R-:W3:Y:S01]  /*3690*/  @P2 MUFU.EX2 R0, R107 ;  /* 0x0000006b00002308 */ /* 0x000ee20000000800 */
[----:B-1----:R-:W-:Y:S01]  /*36a0*/  @P3 FADD R104, -R104, 1 ;  /* 0x3f80000068683421 */ /* 0x002fe20000000100 */
[----:B------:R-:W-:Y:S01]  /*36b0*/  FMUL R127, R4, 0.70710676908493041992 ;  /* 0x3f3504f3047f7820 */ /* 0x000fe20000400000 */
[C---:B------:R-:W-:Y:S01]  /*36c0*/  FMUL R116, R8.reuse, 0.70710676908493041992 ;  /* 0x3f3504f308747820 */ /* 0x040fe20000400000 */
[----:B------:R-:W-:Y:S02]  /*36d0*/  FMUL R8, R8, 0.5 ;  /* 0x3f00000008087820 */ /* 0x000fe40000400000 */
[----:B------:R-:W-:Y:S01]  /*36e0*/  @P3 LOP3.LUT R103, R104, 0x80000000, R123, 0xb8, !PT ;  /* 0x8000000068673812 */ /* 0x000fe200078eb87b */
[----:B------:R-:W-:Y:S01]  /*36f0*/  FMUL R104, R90, R109 ;  /* 0x0000006d5a687220 */ /* 0x000fe20000400000 */
[C---:B------:R-:W-:Y:S01]  /*3700*/  FMUL R64, R127.reuse, R127 ;  /* 0x0000007f7f407220 */ /* 0x040fe20000400000 */
[----:B--2---:R-:W-:Y:S01]  /*3710*/  @P5 FADD R106, -R106, 1 ;  /* 0x3f8000006a6a5421 */ /* 0x004fe20000000100 */
[----:B------:R-:W-:Y:S01]  /*3720*/  FSETP.GE.AND P3, PT, |R127|, 1.0029599666595458984, PT ;  /* 0x3f8060fe7f00780b */ /* 0x000fe20003f66200 */
[----:B------:R-:W-:Y:S01]  /*3730*/  FFMA R108, R91, R57, R104 ;  /* 0x000000395b6c7223 */ /* 0x000fe20000000068 */
[----:B------:R-:W-:Y:S01]  /*3740*/  FMUL R110, R116, R116 ;  /* 0x00000074746e7220 */ /* 0x000fe20000400000 */
[----:B------:R-:W-:Y:S01]  /*3750*/  FADD R103, R103, 1 ;  /* 0x3f80000067677421 */ /* 0x000fe20000000000 */
[----:B------:R-:W-:Y:S01]  /*3760*/  @P5 LOP3.LUT R105, R106, 0x80000000, R125, 0xb8, !PT ;  /* 0x800000006a695812 */ /* 0x000fe200078eb87d */
[----:B------:R-:W-:Y:S01]  /*3770*/  FMUL R125, R108, 0.70710676908493041992 ;  /* 0x3f3504f36c7d7820 */ /* 0x000fe20000400000 */
[----:B------:R-:W-:Y:S01]  /*3780*/  FSEL R106, |R127|, R64, P3 ;  /* 0x000000407f6a7208 */ /* 0x000fe20001800200 */
[----:B---3--:R-:W-:Y:S01]  /*3790*/  @P2 FADD R0, -R0, 1 ;  /* 0x3f80000000002421 */ /* 0x008fe20000000100 */
[----:B------:R-:W-:Y:S01]  /*37a0*/  FSEL R109, R3, 8.4834944573231041431e-05, P3 ;  /* 0x38b1e96a036d7808 */ /* 0x000fe20001800000 */
[----:B------:R-:W-:Y:S01]  /*37b0*/  FADD R105, R105, 1 ;  /* 0x3f80000069697421 */ /* 0x000fe20000000000 */
[----:B------:R-:W-:Y:S01]  /*37c0*/  FSEL R111, -R12, -0.00082130916416645050049, P3 ;  /* 0xba574d200c6f7808 */ /* 0x000fe20001800100 */
[----:B------:R-:W-:Y:S01]  /*37d0*/  FMUL R108, R108, 0.5 ;  /* 0x3f0000006c6c7820 */ /* 0x000fe20000400000 */
[----:B------:R-:W-:Y:S01]  /*37e0*/  @P2 LOP3.LUT R107, R0, 0x80000000, R121, 0xb8, !PT ;  /* 0x80000000006b2812 */ /* 0x000fe200078eb879 */
[C---:B------:R-:W-:Y:S01]  /*37f0*/  FMUL R0, R125.reuse, R125 ;  /* 0x0000007d7d007220 */ /* 0x040fe20000400000 */
[----:B------:R-:W-:Y:S01]  /*3800*/  FSETP.GE.AND P2, PT, |R125|, 1.0029599666595458984, PT ;  /* 0x3f8060fe7d00780b */ /* 0x000fe20003f46200 */
[----:B------:R-:W-:Y:S01]  /*3810*/  FFMA R111, R106, R109, R111 ;  /* 0x0000006d6a6f7223 */ /* 0x000fe2000000006f */
[----:B------:R-:W-:Y:S01]  /*3820*/  FSETP.GE.AND P5, PT, |R116|, 1.0029599666595458984, PT ;  /* 0x3f8060fe7400780b */ /* 0x000fe20003fa6200 */
[----:B------:R-:W-:Y:S01]  /*3830*/  FADD R107, R107, 1 ;  /* 0x3f8000006b6b7421 */ /* 0x000fe20000000000 */
[----:B------:R-:W-:-:S02]  /*3840*/  FSEL R0, |R125|, R0, P2 ;  /* 0x000000007d007208 */ /* 0x000fc40001000200 */
[----:B------:R-:W-:Y:S02]  /*3850*/  FSEL R57, R3, 8.4834944573231041431e-05, P2 ;  /* 0x38b1e96a03397808 */ /* 0x000fe40001000000 */
[----:B------:R-:W-:Y:S02]  /*3860*/  FSEL R65, -R12, -0.00082130916416645050049, P2 ;  /* 0xba574d200c417808 */ /* 0x000fe40001000100 */
[----:B------:R-:W-:Y:S02]  /*3870*/  FSEL R109, -R14, -0.026868773624300956726, P2 ;  /* 0xbcdc1be70e6d7808 */ /* 0x000fe40001000100 */
[----:B------:R-:W-:Y:S01]  /*3880*/  FSEL R112, |R116|, R110, P5 ;  /* 0x0000006e74707208 */ /* 0x000fe20002800200 */
[----:B------:R-:W-:Y:S01]  /*3890*/  FFMA R57, R0, R57, R65 ;  /* 0x0000003900397223 */ /* 0x000fe20000000041 */
[----:B------:R-:W-:Y:S02]  /*38a0*/  FSEL R65, R13, 0.0052134888246655464172, P2 ;  /* 0x3baad5ea0d417808 */ /* 0x000fe40001000000 */
[----:B------:R-:W-:-:S02]  /*38b0*/  FSEL R117, R3, 8.4834944573231041431e-05, P5 ;  /* 0x38b1e96a03757808 */ /* 0x000fc40002800000 */
[----:B------:R-:W-:Y:S01]  /*38c0*/  FSEL R121, -R12, -0.00082130916416645050049, P5 ;  /* 0xba574d200c797808 */ /* 0x000fe20002800100 */
[C---:B------:R-:W-:Y:S01]  /*38d0*/  FFMA R57, R0.reuse, R57, R65 ;  /* 0x0000003900397223 */ /* 0x040fe20000000041 */
[----:B------:R-:W-:Y:S02]  /*38e0*/  FSEL R113, R13, 0.0052134888246655464172, P3 ;  /* 0x3baad5ea0d717808 */ /* 0x000fe40001800000 */
[----:B------:R-:W-:Y:S01]  /*38f0*/  FSEL R65, R15, 0.11284004896879196167, P2 ;  /* 0x3de718af0f417808 */ /* 0x000fe20001000000 */
[----:B------:R-:W-:Y:S01]  /*3900*/  FFMA R57, R0, R57, R109 ;  /* 0x0000003900397223 */ /* 0x000fe2000000006d */
[----:B------:R-:W-:Y:S01]  /*3910*/  FSEL R123, R13, 0.0052134888246655464172, P5 ;  /* 0x3baad5ea0d7b7808 */ /* 0x000fe20002800000 */
[----:B------:R-:W-:Y:S01]  /*3920*/  FFMA R117, R112, R117, R121 ;  /* 0x0000007570757223 */ /* 0x000fe20000000079 */
        /* <DEDUP_REMOVED lines=9> */
[----:B------:R-:W-:Y:S01]  /*39c0*/  FSEL R121, -R14, -0.026868773624300956726, P5 ;  /* 0xbcdc1be70e797808 */ /* 0x000fe20002800100 */
[----:B------:R-:W-:Y:S01]  /*39d0*/  FFMA R111, R106, R111, R117 ;  /* 0x0000006f6a6f7223 */ /* 0x000fe20000000075 */
[----:B------:R-:W-:Y:S01]  /*39e0*/  FSEL R109, R20, -0.37612664699554443359, P3 ;  /* 0xbec093ac146d7808 */ /* 0x000fe20001800000 */
[----:B------:R-:W-:Y:S01]  /*39f0*/  FFMA R57, R0, R57, R65 ;  /* 0x0000003900397223 */ /* 0x000fe20000000041 */
[----:B------:R-:W-:Y:S01]  /*3a00*/  FSEL R64, -|R125|, R125, P2 ;  /* 0x0000007d7d407208 */ /* 0x000fe20001000300 */
[----:B------:R-:W-:Y:S01]  /*3a10*/  FFMA R121, R112, R123, R121 ;  /* 0x0000007b70797223 */ /* 0x000fe20000000079 */
[----:B------:R-:W-:Y:S01]  /*3a20*/  FSEL R113, R15, 0.11284004896879196167, P5 ;  /* 0x3de718af0f717808 */ /* 0x000fe20002800000 */
[----:B------:R-:W-:Y:S01]  /*3a30*/  FFMA R111, R106, R111, R109 ;  /* 0x0000006f6a6f7223 */ /* 0x000fe2000000006d */
[----:B------:R-:W-:Y:S01]  /*3a40*/  FSEL R65, R21, 0.12837915122509002686, P3 ;  /* 0x3e0375d315417808 */ /* 0x000fe20001800000 */
[----:B------:R-:W-:Y:S01]  /*3a50*/  FFMA R109, R57, R64, R64 ;  /* 0x00000040396d7223 */ /* 0x000fe20000000040 */
[----:B------:R-:W-:Y:S01]  /*3a60*/  FSEL R57, R20, -0.37612664699554443359, P5 ;  /* 0xbec093ac14397808 */ /* 0x000fe20002800000 */
[----:B------:R-:W-:Y:S01]  /*3a70*/  FFMA R113, R112, R121, R113 ;  /* 0x0000007970717223 */ /* 0x000fe20000000071 */
[----:B------:R-:W-:Y:S01]  /*3a80*/  FSEL R110, -|R127|, R127, P3 ;  /* 0x0000007f7f6e7208 */ /* 0x000fe20001800300 */
[----:B------:R-:W-:Y:S01]  /*3a90*/  FFMA R65, R106, R111, R65 ;  /* 0x0000006f6a417223 */ /* 0x000fe20000000041 */
[----:B------:R-:W-:Y:S01]  /*3aa0*/  FSEL R64, R21, 0.12837915122509002686, P5 ;  /* 0x3e0375d315407808 */ /* 0x000fe20002800000 */
[----:B------:R-:W1:Y:S01]  /*3ab0*/  @P2 MUFU.EX2 R0, R109 ;  /* 0x0000006d00002308 */ /* 0x000e620000000800 */
[----:B------:R-:W-:Y:S01]  /*3ac0*/  FFMA R57, R112, R113, R57 ;  /* 0x0000007170397223 */ /* 0x000fe20000000039 */
[----:B------:R-:W-:Y:S01]  /*3ad0*/  FFMA R110, R65, R110, R110 ;  /* 0x0000006e416e7223 */ /* 0x000fe2000000006e */
[----:B------:R-:W-:Y:S01]  /*3ae0*/  FSEL R106, -|R116|, R116, P5 ;  /* 0x00000074746a7208 */ /* 0x000fe20002800300 */
[----:B------:R-:W-:-:S02]  /*3af0*/  IMAD.U32 R65, R6, 0x10000, RZ ;  /* 0x0001000006417824 */ /* 0x000fc400078e00ff */
[----:B------:R-:W-:Y:S02]  /*3b00*/  FFMA R57, R112, R57, R64 ;  /* 0x0000003970397223 */ /* 0x000fe40000000040 */
[----:B------:R-:W2:Y:S02]  /*3b10*/  @P3 MUFU.EX2 R112, R110 ;  /* 0x0000006e00703308 */ /* 0x000ea40000000800 */
[----:B------:R-:W-:Y:S01]  /*3b20*/  FFMA R111, R57, R106, R106 ;  /* 0x0000006a396f7223 */ /* 0x000fe2000000006a */
[C---:B------:R-:W-:Y:S01]  /*3b30*/  IMAD.U32 R57, R5.reuse, 0x10000, RZ ;  /* 0x0001000005397824 */ /* 0x040fe200078e00ff */
[----:B------:R-:W-:-:S03]  /*3b40*/  LOP3.LUT R5, R5, 0xffff0000, RZ, 0xc0, !PT ;  /* 0xffff000005057812 */ /* 0x000fc600078ec0ff */
[C---:B------:R-:W-:Y:S01]  /*3b50*/  FMUL R64, R90.reuse, R57 ;  /* 0x000000395a407220 */ /* 0x040fe20000400000 */
[----:B------:R-:W-:Y:S01]  /*3b60*/  FMUL R57, R90, R65 ;  /* 0x000000415a397220 */ /* 0x000fe20000400000 */
[----:B------:R-:W3:Y:S01]  /*3b70*/  @P5 MUFU.EX2 R113, R111 ;  /* 0x0000006f00715308 */ /* 0x000ee20000000800 */
[----:B-1----:R-:W-:Y:S01]  /*3b80*/  @P2 FADD R0, -R0, 1 ;  /* 0x3f80000000002421 */ /* 0x002fe20000000100 */
[----:B------:R-:W-:Y:S01]  /*3b90*/  FMUL R106, R90, R5 ;  /* 0x000000055a6a7220 */ /* 0x000fe20000400000 */
[----:B------:R-:W-:-:S03]  /*3ba0*/  FFMA R5, R91, R68, R57 ;  /* 0x000000445b057223 */ /* 0x000fc60000000039 */
[----:B------:R-:W-:Y:S01]  /*3bb0*/  @P2 LOP3.LUT R109, R0, 0x80000000, R125, 0xb8, !PT ;  /* 0x80000000006d2812 */ /* 0x000fe200078eb87d */
[----:B------:R-:W-:Y:S01]  /*3bc0*/  FFMA R67, R91, R67, R106 ;  /* 0x000000435b437223 */ /* 0x000fe2000000006a */
[----:B------:R-:W-:Y:S01]  /*3bd0*/  FMUL R135, R5, 0.70710676908493041992 ;  /* 0x3f3504f305877820 */ /* 0x000fe20000400000 */
[----:B--2---:R-:W-:Y:S01]  /*3be0*/  @P3 FADD R0, -R112, 1 ;  /* 0x3f80000070003421 */ /* 0x004fe20000000100 */
[----:B------:R-:W-:Y:S01]  /*3bf0*/  FFMA R112, R91, R66, R64 ;  /* 0x000000425b707223 */ /* 0x000fe20000000040 */
[----:B------:R-:W-:Y:S01]  /*3c00*/  FMUL R133, R67, 0.70710676908493041992 ;  /* 0x3f3504f343857820 */ /* 0x000fe20000400000 */
[----:B------:R-:W-:Y:S01]  /*3c10*/  FADD R109, R109, 1 ;  /* 0x3f8000006d6d7421 */ /* 0x000fe20000000000 */
[----:B------:R-:W-:Y:S01]  /*3c20*/  FMUL R5, R5, 0.5 ;  /* 0x3f00000005057820 */ /* 0x000fe20000400000 */
[----:B------:R-:W-:Y:S01]  /*3c30*/  FMUL R131, R112, 0.70710676908493041992 ;  /* 0x3f3504f370837820 */ /* 0x000fe20000400000 */
[----:B------:R-:W-:Y:S01]  /*3c40*/  @P3 LOP3.LUT R110, R0, 0x80000000, R127, 0xb8, !PT ;  /* 0x80000000006e3812 */ /* 0x000fe200078eb87f */
[----:B------:R-:W-:Y:S01]  /*3c50*/  FMUL R66, R133, R133 ;  /* 0x0000008585427220 */ /* 0x000fe20000400000 */
[----:B---3--:R-:W-:Y:S01]  /*3c60*/  @P5 FADD R113, -R113, 1 ;  /* 0x3f80000071715421 */ /* 0x008fe20000000100 */
[C---:B------:R-:W-:Y:S01]  /*3c70*/  FMUL R0, R131.reuse, R131 ;  /* 0x0000008383007220 */ /* 0x040fe20000400000 */
[----:B------:R-:W-:Y:S01]  /*3c80*/  FSETP.GE.AND P2, PT, |R131|, 1.0029599666595458984, PT ;  /* 0x3f8060fe8300780b */ /* 0x000fe20003f46200 */
[----:B------:R-:W-:Y:S01]  /*3c90*/  FMUL R112, R112, 0.5 ;  /* 0x3f00000070707820 */ /* 0x000fe20000400000 */
[----:B------:R-:W-:Y:S01]  /*3ca0*/  FSETP.GE.AND P3, PT, |R133|, 1.0029599666595458984, PT ;  /* 0x3f8060fe8500780b */ /* 0x000fe20003f66200 */
[----:B------:R-:W-:Y:S01]  /*3cb0*/  FMUL R108, R109, R108 ;  /* 0x0000006c6d6c7220 */ /* 0x000fe20000400000 */
[----:B------:R-:W-:Y:S01]  /*3cc0*/  @P5 LOP3.LUT R111, R113, 0x80000000, R116, 0xb8, !PT ;  /* 0x80000000716f5812 */ /* 0x000fe200078eb874 */
[----:B------:R-:W-:Y:S01]  /*3cd0*/  FMUL R116, R135, R135 ;  /* 0x0000008787747220 */ /* 0x000fe20000400000 */
[----:B------:R-:W-:Y:S01]  /*3ce0*/  FSEL R0, |R131|, R0, P2 ;  /* 0x0000000083007208 */ /* 0x000fe20001000200 */
[----:B------:R-:W-:Y:S01]  /*3cf0*/  FADD R110, R110, 1 ;  /* 0x3f8000006e6e7421 */ /* 0x000fe20000000000 */
[----:B------:R-:W-:Y:S01]  /*3d00*/  FSEL R65, R3, 8.4834944573231041431e-05, P2 ;  /* 0x38b1e96a03417808 */ /* 0x000fe20001000000 */
[----:B------:R-:W-:Y:S01]  /*3d10*/  FADD R111, R111, 1 ;  /* 0x3f8000006f6f7421 */ /* 0x000fe20000000000 */
[----:B------:R-:W-:-:S02]  /*3d20*/  FSEL R113, -R12, -0.00082130916416645050049, P2 ;  /* 0xba574d200c717808 */ /* 0x000fc40001000100 */
[----:B------:R-:W-:Y:S01]  /*3d30*/  FSEL R68, |R133|, R66, P3 ;  /* 0x0000004285447208 */ /* 0x000fe20001800200 */
[----:B------:R-:W-:Y:S01]  /*3d40*/  FMUL R111, R111, R8 ;  /* 0x000000086f6f7220 */ /* 0x000fe20000400000 */
[----:B------:R-:W-:Y:S01]  /*3d50*/  FSEL R117, R3, 8.4834944573231041431e-05, P3 ;  /* 0x38b1e96a03757808 */ /* 0x000fe20001800000 */
[----:B------:R-:W-:Y:S01]  /*3d60*/  FFMA R65, R0, R65, R113 ;  /* 0x0000004100417223 */ /* 0x000fe20000000071 */
[----:B------:R-:W-:Y:S02]  /*3d70*/  FSEL R121, -R12, -0.00082130916416645050049, P3 ;  /* 0xba574d200c797808 */ /* 0x000fe40001800100 */
[----:B------:R-:W-:Y:S02]  /*3d80*/  FSETP.GE.AND P5, PT, |R135|, 1.0029599666595458984, PT ;  /* 0x3f8060fe8700780b */ /* 0x000fe40003fa6200 */
[----:B------:R-:W-:Y:S01]  /*3d90*/  FSEL R113, R13, 0.0052134888246655464172, P2 ;  /* 0x3baad5ea0d717808 */ /* 0x000fe20001000000 */
[----:B------:R-:W-:Y:S01]  /*3da0*/  FFMA R121, R68, R117, R121 ;  /* 0x0000007544797223 */ /* 0x000fe20000000079 */
[----:B------:R-:W-:-:S02]  /*3db0*/  FSEL R116, |R135|, R116, P5 ;  /* 0x0000007487747208 */ /* 0x000fc40002800200 */
[----:B------:R-:W-:Y:S01]  /*3dc0*/  FSEL R125, R3, 8.4834944573231041431e-05, P5 ;  /* 0x38b1e96a037d7808 */ /* 0x000fe20002800000 */
[----:B------:R-:W-:Y:S01]  /*3dd0*/  FFMA R65, R0, R65, R113 ;  /* 0x0000004100417223 */ /* 0x000fe20000000071 */
[----:B------:R-:W-:Y:S02]  /*3de0*/  FSEL R127, -R12, -0.00082130916416645050049, P5 ;  /* 0xba574d200c7f7808 */ /* 0x000fe40002800100 */
[C---:B------:R-:W-:Y:S02]  /*3df0*/  FSEL R123, R13.reuse, 0.0052134888246655464172, P3 ;  /* 0x3baad5ea0d7b7808 */ /* 0x040fe40001800000 */
[----:B------:R-:W-:Y:S01]  /*3e00*/  FSEL R117, -R14, -0.026868773624300956726, P2 ;  /* 0xbcdc1be70e757808 */ /* 0x000fe20001000100 */
[----:B------:R-:W-:Y:S01]  /*3e10*/  FFMA R125, R116, R125, R127 ;  /* 0x0000007d747d7223 */ /* 0x000fe2000000007f */
[----:B------:R-:W-:Y:S01]  /*3e20*/  FSEL R129, R13, 0.0052134888246655464172, P5 ;  /* 0x3baad5ea0d817808 */ /* 0x000fe20002800000 */
        /* <DEDUP_REMOVED lines=9> */
[----:B------:R-:W-:Y:S01]  /*3ec0*/  FSEL R127, -R14, -0.026868773624300956726, P5 ;  /* 0xbcdc1be70e7f7808 */ /* 0x000fe20002800100 */
[----:B------:R-:W-:Y:S01]  /*3ed0*/  FFMA R65, R0, R65, R117 ;  /* 0x0000004100417223 */ /* 0x000fe20000000075 */
[----:B------:R-:W-:Y:S01]  /*3ee0*/  FSEL R113, R21, 0.12837915122509002686, P2 ;  /* 0x3e0375d315717808 */ /* 0x000fe20001000000 */
[----:B------:R-:W-:Y:S01]  /*3ef0*/  FFMA R121, R68, R121, R125 ;  /* 0x0000007944797223 */ /* 0x000fe2000000007d */
[----:B------:R-:W-:Y:S01]  /*3f00*/  FSEL R117, R20, -0.37612664699554443359, P3 ;  /* 0xbec093ac14757808 */ /* 0x000fe20001800000 */
        /* <DEDUP_REMOVED lines=10> */
[C---:B------:R-:W-:Y:S01]  /*3fb0*/  FFMA R121, R116.reuse, R123, R121 ;  /* 0x0000007b74797223 */ /* 0x040fe20000000079 */
[----:B------:R-:W-:Y:S01]  /*3fc0*/  FSEL R65, -|R135|, R135, P5 ;  /* 0x0000008787417208 */ /* 0x000fe20002800300 */
[----:B------:R-:W-:Y:S01]  /*3fd0*/  FFMA R113, R113, R66, R66 ;  /* 0x0000004271717223 */ /* 0x000fe20000000042 */
[----:B------:R-:W-:Y:S01]  /*3fe0*/  FSEL R66, -|R133|, R133, P3 ;  /* 0x0000008585427208 */ /* 0x000fe20001800300 */
[----:B------:R-:W-:Y:S01]  /*3ff0*/  FFMA R68, R116, R121, R68 ;  /* 0x0000007974447223 */ /* 0x000fe20000000044 */
[C---:B------:R-:W-:Y:S01]  /*4000*/  SHF.L.U32 R121, R7.reuse, 0x10, RZ ;  /* 0x0000001007797819 */ /* 0x040fe200000006ff */
[----:B------:R-:W1:Y:S01]  /*4010*/  @P2 MUFU.EX2 R0, R113 ;  /* 0x0000007100002308 */ /* 0x000e620000000800 */
[----:B------:R-:W-:Y:S01]  /*4020*/  LOP3.LUT R7, R7, 0xffff0000, RZ, 0xc0, !PT ;  /* 0xffff000007077812 */ /* 0x000fe200078ec0ff */
[----:B------:R-:W-:Y:S01]  /*4030*/  FFMA R116, R68, R65, R65 ;  /* 0x0000004144747223 */ /* 0x000fe20000000041 */
[----:B------:R-:W-:Y:S01]  /*4040*/  FFMA R117, R117, R66, R66 ;  /* 0x0000004275757223 */ /* 0x000fe20000000042 */
[----:B------:R-:W-:-:S02]  /*4050*/  LOP3.LUT R65, R6, 0xffff0000, RZ, 0xc0, !PT ;  /* 0xffff000006417812 */ /* 0x000fc400078ec0ff */
[C---:B------:R-:W-:Y:S02]  /*4060*/  FMUL R68, R90.reuse, R7 ;  /* 0x000000075a447220 */ /* 0x040fe40000400000 */
[----:B------:R-:W2:Y:S01]  /*4070*/  @P5 MUFU.EX2 R122, R116 ;  /* 0x00000074007a5308 */ /* 0x000ea20000000800 */
[C---:B------:R-:W-:Y:S01]  /*4080*/  FMUL R66, R90.reuse, R65 ;  /* 0x000000415a427220 */ /* 0x040fe20000400000 */
[----:B------:R-:W-:Y:S01]  /*4090*/  FMUL R65, R90, R121 ;  /* 0x000000795a417220 */ /* 0x000fe20000400000 */
[C---:B------:R-:W-:Y:S02]  /*40a0*/  FFMA R71, R91.reuse, R71, R68 ;  /* 0x000000475b477223 */ /* 0x040fe40000000044 */
[C---:B------:R-:W-:Y:S01]  /*40b0*/  FFMA R69, R91.reuse, R69, R66 ;  /* 0x000000455b457223 */ /* 0x040fe20000000042 */
[----:B------:R-:W-:Y:S01]  /*40c0*/  FFMA R70, R91, R70, R65 ;  /* 0x000000465b467223 */ /* 0x000fe20000000041 */
[----:B------:R-:W-:Y:S01]  /*40d0*/  FMUL R128, R71, 0.70710676908493041992 ;  /* 0x3f3504f347807820 */ /* 0x000fe20000400000 */
[----:B------:R-:W3:Y:S01]  /*40e0*/  @P3 MUFU.EX2 R120, R117 ;  /* 0x0000007500783308 */ /* 0x000ee20000000800 */
[----:B-1----:R-:W-:Y:S01]  /*40f0*/  @P2 FADD R0, -R0, 1 ;  /* 0x3f80000000002421 */ /* 0x002fe20000000100 */
[----:B------:R-:W-:Y:S01]  /*4100*/  FMUL R137, R69, 0.70710676908493041992 ;  /* 0x3f3504f345897820 */ /* 0x000fe20000400000 */
[----:B------:R-:W-:Y:S01]  /*4110*/  FMUL R126, R70, 0.70710676908493041992 ;  /* 0x3f3504f3467e7820 */ /* 0x000fe20000400000 */
[----:B------:R-:W-:Y:S01]  /*4120*/  FMUL R7, R128, R128 ;  /* 0x0000008080077220 */ /* 0x000fe20000400000 */
[----:B------:R-:W-:Y:S01]  /*4130*/  FMUL R70, R70, 0.5 ;  /* 0x3f00000046467820 */ /* 0x000fe20000400000 */
[----:B------:R-:W-:Y:S01]  /*4140*/  @P2 LOP3.LUT R113, R0, 0x80000000, R131, 0xb8, !PT ;  /* 0x8000000000712812 */ /* 0x000fe200078eb883 */
[C---:B------:R-:W-:Y:S01]  /*4150*/  FMUL R0, R137.reuse, R137 ;  /* 0x0000008989007220 */ /* 0x040fe20000400000 */
[----:B------:R-:W-:Y:S01]  /*4160*/  FSETP.GE.AND P2, PT, |R137|, 1.0029599666595458984, PT ;  /* 0x3f8060fe8900780b */ /* 0x000fe20003f46200 */
[----:B--2---:R-:W-:Y:S01]  /*4170*/  @P5 FADD R122, -R122, 1 ;  /* 0x3f8000007a7a5421 */ /* 0x004fe20000000100 */
[----:B------:R-:W-:Y:S01]  /*4180*/  FMUL R6, R126, R126 ;  /* 0x0000007e7e067220 */ /* 0x000fe20000400000 */
[----:B------:R-:W-:Y:S01]  /*4190*/  FADD R113, R113, 1 ;  /* 0x3f80000071717421 */ /* 0x000fe20000000000 */
[----:B------:R-:W-:Y:S01]  /*41a0*/  FSEL R0, |R137|, R0, P2 ;  /* 0x0000000089007208 */ /* 0x000fe20001000200 */
[----:B------:R-:W-:Y:S01]  /*41b0*/  FMUL R71, R71, 0.5 ;  /* 0x3f00000047477820 */ /* 0x000fe20000400000 */
[----:B------:R-:W-:-:S02]  /*41c0*/  @P5 LOP3.LUT R116, R122, 0x80000000, R135, 0xb8, !PT ;  /* 0x800000007a745812 */ /* 0x000fc400078eb887 */
[----:B------:R-:W-:Y:S01]  /*41d0*/  FSETP.GE.AND P5, PT, |R128|, 1.0029599666595458984, PT ;  /* 0x3f8060fe8000780b */ /* 0x000fe20003fa6200 */
[----:B---3--:R-:W-:Y:S01]  /*41e0*/  @P3 FADD R120, -R120, 1 ;  /* 0x3f80000078783421 */ /* 0x008fe20000000100 */
[----:B------:R-:W-:Y:S01]  /*41f0*/  FSEL R121, -R12, -0.00082130916416645050049, P2 ;  /* 0xba574d200c797808 */ /* 0x000fe20001000100 */
[----:B------:R-:W-:Y:S01]  /*4200*/  FADD R116, R116, 1 ;  /* 0x3f80000074747421 */ /* 0x000fe20000000000 */
[----:B------:R-:W-:Y:S02]  /*4210*/  FSEL R122, |R128|, R7, P5 ;  /* 0x00000007807a7208 */ /* 0x000fe40002800200 */
[----:B------:R-:W-:Y:S01]  /*4220*/  @P3 LOP3.LUT R117, R120, 0x80000000, R133, 0xb8, !PT ;  /* 0x8000000078753812 */ /* 0x000fe200078eb885 */
[----:B------:R-:W-:Y:S01]  /*4230*/  FMUL R116, R116, R5 ;  /* 0x0000000574747220 */ /* 0x000fe20000400000 */
[C---:B------:R-:W-:Y:S02]  /*4240*/  FSETP.GE.AND P3, PT, |R126|.reuse, 1.0029599666595458984, PT ;  /* 0x3f8060fe7e00780b */ /* 0x040fe40003f66200 */
[----:B------:R-:W-:Y:S01]  /*4250*/  FSEL R7, R3, 8.4834944573231041431e-05, P2 ;  /* 0x38b1e96a03077808 */ /* 0x000fe20001000000 */
[----:B------:R-:W-:Y:S01]  /*4260*/  FADD R117, R117, 1 ;  /* 0x3f80000075757421 */ /* 0x000fe20000000000 */
[----:B------:R-:W-:-:S02]  /*4270*/  FSEL R120, |R126|, R6, P3 ;  /* 0x000000067e787208 */ /* 0x000fc40001800200 */
[----:B------:R-:W-:Y:S01]  /*4280*/  FSEL R125, R3, 8.4834944573231041431e-05, P3 ;  /* 0x38b1e96a037d7808 */ /* 0x000fe20001800000 */
[----:B------:R-:W-:Y:S01]  /*4290*/  FFMA R7, R0, R7, R121 ;  /* 0x0000000700077223 */ /* 0x000fe20000000079 */
[----:B------:R-:W-:Y:S02]  /*42a0*/  FSEL R127, -R12, -0.00082130916416645050049, P3 ;  /* 0xba574d200c7f7808 */ /* 0x000fe40001800100 */
[----:B------:R-:W-:Y:S02]  /*42b0*/  FSEL R123, R13, 0.0052134888246655464172, P2 ;  /* 0x3baad5ea0d7b7808 */ /* 0x000fe40001000000 */
[----:B------:R-:W-:Y:S01]  /*42c0*/  FSEL R129, R3, 8.4834944573231041431e-05, P5 ;  /* 0x38b1e96a03817808 */ /* 0x000fe20002800000 */
[----:B------:R-:W-:Y:S01]  /*42d0*/  FFMA R125, R120, R125, R127 ;  /* 0x0000007d787d7223 */ /* 0x000fe2000000007f */
[----:B------:R-:W-:Y:S01]  /*42e0*/  FSEL R131, -R12, -0.00082130916416645050049, P5 ;  /* 0xba574d200c837808 */ /* 0x000fe20002800100 */
[----:B------:R-:W-:Y:S01]  /*42f0*/  FFMA R7, R0, R7, R123 ;  /* 0x0000000700077223 */ /* 0x000fe2000000007b */
[----:B------:R-:W-:-:S02]  /*4300*/  FSEL R127, R13, 0.0052134888246655464172, P3 ;  /* 0x3baad5ea0d7f7808 */ /* 0x000fc40001800000 */
[----:B------:R-:W-:Y:S01]  /*4310*/  FSEL R121, -R14, -0.026868773624300956726, P2 ;  /* 0xbcdc1be70e797808 */ /* 0x000fe20001000100 */
[----:B------:R-:W-:Y:S01]  /*4320*/  FFMA R131, R122, R129, R131 ;  /* 0x000000817a837223 */ /* 0x000fe20000000083 */
[----:B------:R-:W-:Y:S01]  /*4330*/  FSEL R129, -R14, -0.026868773624300956726, P3 ;  /* 0xbcdc1be70e817808 */ /* 0x000fe20001800100 */
[----:B------:R-:W-:Y:S01]  /*4340*/  FFMA R125, R120, R125, R127 ;  /* 0x0000007d787d7223 */ /* 0x000fe2000000007f */
[----:B------:R-:W-:Y:S01]  /*4350*/  FSEL R123, R15, 0.11284004896879196167, P2 ;  /* 0x3de718af0f7b7808 */ /* 0x000fe20001000000 */
[----:B------:R-:W-:Y:S01]  /*4360*/  FFMA R7, R0, R7, R121 ;  /* 0x0000000700077223 */ /* 0x000fe20000000079 */
[----:B------:R-:W-:Y:S01]  /*4370*/  FSEL R133, R13, 0.0052134888246655464172, P5 ;  /* 0x3baad5ea0d857808 */ /* 0x000fe20002800000 */
[----:B------:R-:W-:Y:S01]  /*4380*/  FFMA R125, R120, R125, R129 ;  /* 0x0000007d787d7223 */ /* 0x000fe20000000081 */
[----:B------:R-:W-:Y:S01]  /*4390*/  FSEL R127, R15, 0.11284004896879196167, P3 ;  /* 0x3de718af0f7f7808 */ /* 0x000fe20001800000 */
[----:B------:R-:W-:Y:S01]  /*43a0*/  FFMA R7, R0, R7, R123 ;  /* 0x0000000700077223 */ /* 0x000fe2000000007b */
[----:B------:R-:W-:Y:S01]  /*43b0*/  FSEL R121, R20, -0.37612664699554443359, P2 ;  /* 0xbec093ac14797808 */ /* 0x000fe20001000000 */
[----:B------:R-:W-:Y:S01]  /*43c0*/  FFMA R131, R122, R131, R133 ;  /* 0x000000837a837223 */ /* 0x000fe20000000085 */
[----:B------:R-:W-:Y:S01]  /*43d0*/  FSEL R123, -R14, -0.026868773624300956726, P5 ;  /* 0xbcdc1be70e7b7808 */ /* 0x000fe20002800100 */
[----:B------:R-:W-:Y:S01]  /*43e0*/  FFMA R125, R120, R125, R127 ;  /* 0x0000007d787d7223 */ /* 0x000fe2000000007f */
[----:B------:R-:W-:Y:S01]  /*43f0*/  FSEL R6, R20, -0.37612664699554443359, P3 ;  /* 0xbec093ac14067808 */ /* 0x000fe20001800000 */
[----:B------:R-:W-:Y:S01]  /*4400*/  FFMA R7, R0, R7, R121 ;  /* 0x0000000700077223 */ /* 0x000fe20000000079 */
[C---:B------:R-:W-:Y:S01]  /*4410*/  FSEL R121, R21.reuse, 0.12837915122509002686, P2 ;  /* 0x3e0375d315797808 */ /* 0x040fe20001000000 */
[----:B------:R-:W-:Y:S01]  /*4420*/  FFMA R131, R122, R131, R123 ;  /* 0x000000837a837223 */ /* 0x000fe2000000007b */
[----:B------:R-:W-:Y:S01]  /*4430*/  FSEL R123, R21, 0.12837915122509002686, P3 ;  /* 0x3e0375d3157b7808 */ /* 0x000fe20001800000 */
[----:B------:R-:W-:Y:S01]  /*4440*/  FFMA R125, R120, R125, R6 ;  /* 0x0000007d787d7223 */ /* 0x000fe20000000006 */
[----:B------:R-:W-:Y:S01]  /*4450*/  FSEL R6, -|R137|, R137, P2 ;  /* 0x0000008989067208 */ /* 0x000fe20001000300 */
[----:B------:R-:W-:Y:S01]  /*4460*/  FFMA R7, R0, R7, R121 ;  /* 0x0000000700077223 */ /* 0x000fe20000000079 */
[----:B------:R-:W-:Y:S01]  /*4470*/  FSEL R127, R15, 0.11284004896879196167, P5 ;  /* 0x3de718af0f7f7808 */ /* 0x000fe20002800000 */
[----:B------:R-:W-:Y:S01]  /*4480*/  FFMA R123, R120, R125, R123 ;  /* 0x0000007d787b7223 */ /* 0x000fe2000000007b */
[----:B------:R-:W-:-:S02]  /*4490*/  VIADD R0, R124, UR49 ;  /* 0x000000317c007c36 */ /* 0x000fc40008000000 */
[----:B------:R-:W-:Y:S01]  /*44a0*/  FFMA R121, R7, R6, R6 ;  /* 0x0000000607797223 */ /* 0x000fe20000000006 */
[----:B------:R-:W-:Y:S01]  /*44b0*/  FSEL R7, R20, -0.37612664699554443359, P5 ;  /* 0xbec093ac14077808 */ /* 0x000fe20002800000 */
[----:B------:R-:W-:Y:S01]  /*44c0*/  FFMA R127, R122, R131, R127 ;  /* 0x000000837a7f7223 */ /* 0x000fe2000000007f */
[----:B------:R-:W-:Y:S01]  /*44d0*/  FSEL R120, -|R126|, R126, P3 ;  /* 0x0000007e7e787208 */ /* 0x000fe20001800300 */
[----:B------:R-:W1:Y:S01]  /*44e0*/  @P2 MUFU.EX2 R6, R121 ;  /* 0x0000007900062308 */ /* 0x000e620000000800 */
[----:B------:R-:W-:Y:S01]  /*44f0*/  FSEL R124, R21, 0.12837915122509002686, P5 ;  /* 0x3e0375d3157c7808 */ /* 0x000fe20002800000 */
[----:B------:R-:W-:Y:S01]  /*4500*/  FFMA R7, R122, R127, R7 ;  /* 0x0000007f7a077223 */ /* 0x000fe20000000007 */
[----:B------:R-:W-:Y:S01]  /*4510*/  R2UR UR5, R0 ;  /* 0x00000000000572ca */ /* 0x000fe200000e0000 */
[----:B------:R-:W-:Y:S01]  /*4520*/  FFMA R123, R123, R120, R120 ;  /* 0x000000787b7b7223 */ /* 0x000fe20000000078 */
[----:B------:R-:W-:Y:S01]  /*4530*/  IMAD.SHL.U32 R120, R18, 0x10, RZ ;  /* 0x0000001012787824 */ /* 0x000fe200078e00ff */
[----:B------:R-:W-:Y:S01]  /*4540*/  FSEL R125, -|R128|, R128, P5 ;  /* 0x00000080807d7208 */ /* 0x000fe20002800300 */
[----:B------:R-:W-:Y:S01]  /*4550*/  FFMA R124, R122, R7, R124 ;  /* 0x000000077a7c7223 */ /* 0x000fe2000000007c */
[----:B------:R-:W-:Y:S01]  /*4560*/  SHF.L.U32 R127, R18, 0x5, RZ ;  /* 0x00000005127f7819 */ /* 0x000fe200000006ff */
[----:B------:R-:W2:Y:S01]  /*4570*/  @P3 MUFU.EX2 R7, R123 ;  /* 0x0000007b00073308 */ /* 0x000ea20000000800 */
[----:B------:R-:W-:Y:S01]  /*4580*/  LOP3.LUT R120, R120, 0xe00, RZ, 0xc0, !PT ;  /* 0x00000e0078787812 */ /* 0x000fe200078ec0ff */
[----:B------:R-:W-:Y:S01]  /*4590*/  FFMA R124, R124, R125, R125 ;  /* 0x0000007d7c7c7223 */ /* 0x000fe2000000007d */
[----:B------:R-:W-:-:S02]  /*45a0*/  LOP3.LUT R125, R127, 0xc0, RZ, 0xc0, !PT ;  /* 0x000000c07f7d7812 */ /* 0x000fc400078ec0ff */
[--C-:B------:R-:W-:Y:S02]  /*45b0*/  LOP3.LUT R122, R120, 0x20, R127.reuse, 0xf8, !PT ;  /* 0x00000020787a7812 */ /* 0x100fe400078ef87f */
[----:B------:R-:W-:Y:S01]  /*45c0*/  USHF.R.U32.HI UR4, URZ, 0x2, UR5 ;  /* 0x000000023f047899 */ /* 0x000fe20008011605 */
[----:B------:R-:W3:Y:S01]  /*45d0*/  @P5 MUFU.EX2 R120, R124 ;  /* 0x0000007c00785308 */ /* 0x000ee20000000800 */
[----:B------:R-:W-:Y:S01]  /*45e0*/  UISETP.GT.U32.AND UP0, UPT, UR5, 0x3, UPT ;  /* 0x000000030500788c */ /* 0x000fe2000bf04070 */
[----:B-1----:R-:W-:Y:S01]  /*45f0*/  @P2 FADD R6, -R6, 1 ;  /* 0x3f80000006062421 */ /* 0x002fe20000000100 */
[----:B------:R-:W-:Y:S01]  /*4600*/  ULOP3.LUT UR4, UR4, 0x1, URZ, 0xc0, !UPT ;  /* 0x0000000104047892 */ /* 0x000fe2000f8ec03f */
[----:B------:R-:W-:Y:S01]  /*4610*/  LOP3.LUT R125, R125, 0x8, R130, 0xf8, !PT ;  /* 0x000000087d7d7812 */ /* 0x000fe200078ef882 */
[----:B------:R-:W-:Y:S01]  /*4620*/  UISETP.LT.U32.AND UP0, UPT, UR49, 0x4, UP0 ;  /* 0x000000043100788c */ /* 0x000fe20008701070 */
[----:B------:R-:W-:Y:S01]  /*4630*/  LOP3.LUT R127, R122, 0x100, R127, 0xf8, !PT ;  /* 0x000001007a7f7812 */ /* 0x000fe200078ef87f */
[----:B------:R-:W-:Y:S01]  /*4640*/  UISETP.NE.U32.AND UP1, UPT, UR4, 0x1, UPT ;  /* 0x000000010400788c */ /* 0x000fe2000bf25070 */
[----:B------:R-:W-:Y:S01]  /*4650*/  @P2 LOP3.LUT R121, R6, 0x80000000, R137, 0xb8, !PT ;  /* 0x8000000006792812 */ /* 0x000fe200078eb889 */
[----:B------:R-:W-:Y:S01]  /*4660*/  USEL UR5, URZ, 0x1, !UP0 ;  /* 0x000000013f057887 */ /* 0x000fe2000c000000 */
[----:B--2---:R-:W-:Y:S01]  /*4670*/  @P3 FADD R7, -R7, 1 ;  /* 0x3f80000007073421 */ /* 0x004fe20000000100 */
[----:B------:R-:W-:Y:S01]  /*4680*/  UISETP.GT.U32.AND UP0, UPT, UR49, 0x3, !UP1 ;  /* 0x000000033100788c */ /* 0x000fe2000cf04070 */
[C---:B------:R-:W-:Y:S01]  /*4690*/  IMAD.SHL.U32 R130, R18.reuse, 0x4, RZ ;  /* 0x0000000412827824 */ /* 0x040fe200078e00ff */
[----:B------:R-:W-:Y:S01]  /*46a0*/  LOP3.LUT R122, R18, 0xff, RZ, 0xc0, !PT ;  /* 0x000000ff127a7812 */ /* 0x000fe200078ec0ff */
[----:B------:R-:W-:Y:S01]  /*46b0*/  FADD R121, R121, 1 ;  /* 0x3f80000079797421 */ /* 0x000fe20000000000 */
[----:B------:R-:W-:Y:S01]  /*46c0*/  USEL UR4, URZ, 0x1, !UP0 ;  /* 0x000000013f047887 */ /* 0x000fe2000c000000 */
[----:B------:R-:W-:-:S02]  /*46d0*/  IMAD.U32 R6, RZ, RZ, UR5 ;  /* 0x00000005ff067e24 */ /* 0x000fc4000f8e00ff */
[----:B---3--:R-:W-:Y:S01]  /*46e0*/  @P5 FADD R120, -R120, 1 ;  /* 0x3f80000078785421 */ /* 0x008fe20000000100 */
[----:B------:R-:W-:Y:S01]  /*46f0*/  @P3 LOP3.LUT R123, R7, 0x80000000, R126, 0xb8, !PT ;  /* 0x80000000077b3812 */ /* 0x000fe200078eb87e */
[----:B------:R-:W-:Y:S01]  /*4700*/  VIADD R122, R122, 0x1f ;  /* 0x0000001f7a7a7836 */ /* 0x000fe20000000000 */
[----:B------:R-:W-:Y:S01]  /*4710*/  LOP3.LUT R130, R125, 0x18, R130, 0x78, !PT ;  /* 0x000000187d827812 */ /* 0x000fe200078e7882 */
[----:B------:R-:W-:Y:S01]  /*4720*/  FMUL R7, R4, 0.5 ;  /* 0x3f00000004077820 */ /* 0x000fe20000400000 */
[----:B------:R-:W-:Y:S01]  /*4730*/  @P5 LOP3.LUT R124, R120, 0x80000000, R128, 0xb8, !PT ;  /* 0x80000000787c5812 */ /* 0x000fe200078eb880 */
[----:B------:R-:W-:Y:S01]  /*4740*/  FMUL R120, R9, 0.5 ;  /* 0x3f00000009787820 */ /* 0x000fe20000400000 */
[----:B------:R-:W-:Y:S01]  /*4750*/  LOP3.LUT R89, R89, UR4, R6, 0x96, !PT ;  /* 0x0000000459597c12 */ /* 0x000fe2000f8e9606 */
[----:B------:R-:W-:Y:S01]  /*4760*/  FMUL R6, R93, 0.5 ;  /* 0x3f0000005d067820 */ /* 0x000fe20000400000 */
[----:B------:R-:W-:Y:S01]  /*4770*/  FMUL R4, R67, 0.5 ;  /* 0x3f00000043047820 */ /* 0x000fe20000400000 */
[----:B------:R-:W-:Y:S01]  /*4780*/  FMUL R97, R97, R120 ;  /* 0x0000007861617220 */ /* 0x000fe20000400000 */
[----:B------:R-:W-:Y:S01]  /*4790*/  FMUL R120, R101, 0.5 ;  /* 0x3f00000065787820 */ /* 0x000fe20000400000 */
[----:B------:R-:W-:Y:S01]  /*47a0*/  FMUL R95, R95, R6 ;  /* 0x000000065f5f7220 */ /* 0x000fe20000400000 */
[----:B------:R-:W-:Y:S01]  /*47b0*/  FMUL R6, R63, 0.5 ;  /* 0x3f0000003f067820 */ /* 0x000fe20000400000 */
[----:B------:R-:W-:Y:S01]  /*47c0*/  FADD R123, R123, 1 ;  /* 0x3f8000007b7b7421 */ /* 0x000fe20000000000 */
[----:B------:R-:W-:Y:S01]  /*47d0*/  LOP3.LUT R127, R127, R130, RZ, 0xfc, !PT ;  /* 0x000000827f7f7212 */ /* 0x000fe200078efcff */
[----:B------:R-:W-:Y:S01]  /*47e0*/  FMUL R9, R113, R112 ;  /* 0x0000007071097220 */ /* 0x000fe20000400000 */
[----:B------:R-:W-:Y:S01]  /*47f0*/  ISETP.GT.U32.AND P2, PT, R122, 0x3e, PT ;  /* 0x0000003e7a00780c */ /* 0x000fe20003f44070 */
[----:B------:R-:W-:Y:S01]  /*4800*/  FMUL R126, R10, R59 ;  /* 0x0000003b0a7e7220 */ /* 0x000fe20000400000 */
[----:B------:R-:W-:Y:S01]  /*4810*/  FMUL R105, R105, R120 ;  /* 0x0000007869697220 */ /* 0x000fe20000400000 */
[----:B------:R-:W-:Y:S01]  /*4820*/  FMUL R112, R117, R4 ;  /* 0x0000000475707220 */ /* 0x000fe20000400000 */
[----:B------:R-:W-:Y:S01]  /*4830*/  FMUL R122, R61, 0.5 ;  /* 0x3f0000003d7a7820 */ /* 0x000fe20000400000 */
[----:B------:R-:W-:Y:S01]  /*4840*/  FMUL R10, R11, 0.5 ;  /* 0x3f0000000b0a7820 */ /* 0x000fe20000400000 */
[----:B------:R-:W-:Y:S01]  /*4850*/  FMUL R107, R107, R6 ;  /* 0x000000066b6b7220 */ /* 0x000fe20000400000 */
[----:B------:R-:W-:Y:S01]  /*4860*/  FMUL R4, R69, 0.5 ;  /* 0x3f00000045047820 */ /* 0x000fe20000400000 */
[----:B------:R-:W-:Y:S01]  /*4870*/  FMUL R120, R123, R70 ;  /* 0x000000467b787220 */ /* 0x000fe20000400000 */
[----:B------:R-:W-:Y:S01]  /*4880*/  FADD R124, R124, 1 ;  /* 0x3f8000007c7c7421 */ /* 0x000fe20000000000 */
[----:B------:R-:W-:Y:S01]  /*4890*/  LOP3.LUT P3, RZ, R18, 0x4, RZ, 0xc0, !PT ;  /* 0x0000000412ff7812 */ /* 0x000fe2000786c0ff */
[----:B------:R-:W-:Y:S01]  /*48a0*/  FMUL R122, R99, R122 ;  /* 0x0000007a637a7220 */ /* 0x000fe20000400000 */
[----:B------:R-:W-:Y:S01]  /*48b0*/  MOV R70, 0x20 ;  /* 0x0000002000467802 */ /* 0x000fe20000000f00 */
[----:B------:R-:W-:Y:S01]  /*48c0*/  FMUL R10, R103, R10 ;  /* 0x0000000a670a7220 */ /* 0x000fe20000400000 */
[----:B------:R-:W-:Y:S01]  /*48d0*/  LEA R59, R127, UR51, 0x1 ;  /* 0x000000337f3b7c11 */ /* 0x000fe2000f8e08ff */
[----:B------:R-:W-:Y:S01]  /*48e0*/  FMUL R121, R121, R4 ;  /* 0x0000000479797220 */ /* 0x000fe20000400000 */
[----:B------:R-:W-:Y:S01]  /*48f0*/  FMUL R110, R110, R7 ;  /* 0x000000076e6e7220 */ /* 0x000fe20000400000 */
[----:B------:R-:W-:Y:S01]  /*4900*/  FMUL R11, R124, R71 ;  /* 0x000000477c0b7220 */ /* 0x000fe20000400000 */
[----:B------:R-:W-:Y:S01]  /*4910*/  F2FP.BF16.F32.PACK_AB R4, R108, R107 ;  /* 0x0000006b6c04723e */ /* 0x000fe200000010ff */
[----:B------:R-:W-:Y:S01]  /*4920*/  VIADD R108, R59, 0x200 ;  /* 0x000002003b6c7836 */ /* 0x000fe20000000000 */
[----:B------:R-:W-:Y:S01]  /*4930*/  SEL R70, R70, 0xffffffe0, !P3 ;  /* 0xffffffe046467807 */ /* 0x000fe20005800000 */
[----:B------:R-:W-:Y:S05]  /*4940*/  WARPSYNC.ALL ;  /* 0x0000000000007948 */ /* 0x000fea0003800000 */
[----:B------:R-:W-:Y:S01]  /*4950*/  F2FP.BF16.F32.PACK_AB R5, R126, R95 ;  /* 0x0000005f7e05723e */ /* 0x000fe200000010ff */
[----:B------:R-:W-:Y:S01]  /*4960*/  IMAD.IADD R61, R108, 0x1, R70 ;  /* 0x000000016c3d7824 */ /* 0x000fe200078e0246 */
[----:B------:R-:W-:Y:S01]  /*4970*/  F2FP.BF16.F32.PACK_AB R6, R122, R97 ;  /* 0x000000617a06723e */ /* 0x000fe200000010ff */
[----:B------:R-:W-:Y:S01]  /*4980*/  BSSY B0, `(.L_x_51) ;  /* 0x0000016000007945 */ /* 0x000fe20003800000 */
[----:B------:R-:W-:-:S02]  /*4990*/  F2FP.BF16.F32.PACK_AB R7, R105, R10 ;  /* 0x0000000a6907723e */ /* 0x000fc400000010ff */
[----:B------:R-:W-:Y:S02]  /*49a0*/  F2FP.BF16.F32.PACK_AB R8, R111, R110 ;  /* 0x0000006e6f08723e */ /* 0x000fe400000010ff */
[----:B------:R-:W-:Y:S01]  /*49b0*/  F2FP.BF16.F32.PACK_AB R9, R112, R9 ;  /* 0x000000097009723e */ /* 0x000fe200000010ff */
[----:B------:R1:W-:Y:S01]  /*49c0*/  STSM.16.M88.4 [R59+0x200], R4 ;  /* 0x000200043b007844 */ /* 0x0003e20000000200 */
[----:B------:R-:W-:Y:S02]  /*49d0*/  F2FP.BF16.F32.PACK_AB R10, R121, R116 ;  /* 0x00000074790a723e */ /* 0x000fe400000010ff */
[----:B------:R-:W-:-:S05]  /*49e0*/  F2FP.BF16.F32.PACK_AB R11, R11, R120 ;  /* 0x000000780b0b723e */ /* 0x000fca00000010ff */
[----:B------:R1:W-:Y:S01]  /*49f0*/  STSM.16.M88.4 [R61], R8 ;  /* 0x000000083d007844 */ /* 0x0003e20000000200 */
[----:B------:R-:W-:Y:S01]  /*4a00*/  @!PT LDS RZ, [RZ] ;  /* 0x00000000fffff984 */ /* 0x000fe20000000800 */
[----:B------:R-:W-:Y:S01]  /*4a10*/  @!PT LDS RZ, [RZ] ;  /* 0x00000000fffff984 */ /* 0x000fe20000000800 */
[----:B------:R-:W-:Y:S01]  /*4a20*/  @!PT LDS RZ, [RZ] ;  /* 0x00000000fffff984 */ /* 0x000fe20000000800 */
[----:B------:R-:W-:Y:S01]  /*4a30*/  @!PT LDS RZ, [RZ] ;  /* 0x00000000fffff984 */ /* 0x000fe20000000800 */
[----:B------:R2:W-:Y:S06]  /*4a40*/  MEMBAR.ALL.CTA ;  /* 0x0000000000007992 */ /* 0x0005ec0000008000 */
[----:B--2---:R-:W2:Y:S02]  /*4a50*/  FENCE.VIEW.ASYNC.S ;  /* 0x00000000000073c6 */ /* 0x004ea40000000000 */
[----:B--2---:R-:W-:Y:S06]  /*4a60*/  BAR.SYNC.DEFER_BLOCKING 0x1, 0x100 ;  /* 0x0044000000007b1d */ /* 0x004fec0000010000 */
[----:B------:R-:W-:Y:S05]  /*4a70*/  @P2 BRA `(.L_x_52) ;  /* 0x0000000000182947 */ /* 0x000fea0003800000 */
[----:B------:R-:W-:Y:S02]  /*4a80*/  UIADD3 UR4, UP0, UR52, 0x4f0, URZ ;  /* 0x000004f034047890 */ /* 0x000fe4000ff1e03f */
[----:B------:R-:W-:Y:S02]  /*4a90*/  UIADD3 UR44, UR51, 0x200, URZ ;  /* 0x00000200332c7890 */ /* 0x000fe4000fffe03f */
[----:B------:R-:W-:-:S09]  /*4aa0*/  UIADD3.X UR5, URZ, UR53, URZ, UP0, !UPT ;  /* 0x000000353f057290 */ /* 0x000fd200087fe43f */
[----:B------:R2:W-:Y:S01]  /*4ab0*/  UTMASTG.3D [UR44], [UR4] ;  /* 0x0000002c040073b5 */ /* 0x0005e20008010000 */
[----:B------:R0:W-:Y:S01]  /*4ac0*/  UTMACMDFLUSH ;  /* 0x00000000000079b7 */ /* 0x0001e20000000000 */
[----:B--2---:R-:W-:-:S04]  /*4ad0*/  DEPBAR.LE SB0, 0x1 ;  /* 0x000080400000791a */ /* 0x004fc80000000000 */
.L_x_52:
[----:B------:R-:W-:Y:S05]  /*4ae0*/  BSYNC B0 ;  /* 0x0000000000007941 */ /* 0x000fea0003800000 */
.L_x_51:
[----:B------:R-:W-:Y:S01]  /*4af0*/  BAR.SYNC.DEFER_BLOCKING 0x1, 0x100 ;  /* 0x0044000000007b1d */ /* 0x000fe20000010000 */
[----:B------:R-:W-:-:S13]  /*4b00*/  ISETP.NE.AND P5, PT, RZ, UR43, PT ;  /* 0x0000002bff007c0c */ /* 0x000fda000bfa5270 */
[----:B------:R-:W-:Y:S05]  /*4b10*/  @!P5 BRA `(.L_x_53) ;  /* 0x000000000034d947 */ /* 0x000fea0003800000 */
[----:B------:R-:W-:Y:S04]  /*4b20*/  BSSY B0, `(.L_x_54) ;  /* 0x0000009000007945 */ /* 0x000fe80003800000 */
[----:B------:R-:W-:Y:S05]  /*4b30*/  @P0 BRA `(.L_x_55) ;  /* 0x00000000001c0947 */ /* 0x000fea0003800000 */
[----:B------:R-:W-:-:S13]  /*4b40*/  ISETP.NE.AND P5, PT, R115, 0x3, PT ;  /* 0x000000037300780c */ /* 0x000fda0003fa5270 */
[----:B------:R-:W-:Y:S05]  /*4b50*/  @!P5 BRA `(.L_x_56) ;  /* 0x000000000004d947 */ /* 0x000fea0003800000 */
[----:B------:R-:W-:Y:S01]  /*4b60*/  BPT.TRAP 0x1 ;  /* 0x000000040000795c */ /* 0x000fe20000300000 */
.L_x_56:
[----:B------:R-:W-:-:S04]  /*4b70*/  ULEA UR4, UR42, UR51, 0x3 ;  /* 0x000000332a047291 */ /* 0x000fc8000f8e183f */
[----:B------:R-:W-:-:S04]  /*4b80*/  UIADD3 UR4, UR4, 0x60, URZ ;  /* 0x0000006004047890 */ /* 0x000fc8000fffe03f */
[----:B------:R-:W-:-:S09]  /*4b90*/  UPRMT UR4, UR50, 0x654, UR4 ;  /* 0x0000065432047896 */ /* 0x000fd20008000004 */
[----:B------:R-:W-:Y:S03]  /*4ba0*/  SYNCS.ARRIVE.TRANS64.RED.A1T0 RZ, [UR4], RZ ;  /* 0x000000ffffff79a7 */ /* 0x000fe60008100404 */
.L_x_55:
[----:B------:R-:W-:Y:S05]  /*4bb0*/  BSYNC B0 ;  /* 0x0000000000007941 */ /* 0x000fea0003800000 */
.L_x_54:
[----:B------:R-:W-:-:S04]  /*4bc0*/  UIADD3 UR42, UR42, 0x1, URZ ;  /* 0x000000012a2a7890 */ /* 0x000fc8000fffe03f */
[----:B------:R-:W-:-:S04]  /*4bd0*/  UISETP.NE.AND UP0, UPT, UR42, 0x4, UPT ;  /* 0x000000042a00788c */ /* 0x000fc8000bf05270 */
[----:B------:R-:W-:-:S12]  /*4be0*/  USEL UR42, UR42, URZ, UP0 ;  /* 0x0000003f2a2a7287 */ /* 0x000fd80008000000 */
.L_x_53:
[----:B------:R-:W-:Y:S04]  /*4bf0*/  BSSY B0, `(.L_x_57) ;  /* 0x0000033000007945 */ /* 0x000fe80003800000 */
[----:B------:R-:W-:Y:S05]  /*4c00*/  @P0 BRA `(.L_x_58) ;  /* 0x0000000000c40947 */ /* 0x000fea0003800000 */
[----:B------:R-:W-:-:S13]  /*4c10*/  ISETP.NE.AND P5, PT, R115, 0x3, PT ;  /* 0x000000037300780c */ /* 0x000fda0003fa5270 */
[----:B------:R-:W-:Y:S05]  /*4c20*/  @!P5 BRA `(.L_x_59) ;  /* 0x000000000004d947 */ /* 0x000fea0003800000 */
[----:B------:R-:W-:Y:S01]  /*4c30*/  BPT.TRAP 0x1 ;  /* 0x000000040000795c */ /* 0x000fe20000300000 */
.L_x_59:
[----:B-1----:R-:W-:Y:S01]  /*4c40*/  LEA R4, R23, UR51, 0x3 ;  /* 0x0000003317047c11 */ /* 0x002fe2000f8e18ff */
[----:B------:R-:W-:Y:S01]  /*4c50*/  BSSY B1, `(.L_x_60) ;  /* 0x0000004000017945 */ /* 0x000fe20003800000 */
[----:B------:R-:W-:-:S04]  /*4c60*/  SHF.L.U32 R5, R92, 0x1f, RZ ;  /* 0x0000001f5c057819 */ /* 0x000fc800000006ff */
[----:B------:R-:W1:Y:S02]  /*4c70*/  SYNCS.PHASECHK.TRANS64.TRYWAIT P5, [R4+URZ+0x40], R5 ;  /* 0x00004005040075a7 */ /* 0x000e6400080a017f */
[----:B-1----:R-:W-:Y:S05]  /*4c80*/  @!P5 BRA `(.L_x_61) ;  /* 0x000000900098d947 */ /* 0x002fea0003800000 */
.L_x_167:
[----:B------:R-:W-:Y:S05]  /*4c90*/  BSYNC B1 ;  /* 0x0000000000017941 */ /* 0x000fea0003800000 */
.L_x_60:
[----:B------:R-:W-:Y:S05]  /*4ca0*/  @P4 BRA `(.L_x_62) ;  /* 0x0000000000984947 */ /* 0x000fea0003800000 */
[----:B-1----:R-:W-:Y:S01]  /*4cb0*/  IMAD R4, R23, 0x2000, R108 ;  /* 0x0000200017047824 */ /* 0x002fe200078e026c */
[----:B------:R-:W-:Y:S05]  /*4cc0*/  WARPSYNC.ALL ;  /* 0x0000000000007948 */ /* 0x000fea0003800000 */
[C---:B------:R-:W-:Y:S01]  /*4cd0*/  IADD3 R5, R4.reuse, 0x20, RZ ;  /* 0x0000002004057810 */ /* 0x040fe20007ffe0ff */
[----:B------:R-:W-:Y:S01]  /*4ce0*/  @P3 VIADD R5, R4, 0xffffffe0 ;  /* 0xffffffe004053836 */ /* 0x000fe20000000000 */
[----:B------:R-:W1:Y:S04]  /*4cf0*/  LDSM.16.M88.4 R8, [R4] ;  /* 0x000000000408783b */ /* 0x000e680000000200 */
[----:B------:R-:W2:Y:S01]  /*4d00*/  LDSM.16.M88.4 R96, [R5] ;  /* 0x000000000560783b */ /* 0x000ea20000000200 */
[----:B-1----:R-:W-:Y:S01]  /*4d10*/  LOP3.LUT R57, R8, 0xffff0000, RZ, 0xc0, !PT ;  /* 0xffff000008397812 */ /* 0x002fe200078ec0ff */
[----:B------:R-:W-:Y:S01]  /*4d20*/  IMAD.U32 R61, R9, 0x10000, RZ ;  /* 0x00010000093d7824 */ /* 0x000fe200078e00ff */
[C---:B------:R-:W-:Y:S01]  /*4d30*/  LOP3.LUT R65, R10.reuse, 0xffff0000, RZ, 0xc0, !PT ;  /* 0xffff00000a417812 */ /* 0x040fe200078ec0ff */
[----:B------:R-:W-:Y:S01]  /*4d40*/  IMAD.U32 R67, R11, 0x10000, RZ ;  /* 0x000100000b437824 */ /* 0x000fe200078e00ff */
[----:B------:R-:W-:Y:S01]  /*4d50*/  LOP3.LUT R9, R9, 0xffff0000, RZ, 0xc0, !PT ;  /* 0xffff000009097812 */ /* 0x000fe200078ec0ff */
[----:B--2---:R-:W-:Y:S01]  /*4d60*/  IMAD.U32 R5, R97, 0x10000, RZ ;  /* 0x0001000061057824 */ /* 0x004fe200078e00ff */
[----:B------:R-:W-:Y:S01]  /*4d70*/  SHF.L.U32 R63, R10, 0x10, RZ ;  /* 0x000000100a3f7819 */ /* 0x000fe200000006ff */
[----:B------:R-:W-:Y:S01]  /*4d80*/  IMAD.U32 R101, R99, 0x10000, RZ ;  /* 0x0001000063657824 */ /* 0x000fe200078e00ff */
[----:B------:R-:W-:Y:S01]  /*4d90*/  LOP3.LUT R11, R11, 0xffff0000, RZ, 0xc0, !PT ;  /* 0xffff00000b0b7812 */ /* 0x000fe200078ec0ff */
[----:B------:R-:W-:Y:S01]  /*4da0*/  IMAD.U32 R7, R8, 0x10000, RZ ;  /* 0x0001000008077824 */ /* 0x000fe200078e00ff */
[C---:B------:R-:W-:Y:S01]  /*4db0*/  LOP3.LUT R71, R96.reuse, 0xffff0000, RZ, 0xc0, !PT ;  /* 0xffff000060477812 */ /* 0x040fe200078ec0ff */
[----:B------:R-:W-:Y:S01]  /*4dc0*/  IMAD.U32 R69, R96, 0x10000, RZ ;  /* 0x0001000060457824 */ /* 0x000fe200078e00ff */
[----:B------:R-:W-:Y:S01]  /*4dd0*/  LOP3.LUT R97, R97, 0xffff0000, RZ, 0xc0, !PT ;  /* 0xffff000061617812 */ /* 0x000fe200078ec0ff */
[----:B------:R-:W-:Y:S01]  /*4de0*/  FMUL R104, R90, R57 ;  /* 0x000000395a687220 */ /* 0x000fe20000400000 */
[----:B------:R-:W-:Y:S01]  /*4df0*/  SHF.L.U32 R93, R98, 0x10, RZ ;  /* 0x00000010625d7819 */ /* 0x000fe200000006ff */
[----:B------:R-:W-:Y:S01]  /*4e00*/  FMUL R96, R90, R65 ;  /* 0x000000415a607220 */ /* 0x000fe20000400000 */
[----:B------:R-:W-:Y:S01]  /*4e10*/  LOP3.LUT R95, R98, 0xffff0000, RZ, 0xc0, !PT ;  /* 0xffff0000625f7812 */ /* 0x000fe200078ec0ff */
[C---:B------:R-:W-:Y:S01]  /*4e20*/  FMUL R102, R90.reuse, R7 ;  /* 0x000000075a667220 */ /* 0x040fe20000400000 */
[----:B------:R-:W-:Y:S01]  /*4e30*/  LOP3.LUT R99, R99, 0xffff0000, RZ, 0xc0, !PT ;  /* 0xffff000063637812 */ /* 0x000fe200078ec0ff */
[C---:B------:R-:W-:Y:S01]  /*4e40*/  FMUL R94, R90.reuse, R61 ;  /* 0x0000003d5a5e7220 */ /* 0x040fe20000400000 */
        /* <DEDUP_REMOVED lines=11> */
[----:B------:R-:W-:-:S07]  /*4f00*/  FMUL R68, R90, R99 ;  /* 0x000000635a447220 */ /* 0x000fce0000400000 */
.L_x_62:
[----:B------:R-:W-:-:S07]  /*4f10*/  VIADD R23, R23, 0x1 ;  /* 0x0000000117177836 */ /* 0x000fce0000000000 */
.L_x_58:
[----:B------:R-:W-:Y:S05]  /*4f20*/  BSYNC B0 ;  /* 0x0000000000007941 */ /* 0x000fea0003800000 */
.L_x_57:
[C---:B------:R-:W-:Y:S01]  /*4f30*/  FFMA R26, R91.reuse, R26, R94 ;  /* 0x0000001a5b1a7223 */ /* 0x040fe2000000005e */
[C---:B------:R-:W-:Y:S01]  /*4f40*/  FFMA R27, R91.reuse, R27, R98 ;  /* 0x0000001b5b1b7223 */ /* 0x040fe20000000062 */
[C---:B------:R-:W-:Y:S01]  /*4f50*/  FFMA R28, R91.reuse, R28, R58 ;  /* 0x0000001c5b1c7223 */ /* 0x040fe2000000003a */
[----:B------:R-:W-:Y:S01]  /*4f60*/  FFMA R29, R91, R29, R96 ;  /* 0x0000001d5b1d7223 */ /* 0x000fe20000000060 */
[----:B-1----:R-:W-:Y:S01]  /*4f70*/  FMUL R9, R26, 0.70710676908493041992 ;  /* 0x3f3504f31a097820 */ /* 0x002fe20000400000 */
[----:B------:R-:W-:Y:S01]  /*4f80*/  FMUL R11, R27, 0.70710676908493041992 ;  /* 0x3f3504f31b0b7820 */ /* 0x000fe20000400000 */
[----:B------:R-:W-:Y:S01]  /*4f90*/  FFMA R30, R91, R30, R100 ;  /* 0x0000001e5b1e7223 */ /* 0x000fe20000000064 */
[----:B------:R-:W-:Y:S01]  /*4fa0*/  FMUL R61, R29, 0.70710676908493041992 ;  /* 0x3f3504f31d3d7820 */ /* 0x000fe20000400000 */
[C---:B------:R-:W-:Y:S01]  /*4fb0*/  FMUL R4, R9.reuse, R9 ;  /* 0x0000000909047220 */ /* 0x040fe20000400000 */
[----:B------:R-:W-:Y:S01]  /*4fc0*/  FSETP.GE.AND P5, PT, |R9|, 1.0029599666595458984, PT ;  /* 0x3f8060fe0900780b */ /* 0x000fe20003fa6200 */
[----:B------:R-:W-:Y:S01]  /*4fd0*/  FMUL R63, R30, 0.70710676908493041992 ;  /* 0x3f3504f31e3f7820 */ /* 0x000fe20000400000 */
[C---:B------:R-:W-:Y:S01]  /*4fe0*/  FFMA R31, R91.reuse, R31, R60 ;  /* 0x0000001f5b1f7223 */ /* 0x040fe2000000003c */
[----:B------:R-:W-:Y:S01]  /*4ff0*/  FFMA R32, R91, R32, R56 ;  /* 0x000000205b207223 */ /* 0x000fe20000000038 */
[----:B------:R-:W-:Y:S01]  /*5000*/  FSEL R4, |R9|, R4, P5 ;  /* 0x0000000409047208 */ /* 0x000fe20002800200 */
[----:B------:R-:W-:Y:S01]  /*5010*/  FFMA R33, R91, R33, R62 ;  /* 0x000000215b217223 */ /* 0x000fe2000000003e */
[----:B------:R-:W-:Y:S01]  /*5020*/  FSEL R5, R3, 8.4834944573231041431e-05, P5 ;  /* 0x38b1e96a03057808 */ /* 0x000fe20002800000 */
[----:B------:R-:W-:Y:S01]  /*5030*/  FMUL R67, R31, 0.70710676908493041992 ;  /* 0x3f3504f31f437820 */ /* 0x000fe20000400000 */
[----:B------:R-:W-:Y:S01]  /*5040*/  FSEL R7, -R12, -0.00082130916416645050049, P5 ;  /* 0xba574d200c077808 */ /* 0x000fe20002800100 */
[----:B------:R-:W-:Y:S01]  /*5050*/  FMUL R116, R33, 0.70710676908493041992 ;  /* 0x3f3504f321747820 */ /* 0x000fe20000400000 */
[----:B------:R-:W-:Y:S01]  /*5060*/  FSEL R6, R13, 0.0052134888246655464172, P5 ;  /* 0x3baad5ea0d067808 */ /* 0x000fe20002800000 */
[----:B------:R-:W-:Y:S01]  /*5070*/  FFMA R34, R91, R34, R64 ;  /* 0x000000225b227223 */ /* 0x000fe20000000040 */
[----:B------:R-:W-:Y:S01]  /*5080*/  FSEL R8, -R14, -0.026868773624300956726, P5 ;  /* 0xbcdc1be70e087808 */ /* 0x000fe20002800100 */
[----:B------:R-:W-:Y:S01]  /*5090*/  FFMA R5, R4, R5, R7 ;  /* 0x0000000504057223 */ /* 0x000fe20000000007 */
[----:B------:R-:W-:Y:S01]  /*50a0*/  FSEL R7, -|R9|, R9, P5 ;  /* 0x0000000909077208 */ /* 0x000fe20002800300 */
[----:B------:R-:W-:Y:S01]  /*50b0*/  FMUL R120, R34, 0.70710676908493041992 ;  /* 0x3f3504f322787820 */ /* 0x000fe20000400000 */
[----:B------:R-:W-:Y:S01]  /*50c0*/  FFMA R35, R91, R35, R106 ;  /* 0x000000235b237223 */ /* 0x000fe2000000006a */
[C---:B------:R-:W-:Y:S01]  /*50d0*/  FFMA R5, R4.reuse, R5, R6 ;  /* 0x0000000504057223 */ /* 0x040fe20000000006 */
[----:B------:R-:W-:Y:S01]  /*50e0*/  FSEL R6, R15, 0.11284004896879196167, P5 ;  /* 0x3de718af0f067808 */ /* 0x000fe20002800000 */
[C---:B------:R-:W-:Y:S01]  /*50f0*/  FFMA R36, R91.reuse, R36, R57 ;  /* 0x000000245b247223 */ /* 0x040fe20000000039 */
[C---:B------:R-:W-:Y:S01]  /*5100*/  FFMA R37, R91.reuse, R37, R66 ;  /* 0x000000255b257223 */ /* 0x040fe20000000042 */
[----:B------:R-:W-:Y:S01]  /*5110*/  FFMA R5, R4, R5, R8 ;  /* 0x0000000504057223 */ /* 0x000fe20000000008 */
[----:B------:R-:W-:Y:S01]  /*5120*/  FSEL R8, R20, -0.37612664699554443359, P5 ;  /* 0xbec093ac14087808 */ /* 0x000fe20002800000 */
[C---:B------:R-:W-:Y:S01]  /*5130*/  FFMA R97, R91.reuse, R38, R65 ;  /* 0x000000265b617223 */ /* 0x040fe20000000041 */
[----:B------:R-:W-:Y:S01]  /*5140*/  FFMA R99, R91, R39, R68 ;  /* 0x000000275b637223 */ /* 0x000fe20000000044 */
[----:B------:R-:W-:Y:S01]  /*5150*/  FFMA R5, R4, R5, R6 ;  /* 0x0000000504057223 */ /* 0x000fe20000000006 */
[----:B------:R-:W-:Y:S01]  /*5160*/  FSEL R6, R21, 0.12837915122509002686, P5 ;  /* 0x3e0375d315067808 */ /* 0x000fe20002800000 */
[----:B------:R-:W-:Y:S01]  /*5170*/  FMUL R95, R97, 0.70710676908493041992 ;  /* 0x3f3504f3615f7820 */ /* 0x000fe20000400000 */
[----:B------:R-:W-:Y:S01]  /*5180*/  FMUL R34, R34, 0.5 ;  /* 0x3f00000022227820 */ /* 0x000fe20000400000 */
[C---:B------:R-:W-:Y:S01]  /*5190*/  FFMA R5, R4.reuse, R5, R8 ;  /* 0x0000000504057223 */ /* 0x040fe20000000008 */
[----:B------:R-:W-:Y:S05]  /*51a0*/  WARPSYNC.ALL ;  /* 0x0000000000007948 */ /* 0x000fea0003800000 */
[----:B------:R-:W-:Y:S01]  /*51b0*/  FFMA R4, R4, R5, R6 ;  /* 0x0000000504047223 */ /* 0x000fe20000000006 */
[----:B------:R-:W-:Y:S01]  /*51c0*/  FMUL R6, R11, R11 ;  /* 0x0000000b0b067220 */ /* 0x000fe20000400000 */
[----:B------:R-:W-:Y:S01]  /*51d0*/  FMUL R38, R95, R95 ;  /* 0x0000005f5f267220 */ /* 0x000fe20000400000 */
[----:B------:R-:W-:Y:S01]  /*51e0*/  BSSY B0, `(.L_x_63) ;  /* 0x0000193000007945 */ /* 0x000fe20003800000 */
[----:B------:R-:W-:-:S04]  /*51f0*/  FFMA R4, R4, R7, R7 ;  /* 0x0000000704047223 */ /* 0x000fc80000000007 */
[----:B------:R-:W1:Y:S02]  /*5200*/  @P5 MUFU.EX2 R5, R4 ;  /* 0x0000000400055308 */ /* 0x000e640000000800 */
[----:B-1----:R-:W-:-:S05]  /*5210*/  @P5 FADD R5, -R5, 1 ;  /* 0x3f80000005055421 */ /* 0x002fca0000000100 */
[----:B------:R-:W-:Y:S02]  /*5220*/  @P5 LOP3.LUT R4, R5, 0x80000000, R9, 0xb8, !PT ;  /* 0x8000000005045812 */ /* 0x000fe400078eb809 */
[----:B------:R-:W-:-:S03]  /*5230*/  FSETP.GE.AND P5, PT, |R11|, 1.0029599666595458984, PT ;  /* 0x3f8060fe0b00780b */ /* 0x000fc60003fa6200 */
[----:B------:R-:W-:Y:S01]  /*5240*/  FADD R4, R4, 1 ;  /* 0x3f80000004047421 */ /* 0x000fe20000000000 */
[----:B------:R-:W-:Y:S02]  /*5250*/  FSEL R6, |R11|, R6, P5 ;  /* 0x000000060b067208 */ /* 0x000fe40002800200 */
[----:B------:R-:W-:Y:S02]  /*5260*/  FSEL R5, R3, 8.4834944573231041431e-05, P5 ;  /* 0x38b1e96a03057808 */ /* 0x000fe40002800000 */
[----:B------:R-:W-:Y:S02]  /*5270*/  FSEL R7, -R12, -0.00082130916416645050049, P5 ;  /* 0xba574d200c077808 */ /* 0x000fe40002800100 */
[----:B------:R-:W-:Y:S02]  /*5280*/  FSEL R8, R13, 0.0052134888246655464172, P5 ;  /* 0x3baad5ea0d087808 */ /* 0x000fe40002800000 */
[----:B------:R-:W-:Y:S01]  /*5290*/  FSEL R10, -R14, -0.026868773624300956726, P5 ;  /* 0xbcdc1be70e0a7808 */ /* 0x000fe20002800100 */
[----:B------:R-:W-:-:S04]  /*52a0*/  FFMA R5, R6, R5, R7 ;  /* 0x0000000506057223 */ /* 0x000fc80000000007 */
[----:B------:R-:W-:Y:S01]  /*52b0*/  FFMA R5, R6, R5, R8 ;  /* 0x0000000506057223 */ /* 0x000fe20000000008 */
[----:B------:R-:W-:-:S03]  /*52c0*/  FSEL R8, R15, 0.11284004896879196167, P5 ;  /* 0x3de718af0f087808 */ /* 0x000fc60002800000 */
[----:B------:R-:W-:Y:S01]  /*52d0*/  FFMA R5, R6, R5, R10 ;  /* 0x0000000506057223 */ /* 0x000fe2000000000a */
[----:B------:R-:W-:-:S03]  /*52e0*/  FSEL R10, R20, -0.37612664699554443359, P5 ;  /* 0xbec093ac140a7808 */ /* 0x000fc60002800000 */
[----:B------:R-:W-:Y:S01]  /*52f0*/  FFMA R5, R6, R5, R8 ;  /* 0x0000000506057223 */ /* 0x000fe20000000008 */
[----:B------:R-:W-:-:S03]  /*5300*/  FSEL R8, R21, 0.12837915122509002686, P5 ;  /* 0x3e0375d315087808 */ /* 0x000fc60002800000 */
[----:B------:R-:W-:Y:S01]  /*5310*/  FFMA R5, R6, R5, R10 ;  /* 0x0000000506057223 */ /* 0x000fe2000000000a */
[----:B------:R-:W-:-:S03]  /*5320*/  FSEL R10, -|R11|, R11, P5 ;  /* 0x0000000b0b0a7208 */ /* 0x000fc60002800300 */
[----:B------:R-:W-:-:S04]  /*5330*/  FFMA R5, R6, R5, R8 ;  /* 0x0000000506057223 */ /* 0x000fc80000000008 */
[----:B------:R-:W-:Y:S01]  /*5340*/  FFMA R5, R5, R10, R10 ;  /* 0x0000000a05057223 */ /* 0x000fe2000000000a */
[----:B------:R-:W-:-:S03]  /*5350*/  FMUL R10, R28, 0.70710676908493041992 ;  /* 0x3f3504f31c0a7820 */ /* 0x000fc60000400000 */
[----:B------:R-:W1:Y:S01]  /*5360*/  @P5 MUFU.EX2 R6, R5 ;  /* 0x0000000500065308 */ /* 0x000e620000000800 */
[----:B------:R-:W-:Y:S01]  /*5370*/  FMUL R7, R10, R10 ;  /* 0x0000000a0a077220 */ /* 0x000fe20000400000 */
        /* <DEDUP_REMOVED lines=19> */
[----:B------:R-:W-:-:S04]  /*54b0*/  FFMA R6, R6, R11, R11 ;  /* 0x0000000b06067223 */ /* 0x000fc8000000000b */
[----:B------:R-:W1:Y:S02]  /*54c0*/  @P5 MUFU.EX2 R7, R6 ;  /* 0x0000000600075308 */ /* 0x000e640000000800 */
[----:B-1----:R-:W-:-:S05]  /*54d0*/  @P5 FADD R7, -R7, 1 ;  /* 0x3f80000007075421 */ /* 0x002fca0000000100 */
[----:B------:R-:W-:Y:S01]  /*54e0*/  @P5 LOP3.LUT R6, R7, 0x80000000, R10, 0xb8, !PT ;  /* 0x8000000007065812 */ /* 0x000fe200078eb80a */
[C---:B------:R-:W-:Y:S01]  /*54f0*/  FMUL R7, R61.reuse, R61 ;  /* 0x0000003d3d077220 */ /* 0x040fe20000400000 */
[----:B------:R-:W-:-:S03]  /*5500*/  FSETP.GE.AND P5, PT, |R61|, 1.0029599666595458984, PT ;  /* 0x3f8060fe3d00780b */ /* 0x000fc60003fa6200 */
[----:B------:R-:W-:Y:S01]  /*5510*/  FADD R6, R6, 1 ;  /* 0x3f80000006067421 */ /* 0x000fe20000000000 */
[----:B------:R-:W-:Y:S02]  /*5520*/  FSEL R7, |R61|, R7, P5 ;  /* 0x000000073d077208 */ /* 0x000fe40002800200 */
[----:B------:R-:W-:Y:S02]  /*5530*/  FSEL R8, R3, 8.4834944573231041431e-05, P5 ;  /* 0x38b1e96a03087808 */ /* 0x000fe40002800000 */
[----:B------:R-:W-:Y:S02]  /*5540*/  FSEL R10, -R12, -0.00082130916416645050049, P5 ;  /* 0xba574d200c0a7808 */ /* 0x000fe40002800100 */
[----:B------:R-:W-:Y:S02]  /*5550*/  FSEL R9, R13, 0.0052134888246655464172, P5 ;  /* 0x3baad5ea0d097808 */ /* 0x000fe40002800000 */
[----:B------:R-:W-:Y:S01]  /*5560*/  FSEL R11, -R14, -0.026868773624300956726, P5 ;  /* 0xbcdc1be70e0b7808 */ /* 0x000fe20002800100 */
[----:B------:R-:W-:Y:S01]  /*5570*/  FFMA R8, R7, R8, R10 ;  /* 0x0000000807087223 */ /* 0x000fe2000000000a */
[----:B------:R-:W-:-:S03]  /*5580*/  FSEL R10, -|R61|, R61, P5 ;  /* 0x0000003d3d0a7208 */ /* 0x000fc60002800300 */
[----:B------:R-:W-:Y:S01]  /*5590*/  FFMA R8, R7, R8, R9 ;  /* 0x0000000807087223 */ /* 0x000fe20000000009 */
[----:B------:R-:W-:-:S03]  /*55a0*/  FSEL R9, R15, 0.11284004896879196167, P5 ;  /* 0x3de718af0f097808 */ /* 0x000fc60002800000 */
[----:B------:R-:W-:Y:S01]  /*55b0*/  FFMA R8, R7, R8, R11 ;  /* 0x0000000807087223 */ /* 0x000fe2000000000b */
[----:B------:R-:W-:-:S03]  /*55c0*/  FSEL R11, R20, -0.37612664699554443359, P5 ;  /* 0xbec093ac140b7808 */ /* 0x000fc60002800000 */
[----:B------:R-:W-:Y:S01]  /*55d0*/  FFMA R8, R7, R8, R9 ;  /* 0x0000000807087223 */ /* 0x000fe20000000009 */
[----:B------:R-:W-:-:S03]  /*55e0*/  FSEL R9, R21, 0.12837915122509002686, P5 ;  /* 0x3e0375d315097808 */ /* 0x000fc60002800000 */
[----:B------:R-:W-:-:S04]  /*55f0*/  FFMA R8, R7, R8, R11 ;  /* 0x0000000807087223 */ /* 0x000fc8000000000b */
        /* <DEDUP_REMOVED lines=28> */
[C---:B------:R-:W-:Y:S01]  /*57c0*/  FSETP.GE.AND P5, PT, |R67|.reuse, 1.0029599666595458984, PT ;  /* 0x3f8060fe4300780b */ /* 0x040fe20003fa6200 */
[----:B------:R-:W-:Y:S02]  /*57d0*/  FMUL R63, R32, 0.70710676908493041992 ;  /* 0x3f3504f3203f7820 */ /* 0x000fe40000400000 */
[----:B------:R-:W-:Y:S01]  /*57e0*/  FADD R8, R8, 1 ;  /* 0x3f80000008087421 */ /* 0x000fe20000000000 */
[----:B------:R-:W-:Y:S02]  /*57f0*/  FSEL R9, |R67|, R9, P5 ;  /* 0x0000000943097208 */ /* 0x000fe40002800200 */
[----:B------:R-:W-:Y:S02]  /*5800*/  FSEL R10, R3, 8.4834944573231041431e-05, P5 ;  /* 0x38b1e96a030a7808 */ /* 0x000fe40002800000 */
[----:B------:R-:W-:-:S02]  /*5810*/  FSEL R110, -R12, -0.00082130916416645050049, P5 ;  /* 0xba574d200c6e7808 */ /* 0x000fc40002800100 */
        /* <DEDUP_REMOVED lines=84> */
[----:B------:R-:W-:Y:S01]  /*5d60*/  FSETP.GE.AND P5, PT, |R116|, 1.0029599666595458984, PT ;  /* 0x3f8060fe7400780b */ /* 0x000fe20003fa6200 */
[C---:B------:R-:W-:Y:S01]  /*5d70*/  FMUL R120, R36.reuse, 0.70710676908493041992 ;  /* 0x3f3504f324787820 */ /* 0x040fe20000400000 */
[----:B------:R-:W-:Y:S01]  /*5d80*/  FMUL R36, R36, 0.5 ;  /* 0x3f00000024247820 */ /* 0x000fe20000400000 */
[----:B------:R-:W-:Y:S01]  /*5d90*/  FADD R61, R61, 1 ;  /* 0x3f8000003d3d7421 */ /* 0x000fe20000000000 */
[----:B------:R-:W-:Y:S02]  /*5da0*/  FSEL R63, |R116|, R63, P5 ;  /* 0x0000003f743f7208 */ /* 0x000fe40002800200 */
[----:B------:R-:W-:Y:S01]  /*5db0*/  FSEL R110, R3, 8.4834944573231041431e-05, P5 ;  /* 0x38b1e96a036e7808 */ /* 0x000fe20002800000 */
[----:B------:R-:W-:Y:S01]  /*5dc0*/  FMUL R34, R61, R34 ;  /* 0x000000223d227220 */ /* 0x000fe20000400000 */
        /* <DEDUP_REMOVED lines=44> */
[----:B------:R-:W-:Y:S01]  /*6090*/  FSEL R110, R3, 8.4834944573231041431e-05, P5 ;  /* 0x38b1e96a036e7808 */ /* 0x000fe20002800000 */
[----:B------:R-:W-:Y:S01]  /*60a0*/  FMUL R36, R67, R36 ;  /* 0x0000002443247220 */ /* 0x000fe20000400000 */
        /* <DEDUP_REMOVED lines=25> */
[----:B------:R-:W-:-:S03]  /*6240*/  FMUL R93, R99, 0.70710676908493041992 ;  /* 0x3f3504f3635d7820 */ /* 0x000fc60000400000 */
        /* <DEDUP_REMOVED lines=14> */
[----:B------:R-:W-:Y:S01]  /*6330*/  FSETP.GE.AND P5, PT, |R93|, 1.0029599666595458984, PT ;  /* 0x3f8060fe5d00780b */ /* 0x000fe20003fa6200 */
[----:B------:R-:W-:Y:S02]  /*6340*/  FFMA R95, R91, R25, R104 ;  /* 0x000000195b5f7223 */ /* 0x000fe40000000068 */
[----:B------:R-:W-:Y:S01]  /*6350*/  FADD R112, R112, 1 ;  /* 0x3f80000070707421 */ /* 0x000fe20000000000 */
[----:B------:R-:W-:Y:S01]  /*6360*/  FSEL R38, |R93|, R38, P5 ;  /* 0x000000265d267208 */ /* 0x000fe20002800200 */
[----:B------:R-:W-:Y:S01]  /*6370*/  FMUL R120, R95, 0.70710676908493041992 ;  /* 0x3f3504f35f787820 */ /* 0x000fe20000400000 */
[----:B------:R-:W-:Y:S02]  /*6380*/  FSEL R39, R3, 8.4834944573231041431e-05, P5 ;  /* 0x38b1e96a03277808 */ /* 0x000fe40002800000 */
[----:B------:R-:W-:Y:S01]  /*6390*/  FSEL R69, -R12, -0.00082130916416645050049, P5 ;  /* 0xba574d200c457808 */ /* 0x000fe20002800100 */
[----:B------:R-:W-:Y:S01]  /*63a0*/  FMUL R25, R120, R120 ;  /* 0x0000007878197220 */ /* 0x000fe20000400000 */
[----:B------:R-:W-:-:S02]  /*63b0*/  FSEL R110, R13, 0.0052134888246655464172, P5 ;  /* 0x3baad5ea0d6e7808 */ /* 0x000fc40002800000 */
        /* <DEDUP_REMOVED lines=15> */
[----:B------:R-:W-:Y:S01]  /*64b0*/  FFMA R93, R91, R24, R102 ;  /* 0x000000185b5d7223 */ /* 0x000fe20000000066 */
[----:B------:R-:W-:-:S03]  /*64c0*/  FSETP.GE.AND P5, PT, |R120|, 1.0029599666595458984, PT ;  /* 0x3f8060fe7800780b */ /* 0x000fc60003fa6200 */
[----:B------:R-:W-:Y:S01]  /*64d0*/  FMUL R101, R93, 0.70710676908493041992 ;  /* 0x3f3504f35d657820 */ /* 0x000fe20000400000 */
[----:B------:R-:W-:Y:S01]  /*64e0*/  FSEL R25, |R120|, R25, P5 ;  /* 0x0000001978197208 */ /* 0x000fe20002800200 */
[----:B------:R-:W-:Y:S01]  /*64f0*/  FADD R116, R116, 1 ;  /* 0x3f80000074747421 */ /* 0x000fe20000000000 */
[----:B------:R-:W-:Y:S01]  /*6500*/  FSEL R38, R3, 8.4834944573231041431e-05, P5 ;  /* 0x38b1e96a03267808 */ /* 0x000fe20002800000 */
[----:B------:R-:W-:Y:S01]  /*6510*/  FMUL R24, R101, R101 ;  /* 0x0000006565187220 */ /* 0x000fe20000400000 */
        /* <DEDUP_REMOVED lines=25> */
[----:B------:R-:W-:Y:S01]  /*66b0*/  FMUL R39, R26, 0.5 ;  /* 0x3f0000001a277820 */ /* 0x000fe20000400000 */
[----:B------:R-:W-:-:S02]  /*66c0*/  FMUL R26, R29, 0.5 ;  /* 0x3f0000001d1a7820 */ /* 0x000fc40000400000 */
[----:B------:R-:W-:Y:S01]  /*66d0*/  FFMA R25, R24, R25, R38 ;  /* 0x0000001918197223 */ /* 0x000fe20000000026 */
[----:B------:R-:W-:Y:S01]  /*66e0*/  FSEL R38, R15, 0.11284004896879196167, P5 ;  /* 0x3de718af0f267808 */ /* 0x000fe20002800000 */
[----:B------:R-:W-:Y:S01]  /*66f0*/  FMUL R39, R4, R39 ;  /* 0x0000002704277220 */ /* 0x000fe20000400000 */
[----:B------:R-:W-:Y:S01]  /*6700*/  FMUL R4, R31, 0.5 ;  /* 0x3f0000001f047820 */ /* 0x000fe20000400000 */
[----:B------:R-:W-:Y:S01]  /*6710*/  FFMA R25, R24, R25, R110 ;  /* 0x0000001918197223 */ /* 0x000fe2000000006e */
[----:B------:R-:W-:Y:S01]  /*6720*/  FSEL R110, R20, -0.37612664699554443359, P5 ;  /* 0xbec093ac146e7808 */ /* 0x000fe20002800000 */
[----:B------:R-:W-:Y:S01]  /*6730*/  FMUL R26, R7, R26 ;  /* 0x0000001a071a7220 */ /* 0x000fe20000400000 */
[----:B------:R-:W-:Y:S01]  /*6740*/  FMUL R9, R9, R4 ;  /* 0x0000000409097220 */ /* 0x000fe20000400000 */
[----:B------:R-:W-:Y:S01]  /*6750*/  FFMA R25, R24, R25, R38 ;  /* 0x0000001918197223 */ /* 0x000fe20000000026 */
[----:B------:R-:W-:Y:S01]  /*6760*/  FSEL R38, R21, 0.12837915122509002686, P5 ;  /* 0x3e0375d315267808 */ /* 0x000fe20002800000 */
[----:B------:R-:W-:Y:S01]  /*6770*/  FMUL R4, R35, 0.5 ;  /* 0x3f00000023047820 */ /* 0x000fe20000400000 */
[----:B------:R-:W-:Y:S01]  /*6780*/  FMUL R7, R32, 0.5 ;  /* 0x3f00000020077820 */ /* 0x000fe20000400000 */
[----:B------:R-:W-:Y:S01]  /*6790*/  FFMA R25, R24, R25, R110 ;  /* 0x0000001918197223 */ /* 0x000fe2000000006e */
[----:B------:R-:W-:Y:S01]  /*67a0*/  FSEL R110, -|R101|, R101, P5 ;  /* 0x00000065656e7208 */ /* 0x000fe20002800300 */
[----:B------:R-:W-:Y:S01]  /*67b0*/  FMUL R63, R63, R4 ;  /* 0x000000043f3f7220 */ /* 0x000fe20000400000 */
[----:B------:R-:W-:Y:S01]  /*67c0*/  FMUL R10, R10, R7 ;  /* 0x000000070a0a7220 */ /* 0x000fe20000400000 */
[----:B------:R-:W-:Y:S01]  /*67d0*/  FFMA R25, R24, R25, R38 ;  /* 0x0000001918197223 */ /* 0x000fe20000000026 */
[----:B------:R-:W-:Y:S01]  /*67e0*/  FMUL R4, R93, 0.5 ;  /* 0x3f0000005d047820 */ /* 0x000fe20000400000 */
[----:B------:R-:W-:-:S02]  /*67f0*/  FMUL R7, R99, 0.5 ;  /* 0x3f00000063077820 */ /* 0x000fc40000400000 */
[----:B------:R-:W-:-:S04]  /*6800*/  FFMA R25, R25, R110, R110 ;  /* 0x0000006e19197223 */ /* 0x000fc8000000006e */
[----:B------:R-:W1:Y:S02]  /*6810*/  @P5 MUFU.EX2 R24, R25 ;  /* 0x0000001900185308 */ /* 0x000e640000000800 */
[----:B-1----:R-:W-:-:S05]  /*6820*/  @P5 FADD R24, -R24, 1 ;  /* 0x3f80000018185421 */ /* 0x002fca0000000100 */
[----:B------:R-:W-:Y:S01]  /*6830*/  @P5 LOP3.LUT R25, R24, 0x80000000, R101, 0xb8, !PT ;  /* 0x8000000018195812 */ /* 0x000fe200078eb865 */
[----:B------:R-:W-:Y:S01]  /*6840*/  FMUL R24, R27, 0.5 ;  /* 0x3f0000001b187820 */ /* 0x000fe20000400000 */
[----:B------:R-:W-:-:S03]  /*6850*/  FMUL R27, R28, 0.5 ;  /* 0x3f0000001c1b7820 */ /* 0x000fc60000400000 */
[----:B------:R-:W-:Y:S01]  /*6860*/  FMUL R24, R5, R24 ;  /* 0x0000001805187220 */ /* 0x000fe20000400000 */
[----:B------:R-:W-:Y:S01]  /*6870*/  FMUL R27, R6, R27 ;  /* 0x0000001b061b7220 */ /* 0x000fe20000400000 */
[----:B------:R-:W-:Y:S01]  /*6880*/  FMUL R6, R33, 0.5 ;  /* 0x3f00000021067820 */ /* 0x000fe20000400000 */
[----:B------:R-:W-:Y:S01]  /*6890*/  FMUL R5, R30, 0.5 ;  /* 0x3f0000001e057820 */ /* 0x000fe20000400000 */
[----:B------:R-:W-:Y:S02]  /*68a0*/  FADD R25, R25, 1 ;  /* 0x3f80000019197421 */ /* 0x000fe40000000000 */
[----:B------:R-:W-:Y:S01]  /*68b0*/  FMUL R29, R11, R6 ;  /* 0x000000060b1d7220 */ /* 0x000fe20000400000 */
[----:B------:R-:W-:Y:S01]  /*68c0*/  FMUL R6, R37, 0.5 ;  /* 0x3f00000025067820 */ /* 0x000fe20000400000 */
[----:B------:R-:W-:Y:S01]  /*68d0*/  FMUL R8, R8, R5 ;  /* 0x0000000508087220 */ /* 0x000fe20000400000 */
[----:B------:R-:W-:Y:S01]  /*68e0*/  FMUL R5, R97, 0.5 ;  /* 0x3f00000061057820 */ /* 0x000fe20000400000 */
[----:B------:R-:W-:Y:S01]  /*68f0*/  FMUL R4, R25, R4 ;  /* 0x0000000419047220 */ /* 0x000fe20000400000 */
[----:B------:R-:W-:Y:S01]  /*6900*/  FMUL R71, R71, R6 ;  /* 0x0000000647477220 */ /* 0x000fe20000400000 */
[----:B------:R-:W-:Y:S01]  /*6910*/  FMUL R6, R95, 0.5 ;  /* 0x3f0000005f067820 */ /* 0x000fe20000400000 */
[----:B------:R-:W-:Y:S01]  /*6920*/  FMUL R112, R112, R5 ;  /* 0x0000000570707220 */ /* 0x000fe20000400000 */
[----:B------:R-:W-:Y:S01]  /*6930*/  FMUL R11, R116, R7 ;  /* 0x00000007740b7220 */ /* 0x000fe20000400000 */
[----:B------:R-:W-:Y:S01]  /*6940*/  F2FP.BF16.F32.PACK_AB R7, R9, R8 ;  /* 0x000000080907723e */ /* 0x000fe200000010ff */
[----:B------:R-:W-:Y:S01]  /*6950*/  FMUL R69, R69, R6 ;  /* 0x0000000645457220 */ /* 0x000fe20000400000 */
[----:B------:R-:W-:-:S02]  /*6960*/  F2FP.BF16.F32.PACK_AB R5, R24, R39 ;  /* 0x000000271805723e */ /* 0x000fc400000010ff */
[----:B------:R-:W-:Y:S02]  /*6970*/  F2FP.BF16.F32.PACK_AB R6, R26, R27 ;  /* 0x0000001b1a06723e */ /* 0x000fe400000010ff */
[----:B------:R-:W-:Y:S02]  /*6980*/  F2FP.BF16.F32.PACK_AB R8, R29, R10 ;  /* 0x0000000a1d08723e */ /* 0x000fe400000010ff */
[----:B------:R-:W-:Y:S02]  /*6990*/  F2FP.BF16.F32.PACK_AB R4, R69, R4 ;  /* 0x000000044504723e */ /* 0x000fe400000010ff */
[----:B------:R-:W-:Y:S02]  /*69a0*/  F2FP.BF16.F32.PACK_AB R9, R63, R34 ;  /* 0x000000223f09723e */ /* 0x000fe400000010ff */
[----:B------:R-:W-:Y:S01]  /*69b0*/  F2FP.BF16.F32.PACK_AB R10, R71, R36 ;  /* 0x00000024470a723e */ /* 0x000fe200000010ff */
[----:B------:R1:W-:Y:S01]  /*69c0*/  STSM.16.M88.4 [R59+0x2200], R4 ;  /* 0x002200043b007844 */ /* 0x0003e20000000200 */
[----:B------:R-:W-:-:S02]  /*69d0*/  F2FP.BF16.F32.PACK_AB R11, R11, R112 ;  /* 0x000000700b0b723e */ /* 0x000fc400000010ff */
[----:B------:R-:W-:-:S05]  /*69e0*/  IADD3 R24, R70, 0x2200, R59 ;  /* 0x0000220046187810 */ /* 0x000fca0007ffe03b */
        /* <DEDUP_REMOVED lines=11> */
[----:B------:R-:W-:Y:S02]  /*6aa0*/  UIADD3 UR4, UR51, 0x2200, URZ ;  /* 0x0000220033047890 */ /* 0x000fe4000fffe03f */
[----:B------:R-:W-:Y:S01]  /*6ab0*/  UIADD3.X UR9, URZ, UR53, URZ, UP0, !UPT ;  /* 0x000000353f097290 */ /* 0x000fe200087fe43f */
[----:B------:R-:W-:Y:S01]  /*6ac0*/  UMOV UR5, UR45 ;  /* 0x0000002d00057c82 */ /* 0x000fe20008000000 */
[----:B------:R-:W-:-:S07]  /*6ad0*/  UMOV UR7, UR47 ;  /* 0x0000002f00077c82 */ /* 0x000fce0008000000 */
[----:B------:R2:W-:Y:S01]  /*6ae0*/  UTMASTG.3D [UR4], [UR8] ;  /* 0x00000004080073b5 */ /* 0x0005e20008010000 */
[----:B------:R0:W-:Y:S01]  /*6af0*/  UTMACMDFLUSH ;  /* 0x00000000000079b7 */ /* 0x0001e20000000000 */
[----:B--2---:R-:W-:-:S04]  /*6b00*/  DEPBAR.LE SB0, 0x1 ;  /* 0x000080400000791a */ /* 0x004fc80000000000 */
.L_x_64:
[----:B------:R-:W-:Y:S05]  /*6b10*/  BSYNC B0 ;  /* 0x0000000000007941 */ /* 0x000fea0003800000 */
.L_x_63:
[----:B------:R-:W-:Y:S06]  /*6b20*/  BAR.SYNC.DEFER_BLOCKING 0x1, 0x100 ;  /* 0x0044000000007b1d */ /* 0x000fec0000010000 */
[----:B------:R-:W-:Y:S04]  /*6b30*/  BSSY B0, `(.L_x_65) ;  /* 0x0000009000007945 */ /* 0x000fe80003800000 */
[----:B------:R-:W-:Y:S05]  /*6b40*/  @P0 BRA `(.L_x_66) ;  /* 0x00000000001c0947 */ /* 0x000fea0003800000 */
[----:B------:R-:W-:-:S13]  /*6b50*/  ISETP.NE.AND P5, PT, R115, 0x3, PT ;  /* 0x000000037300780c */ /* 0x000fda0003fa5270 */
[----:B------:R-:W-:Y:S05]  /*6b60*/  @!P5 BRA `(.L_x_67) ;  /* 0x000000000004d947 */ /* 0x000fea0003800000 */
[----:B------:R-:W-:Y:S01]  /*6b70*/  BPT.TRAP 0x1 ;  /* 0x000000040000795c */ /* 0x000fe20000300000 */
.L_x_67:
[----:B------:R-:W-:-:S04]  /*6b80*/  ULEA UR4, UR42, UR51, 0x3 ;  /* 0x000000332a047291 */ /* 0x000fc8000f8e183f */
[----:B------:R-:W-:-:S04]  /*6b90*/  UIADD3 UR4, UR4, 0x60, URZ ;  /* 0x0000006004047890 */ /* 0x000fc8000fffe03f */
[----:B------:R-:W-:-:S09]  /*6ba0*/  UPRMT UR4, UR50, 0x654, UR4 ;  /* 0x0000065432047896 */ /* 0x000fd20008000004 */
[----:B------:R-:W-:Y:S03]  /*6bb0*/  SYNCS.ARRIVE.TRANS64.RED.A1T0 RZ, [UR4], RZ ;  /* 0x000000ffffff79a7 */ /* 0x000fe60008100404 */
.L_x_66:
[----:B------:R-:W-:Y:S05]  /*6bc0*/  BSYNC B0 ;  /* 0x0000000000007941 */ /* 0x000fea0003800000 */
.L_x_65:
[----:B------:R-:W-:Y:S01]  /*6bd0*/  UIADD3 UR42, UR42, 0x1, URZ ;  /* 0x000000012a2a7890 */ /* 0x000fe2000fffe03f */
[----:B------:R-:W-:Y:S01]  /*6be0*/  BSSY B0, `(.L_x_68) ;  /* 0x000003a000007945 */ /* 0x000fe20003800000 */
[----:B-1----:R-:W-:Y:S02]  /*6bf0*/  IMAD.MOV.U32 R4, RZ, RZ, R92 ;  /* 0x000000ffff047224 */ /* 0x002fe400078e005c */
[----:B------:R-:W-:-:S04]  /*6c00*/  UISETP.NE.AND UP0, UPT, UR42, 0x4, UPT ;  /* 0x000000042a00788c */ /* 0x000fc8000bf05270 */
[----:B------:R-:W-:Y:S01]  /*6c10*/  USEL UR42, UR42, URZ, UP0 ;  /* 0x0000003f2a2a7287 */ /* 0x000fe20008000000 */
[----:B------:R-:W-:Y:S11]  /*6c20*/  @P0 BRA `(.L_x_69) ;  /* 0x0000000000d40947 */ /* 0x000ff60003800000 */
[----:B------:R-:W-:-:S13]  /*6c30*/  ISETP.NE.AND P5, PT, R115, 0x3, PT ;  /* 0x000000037300780c */ /* 0x000fda0003fa5270 */
[----:B------:R-:W-:Y:S05]  /*6c40*/  @!P5 BRA `(.L_x_70) ;  /* 0x000000000004d947 */ /* 0x000fea0003800000 */
[----:B------:R-:W-:Y:S01]  /*6c50*/  BPT.TRAP 0x1 ;  /* 0x000000040000795c */ /* 0x000fe20000300000 */
.L_x_70:
[C---:B------:R-:W-:Y:S01]  /*6c60*/  LEA R4, R23.reuse, UR51, 0x3 ;  /* 0x0000003317047c11 */ /* 0x040fe2000f8e18ff */
[----:B------:R-:W-:Y:S01]  /*6c70*/  BSSY B1, `(.L_x_71) ;  /* 0x0000005000017945 */ /* 0x000fe20003800000 */
[----:B------:R-:W-:Y:S02]  /*6c80*/  SHF.L.U32 R5, R92, 0x1f, RZ ;  /* 0x0000001f5c057819 */ /* 0x000fe400000006ff */
[----:B------:R-:W-:Y:S02]  /*6c90*/  IADD3 R24, R23, 0x1, RZ ;  /* 0x0000000117187810 */ /* 0x000fe40007ffe0ff */
[----:B------:R-:W1:Y:S02]  /*6ca0*/  SYNCS.PHASECHK.TRANS64.TRYWAIT P5, [R4+URZ+0x40], R5 ;  /* 0x00004005040075a7 */ /* 0x000e6400080a017f */
[----:B-1----:R-:W-:Y:S05]  /*6cb0*/  @!P5 BRA `(.L_x_72) ;  /* 0x0000007000a0d947 */ /* 0x002fea0003800000 */
.L_x_168:
[----:B------:R-:W-:Y:S05]  /*6cc0*/  BSYNC B1 ;  /* 0x0000000000017941 */ /* 0x000fea0003800000 */
.L_x_71:
[----:B------:R-:W-:-:S04]  /*6cd0*/  ISETP.NE.AND P5, PT, R24, 0x4, PT ;  /* 0x000000041800780c */ /* 0x000fc80003fa5270 */
[----:B------:R-:W-:Y:S01]  /*6ce0*/  SEL R63, RZ, 0x1, P5 ;  /* 0x00000001ff3f7807 */ /* 0x000fe20002800000 */
[----:B------:R-:W-:Y:S08]  /*6cf0*/  @P4 BRA `(.L_x_73) ;  /* 0x0000000000984947 */ /* 0x000ff00003800000 */
[----:B------:R-:W-:Y:S01]  /*6d00*/  IMAD R6, R23, 0x2000, R108 ;  /* 0x0000200017067824 */ /* 0x000fe200078e026c */
[----:B------:R-:W-:Y:S05]  /*6d10*/  WARPSYNC.ALL ;  /* 0x0000000000007948 */ /* 0x000fea0003800000 */
[C---:B-1----:R-:W-:Y:S01]  /*6d20*/  VIADD R4, R6.reuse, 0x20 ;  /* 0x0000002006047836 */ /* 0x042fe20000000000 */
[----:B------:R-:W1:Y:S01]  /*6d30*/  LDSM.16.M88.4 R8, [R6] ;  /* 0x000000000608783b */ /* 0x000e620000000200 */
[----:B------:R-:W-:-:S05]  /*6d40*/  @P3 VIADD R4, R6, 0xffffffe0 ;  /* 0xffffffe006043836 */ /* 0x000fca0000000000 */
[----:B------:R-:W2:Y:S01]  /*6d50*/  LDSM.16.M88.4 R32, [R4] ;  /* 0x000000000420783b */ /* 0x000ea20000000200 */
[----:B-1----:R-:W-:Y:S01]  /*6d60*/  IMAD.U32 R23, R9, 0x10000, RZ ;  /* 0x0001000009177824 */ /* 0x002fe200078e00ff */
[C---:B------:R-:W-:Y:S01]  /*6d70*/  SHF.L.U32 R5, R8.reuse, 0x10, RZ ;  /* 0x0000001008057819 */ /* 0x040fe200000006ff */
[----:B------:R-:W-:Y:S01]  /*6d80*/  IMAD.U32 R29, R11, 0x10000, RZ ;  /* 0x000100000b1d7824 */ /* 0x000fe200078e00ff */
[----:B------:R-:W-:Y:S01]  /*6d90*/  LOP3.LUT R7, R8, 0xffff0000, RZ, 0xc0, !PT ;  /* 0xffff000008077812 */ /* 0x000fe200078ec0ff */
[C---:B------:R-:W-:Y:S01]  /*6da0*/  IMAD.U32 R25, R10.reuse, 0x10000, RZ ;  /* 0x000100000a197824 */ /* 0x040fe200078e00ff */
[----:B------:R-:W-:Y:S01]  /*6db0*/  LOP3.LUT R9, R9, 0xffff0000, RZ, 0xc0, !PT ;  /* 0xffff000009097812 */ /* 0x000fe200078ec0ff */
[----:B--2---:R-:W-:Y:S01]  /*6dc0*/  IMAD.U32 R39, R33, 0x10000, RZ ;  /* 0x0001000021277824 */ /* 0x004fe200078e00ff */
[----:B------:R-:W-:Y:S01]  /*6dd0*/  LOP3.LUT R27, R10, 0xffff0000, RZ, 0xc0, !PT ;  /* 0xffff00000a1b7812 */ /* 0x000fe200078ec0ff */
[----:B------:R-:W-:Y:S01]  /*6de0*/  IMAD.U32 R65, R35, 0x10000, RZ ;  /* 0x0001000023417824 */ /* 0x000fe200078e00ff */
[----:B------:R-:W-:Y:S01]  /*6df0*/  LOP3.LUT R11, R11, 0xffff0000, RZ, 0xc0, !PT ;  /* 0xffff00000b0b7812 */ /* 0x000fe200078ec0ff */
[----:B------:R-:W-:Y:S01]  /*6e00*/  IMAD.U32 R57, R34, 0x10000, RZ ;  /* 0x0001000022397824 */ /* 0x000fe200078e00ff */
[----:B------:R-:W-:Y:S01]  /*6e10*/  SHF.L.U32 R31, R32, 0x10, RZ ;  /* 0x00000010201f7819 */ /* 0x000fe200000006ff */
[----:B------:R-:W-:Y:S01]  /*6e20*/  FMUL R102, R90, R5 ;  /* 0x000000055a667220 */ /* 0x000fe20000400000 */
[----:B------:R-:W-:Y:S01]  /*6e30*/  LOP3.LUT R37, R32, 0xffff0000, RZ, 0xc0, !PT ;  /* 0xffff000020257812 */ /* 0x000fe200078ec0ff */
[C---:B------:R-:W-:Y:S01]  /*6e40*/  FMUL R104, R90.reuse, R7 ;  /* 0x000000075a687220 */ /* 0x040fe20000400000 */
[----:B------:R-:W-:Y:S01]  /*6e50*/  LOP3.LUT R33, R33, 0xffff0000, RZ, 0xc0, !PT ;  /* 0xffff000021217812 */ /* 0x000fe200078ec0ff */
        /* <DEDUP_REMOVED lines=16> */
.L_x_73:
[----:B-1----:R-:W-:Y:S02]  /*6f60*/  LOP3.LUT R4, R92, R63, RZ, 0x3c, !PT ;  /* 0x0000003f5c047212 */ /* 0x002fe400078e3cff */
[----:B------:R-:W-:-:S07]  /*6f70*/  SEL R23, R24, RZ, P5 ;  /* 0x000000ff18177207 */ /* 0x000fce0002800000 */
.L_x_69:
[----:B------:R-:W-:Y:S05]  /*6f80*/  BSYNC B0 ;  /* 0x0000000000007941 */ /* 0x000fea0003800000 */
.L_x_68:
[C---:B------:R-:W-:Y:S01]  /*6f90*/  FFMA R74, R91.reuse, R74, R94 ;  /* 0x0000004a5b4a7223 */ /* 0x040fe2000000005e */
[C---:B------:R-:W-:Y:S01]  /*6fa0*/  FFMA R75, R91.reuse, R75, R98 ;  /* 0x0000004b5b4b7223 */ /* 0x040fe20000000062 */
[C---:B------:R-:W-:Y:S01]  /*6fb0*/  FFMA R76, R91.reuse, R76, R58 ;  /* 0x0000004c5b4c7223 */ /* 0x040fe2000000003a */
[----:B------:R-:W-:Y:S01]  /*6fc0*/  FFMA R77, R91, R77, R96 ;  /* 0x0000004d5b4d7223 */ /* 0x000fe20000000060 */
[----:B------:R-:W-:Y:S01]  /*6fd0*/  FMUL R10, R74, 0.70710676908493041992 ;  /* 0x3f3504f34a0a7820 */ /* 0x000fe20000400000 */
[----:B------:R-:W-:Y:S01]  /*6fe0*/  FMUL R24, R75, 0.70710676908493041992 ;  /* 0x3f3504f34b187820 */ /* 0x000fe20000400000 */
[----:B------:R-:W-:Y:S01]  /*6ff0*/  FFMA R78, R91, R78, R100 ;  /* 0x0000004e5b4e7223 */ /* 0x000fe20000000064 */
[----:B------:R-:W-:Y:S01]  /*7000*/  FMUL R25, R77, 0.70710676908493041992 ;  /* 0x3f3504f34d197820 */ /* 0x000fe20000400000 */
[C---:B------:R-:W-:Y:S01]  /*7010*/  FMUL R5, R10.reuse, R10 ;  /* 0x0000000a0a057220 */ /* 0x040fe20000400000 */
[----:B------:R-:W-:Y:S01]  /*7020*/  FSETP.GE.AND P5, PT, |R10|, 1.0029599666595458984, PT ;  /* 0x3f8060fe0a00780b */ /* 0x000fe20003fa6200 */
[----:B------:R-:W-:Y:S01]  /*7030*/  FMUL R26, R78, 0.70710676908493041992 ;  /* 0x3f3504f34e1a7820 */ /* 0x000fe20000400000 */
[C---:B------:R-:W-:Y:S01]  /*7040*/  FFMA R79, R91.reuse, R79, R60 ;  /* 0x0000004f5b4f7223 */ /* 0x040fe2000000003c */
[C---:B------:R-:W-:Y:S01]  /*7050*/  FFMA R80, R91.reuse, R80, R56 ;  /* 0x000000505b507223 */ /* 0x040fe20000000038 */
[----:B------:R-:W-:Y:S01]  /*7060*/  FSEL R5, |R10|, R5, P5 ;  /* 0x000000050a057208 */ /* 0x000fe20002800200 */
[----:B------:R-:W-:Y:S01]  /*7070*/  FFMA R81, R91, R81, R62 ;  /* 0x000000515b517223 */ /* 0x000fe2000000003e */
[----:B------:R-:W-:Y:S01]  /*7080*/  FSEL R6, R3, 8.4834944573231041431e-05, P5 ;  /* 0x38b1e96a03067808 */ /* 0x000fe20002800000 */
[----:B------:R-:W-:Y:S01]  /*7090*/  FMUL R27, R79, 0.70710676908493041992 ;  /* 0x3f3504f34f1b7820 */ /* 0x000fe20000400000 */
[----:B------:R-:W-:Y:S01]  /*70a0*/  FSEL R8, -R12, -0.00082130916416645050049, P5 ;  /* 0xba574d200c087808 */ /* 0x000fe20002800100 */
[----:B------:R-:W-:Y:S01]  /*70b0*/  FMUL R28, R80, 0.70710676908493041992 ;  /* 0x3f3504f3501c7820 */ /* 0x000fe20000400000 */
[----:B------:R-:W-:Y:S01]  /*70c0*/  FSEL R7, R13, 0.0052134888246655464172, P5 ;  /* 0x3baad5ea0d077808 */ /* 0x000fe20002800000 */
[----:B------:R-:W-:Y:S01]  /*70d0*/  FMUL R29, R81, 0.70710676908493041992 ;  /* 0x3f3504f3511d7820 */ /* 0x000fe20000400000 */
[----:B------:R-:W-:Y:S01]  /*70e0*/  FSEL R9, -R14, -0.026868773624300956726, P5 ;  /* 0xbcdc1be70e097808 */ /* 0x000fe20002800100 */
[----:B------:R-:W-:Y:S01]  /*70f0*/  FFMA R6, R5, R6, R8 ;  /* 0x0000000605067223 */ /* 0x000fe20000000008 */
[----:B------:R-:W-:Y:S01]  /*7100*/  FSEL R8, -|R10|, R10, P5 ;  /* 0x0000000a0a087208 */ /* 0x000fe20002800300 */
[C---:B------:R-:W-:Y:S01]  /*7110*/  FFMA R82, R91.reuse, R82, R64 ;  /* 0x000000525b527223 */ /* 0x040fe20000000040 */
[----:B------:R-:W-:Y:S01]  /*7120*/  FFMA R83, R91, R83, R106 ;  /* 0x000000535b537223 */ /* 0x000fe2000000006a */
[----:B------:R-:W-:Y:S01]  /*7130*/  FFMA R6, R5, R6, R7 ;  /* 0x0000000605067223 */ /* 0x000fe20000000007 */
[----:B------:R-:W-:Y:S01]  /*7140*/  FSEL R7, R15, 0.11284004896879196167, P5 ;  /* 0x3de718af0f077808 */ /* 0x000fe20002800000 */
[----:B------:R-:W-:Y:S01]  /*7150*/  FMUL R30, R82, 0.70710676908493041992 ;  /* 0x3f3504f3521e7820 */ /* 0x000fe20000400000 */
[----:B------:R-:W-:Y:S01]  /*7160*/  FMUL R31, R83, 0.70710676908493041992 ;  /* 0x3f3504f3531f7820 */ /* 0x000fe20000400000 */
[----:B------:R-:W-:Y:S01]  /*7170*/  FFMA R6, R5, R6, R9 ;  /* 0x0000000605067223 */ /* 0x000fe20000000009 */
[----:B------:R-:W-:Y:S01]  /*7180*/  FSEL R9, R20, -0.37612664699554443359, P5 ;  /* 0xbec093ac14097808 */ /* 0x000fe20002800000 */
[C---:B------:R-:W-:Y:S01]  /*7190*/  FFMA R84, R91.reuse, R84, R57 ;  /* 0x000000545b547223 */ /* 0x040fe20000000039 */
[----:B------:R-:W-:Y:S01]  /*71a0*/  FFMA R85, R91, R85, R66 ;  /* 0x000000555b557223 */ /* 0x000fe20000000042 */
[----:B------:R-:W-:Y:S01]  /*71b0*/  FFMA R6, R5, R6, R7 ;  /* 0x0000000605067223 */ /* 0x000fe20000000007 */
[----:B------:R-:W-:Y:S01]  /*71c0*/  FSEL R7, R21, 0.12837915122509002686, P5 ;  /* 0x3e0375d315077808 */ /* 0x000fe20002800000 */
[----:B------:R-:W-:Y:S01]  /*71d0*/  FMUL R32, R84, 0.70710676908493041992 ;  /* 0x3f3504f354207820 */ /* 0x000fe20000400000 */
[----:B------:R-:W-:Y:S01]  /*71e0*/  FMUL R36, R85, 0.70710676908493041992 ;  /* 0x3f3504f355247820 */ /* 0x000fe20000400000 */
[----:B------:R-:W-:Y:S01]  /*71f0*/  FFMA R6, R5, R6, R9 ;  /* 0x0000000605067223 */ /* 0x000fe20000000009 */
[C---:B------:R-:W-:Y:S01]  /*7200*/  FFMA R86, R91.reuse, R86, R65 ;  /* 0x000000565b567223 */ /* 0x040fe20000000041 */
[C---:B------:R-:W-:Y:S01]  /*7210*/  FFMA R87, R91.reuse, R87, R68 ;  /* 0x000000575b577223 */ /* 0x040fe20000000044 */
[----:B------:R-:W-:Y:S01]  /*7220*/  FFMA R73, R91, R73, R104 ;  /* 0x000000495b497223 */ /* 0x000fe20000000068 */
[----:B------:R-:W-:Y:S01]  /*7230*/  FFMA R5, R5, R6, R7 ;  /* 0x0000000605057223 */ /* 0x000fe20000000007 */
[----:B------:R-:W-:Y:S01]  /*7240*/  FMUL R7, R24, R24 ;  /* 0x0000001818077220 */ /* 0x000fe20000400000 */
[----:B------:R-:W-:Y:S01]  /*7250*/  FMUL R38, R87, 0.70710676908493041992 ;  /* 0x3f3504f357267820 */ /* 0x000fe20000400000 */
[----:B------:R-:W-:Y:S01]  /*7260*/  FMUL R110, R73, 0.70710676908493041992 ;  /* 0x3f3504f3496e7820 */ /* 0x000fe20000400000 */
[----:B------:R-:W-:Y:S01]  /*7270*/  FFMA R5, R5, R8, R8 ;  /* 0x0000000805057223 */ /* 0x000fe20000000008 */
[----:B------:R-:W-:Y:S01]  /*7280*/  FFMA R72, R91, R72, R102 ;  /* 0x000000485b487223 */ /* 0x000fe20000000066 */
[----:B------:R-:W-:Y:S01]  /*7290*/  FMUL R74, R74, 0.5 ;  /* 0x3f0000004a4a7820 */ /* 0x000fe20000400000 */
[----:B------:R-:W-:Y:S01]  /*72a0*/  FMUL R75, R75, 0.5 ;  /* 0x3f0000004b4b7820 */ /* 0x000fe20000400000 */
[----:B------:R-:W1:Y:S01]  /*72b0*/  @P5 MUFU.EX2 R6, R5 ;  /* 0x0000000500065308 */ /* 0x000e620000000800 */
[----:B------:R-:W-:Y:S01]  /*72c0*/  FMUL R78, R78, 0.5 ;  /* 0x3f0000004e4e7820 */ /* 0x000fe20000400000 */
[----:B------:R-:W-:Y:S01]  /*72d0*/  FMUL R77, R77, 0.5 ;  /* 0x3f0000004d4d7820 */ /* 0x000fe20000400000 */
[----:B------:R-:W-:Y:S01]  /*72e0*/  FMUL R79, R79, 0.5 ;  /* 0x3f0000004f4f7820 */ /* 0x000fe20000400000 */
[----:B------:R-:W-:Y:S01]  /*72f0*/  FMUL R82, R82, 0.5 ;  /* 0x3f00000052527820 */ /* 0x000fe20000400000 */
[----:B------:R-:W-:Y:S01]  /*7300*/  FMUL R83, R83, 0.5 ;  /* 0x3f00000053537820 */ /* 0x000fe20000400000 */
[----:B------:R-:W-:Y:S01]  /*7310*/  FMUL R80, R80, 0.5 ;  /* 0x3f00000050507820 */ /* 0x000fe20000400000 */
[----:B------:R-:W-:Y:S01]  /*7320*/  FMUL R81, R81, 0.5 ;  /* 0x3f00000051517820 */ /* 0x000fe20000400000 */
[----:B------:R-:W-:Y:S01]  /*7330*/  FMUL R84, R84, 0.5 ;  /* 0x3f00000054547820 */ /* 0x000fe20000400000 */
[----:B------:R-:W-:Y:S05]  /*7340*/  WARPSYNC.ALL ;  /* 0x0000000000007948 */ /* 0x000fea0003800000 */
[----:B------:R-:W-:Y:S01]  /*7350*/  BSSY B0, `(.L_x_74) ;  /* 0x0000182000007945 */ /* 0x000fe20003800000 */
[----:B-1----:R-:W-:-:S05]  /*7360*/  @P5 FADD R6, -R6, 1 ;  /* 0x3f80000006065421 */ /* 0x002fca0000000100 */
[----:B------:R-:W-:Y:S02]  /*7370*/  @P5 LOP3.LUT R5, R6, 0x80000000, R10, 0xb8, !PT ;  /* 0x8000000006055812 */ /* 0x000fe400078eb80a */
[----:B------:R-:W-:-:S03]  /*7380*/  FSETP.GE.AND P5, PT, |R24|, 1.0029599666595458984, PT ;  /* 0x3f8060fe1800780b */ /* 0x000fc60003fa6200 */
[----:B------:R-:W-:Y:S01]  /*7390*/  FADD R5, R5, 1 ;  /* 0x3f80000005057421 */ /* 0x000fe20000000000 */
[----:B------:R-:W-:Y:S02]  /*73a0*/  FSEL R7, |R24|, R7, P5 ;  /* 0x0000000718077208 */ /* 0x000fe40002800200 */
[----:B------:R-:W-:Y:S01]  /*73b0*/  FSEL R6, R3, 8.4834944573231041431e-05, P5 ;  /* 0x38b1e96a03067808 */ /* 0x000fe20002800000 */
[----:B------:R-:W-:Y:S01]  /*73c0*/  FMUL R74, R5, R74 ;  /* 0x0000004a054a7220 */ /* 0x000fe20000400000 */
[----:B------:R-:W-:Y:S01]  /*73d0*/  FSEL R8, -R12, -0.00082130916416645050049, P5 ;  /* 0xba574d200c087808 */ /* 0x000fe20002800100 */
[----:B------:R-:W-:Y:S01]  /*73e0*/  FMUL R5, R85, 0.5 ;  /* 0x3f00000055057820 */ /* 0x000fe20000400000 */
        /* <DEDUP_REMOVED lines=13> */
[C---:B------:R-:W-:Y:S01]  /*74c0*/  FMUL R11, R76.reuse, 0.70710676908493041992 ;  /* 0x3f3504f34c0b7820 */ /* 0x040fe20000400000 */
[----:B------:R-:W-:Y:S02]  /*74d0*/  FMUL R76, R76, 0.5 ;  /* 0x3f0000004c4c7820 */ /* 0x000fe40000400000 */
[----:B------:R-:W1:Y:S01]  /*74e0*/  @P5 MUFU.EX2 R7, R6 ;  /* 0x0000000600075308 */ /* 0x000e620000000800 */
[----:B------:R-:W-:Y:S01]  /*74f0*/  FMUL R8, R11, R11 ;  /* 0x0000000b0b087220 */ /* 0x000fe20000400000 */
        /* <DEDUP_REMOVED lines=106> */
[----:B------:R-:W-:-:S02]  /*7ba0*/  FSEL R26, -|R28|, R28, P5 ;  /* 0x0000001c1c1a7208 */ /* 0x000fc40002800300 */
[----:B------:R-:W-:Y:S01]  /*7bb0*/  F2FP.BF16.F32.PACK_AB R10, R77, R76 ;  /* 0x0000004c4d0a723e */ /* 0x000fe200000010ff */
        /* <DEDUP_REMOVED lines=93> */
[----:B------:R-:W-:-:S03]  /*8190*/  F2FP.BF16.F32.PACK_AB R25, R26, R25 ;  /* 0x000000191a19723e */ /* 0x000fc600000010ff */
        /* <DEDUP_REMOVED lines=15> */
[----:B------:R-:W-:Y:S02]  /*8290*/  FMUL R32, R86, 0.70710676908493041992 ;  /* 0x3f3504f356207820 */ /* 0x000fe40000400000 */
[----:B------:R-:W-:Y:S01]  /*82a0*/  FADD R33, R33, 1 ;  /* 0x3f80000021217421 */ /* 0x000fe20000000000 */
[----:B------:R-:W-:Y:S02]  /*82b0*/  FSEL R27, |R36|, R27, P5 ;  /* 0x0000001b241b7208 */ /* 0x000fe40002800200 */
[----:B------:R-:W-:Y:S01]  /*82c0*/  FSEL R28, R3, 8.4834944573231041431e-05, P5 ;  /* 0x38b1e96a031c7808 */ /* 0x000fe20002800000 */
[----:B------:R-:W-:Y:S01]  /*82d0*/  FMUL R33, R33, R84 ;  /* 0x0000005421217220 */ /* 0x000fe20000400000 */
[----:B------:R-:W-:-:S02]  /*82e0*/  FSEL R30, -R12, -0.00082130916416645050049, P5 ;  /* 0xba574d200c1e7808 */ /* 0x000fc40002800100 */
        /* <DEDUP_REMOVED lines=69> */
[----:B------:R-:W-:Y:S02]  /*8740*/  FSEL R28, R3, 8.4834944573231041431e-05, P5 ;  /* 0x38b1e96a031c7808 */ /* 0x000fe40002800000 */
        /* <DEDUP_REMOVED lines=40> */
[----:B------:R-:W-:Y:S01]  /*89d0*/  FMUL R27, R36, R9 ;  /* 0x00000009241b7220 */ /* 0x000fe20000400000 */
[----:B------:R-:W-:-:S03]  /*89e0*/  F2FP.BF16.F32.PACK_AB R9, R75, R74 ;  /* 0x0000004a4b09723e */ /* 0x000fc600000010ff */
[----:B------:R-:W-:Y:S01]  /*89f0*/  FADD R28, R28, 1 ;  /* 0x3f8000001c1c7421 */ /* 0x000fe20000000000 */
[----:B------:R-:W-:-:S03]  /*8a00*/  F2FP.BF16.F32.PACK_AB R27, R27, R6 ;  /* 0x000000061b1b723e */ /* 0x000fc600000010ff */
[----:B------:R-:W-:-:S05]  /*8a10*/  FMUL R5, R28, R5 ;  /* 0x000000051c057220 */ /* 0x000fca0000400000 */
[----:B------:R-:W-:Y:S02]  /*8a20*/  F2FP.BF16.F32.PACK_AB R8, R8, R5 ;  /* 0x000000050808723e */ /* 0x000fe400000010ff */
[----:B------:R-:W-:-:S03]  /*8a30*/  IADD3 R5, R70, 0x4200, R59 ;  /* 0x0000420046057810 */ /* 0x000fc60007ffe03b */
[----:B------:R1:W-:Y:S04]  /*8a40*/  STSM.16.M88.4 [R59+0x4200], R8 ;  /* 0x004200083b007844 */ /* 0x0003e80000000200 */
        /* <DEDUP_REMOVED lines=18> */
.L_x_75:
[----:B------:R-:W-:Y:S05]  /*8b70*/  BSYNC B0 ;  /* 0x0000000000007941 */ /* 0x000fea0003800000 */
.L_x_74:
[----:B------:R-:W-:Y:S06]  /*8b80*/  BAR.SYNC.DEFER_BLOCKING 0x1, 0x100 ;  /* 0x0044000000007b1d */ /* 0x000fec0000010000 */
[----:B------:R-:W-:Y:S04]  /*8b90*/  BSSY B0, `(.L_x_76) ;  /* 0x0000009000007945 */ /* 0x000fe80003800000 */
[----:B------:R-:W-:Y:S05]  /*8ba0*/  @P0 BRA `(.L_x_77) ;  /* 0x00000000001c0947 */ /* 0x000fea0003800000 */
[----:B------:R-:W-:-:S13]  /*8bb0*/  ISETP.NE.AND P5, PT, R115, 0x3, PT ;  /* 0x000000037300780c */ /* 0x000fda0003fa5270 */
[----:B------:R-:W-:Y:S05]  /*8bc0*/  @!P5 BRA `(.L_x_78) ;  /* 0x000000000004d947 */ /* 0x000fea0003800000 */
[----:B------:R-:W-:Y:S01]  /*8bd0*/  BPT.TRAP 0x1 ;  /* 0x000000040000795c */ /* 0x000fe20000300000 */
.L_x_78:
[----:B------:R-:W-:-:S04]  /*8be0*/  ULEA UR4, UR42, UR51, 0x3 ;  /* 0x000000332a047291 */ /* 0x000fc8000f8e183f */
[----:B------:R-:W-:-:S04]  /*8bf0*/  UIADD3 UR4, UR4, 0x60, URZ ;  /* 0x0000006004047890 */ /* 0x000fc8000fffe03f */
[----:B------:R-:W-:-:S09]  /*8c00*/  UPRMT UR4, UR50, 0x654, UR4 ;  /* 0x0000065432047896 */ /* 0x000fd20008000004 */
[----:B------:R-:W-:Y:S03]  /*8c10*/  SYNCS.ARRIVE.TRANS64.RED.A1T0 RZ, [UR4], RZ ;  /* 0x000000ffffff79a7 */ /* 0x000fe60008100404 */
.L_x_77:
[----:B------:R-:W-:Y:S05]  /*8c20*/  BSYNC B0 ;  /* 0x0000000000007941 */ /* 0x000fea0003800000 */
.L_x_76:
[----:B------:R-:W-:Y:S01]  /*8c30*/  UIADD3 UR4, UR42, 0x1, URZ ;  /* 0x000000012a047890 */ /* 0x000fe2000fffe03f */
[----:B------:R-:W-:Y:S03]  /*8c40*/  BSSY B0, `(.L_x_79) ;  /* 0x0000034000007945 */ /* 0x000fe60003800000 */
[----:B------:R-:W-:-:S04]  /*8c50*/  UISETP.NE.AND UP0, UPT, UR4, 0x4, UPT ;  /* 0x000000040400788c */ /* 0x000fc8000bf05270 */
[----:B------:R-:W-:Y:S01]  /*8c60*/  USEL UR42, UR4, URZ, UP0 ;  /* 0x0000003f042a7287 */ /* 0x000fe20008000000 */
[----:B------:R-:W-:Y:S11]  /*8c70*/  @P0 BRA `(.L_x_80) ;  /* 0x0000000000c00947 */ /* 0x000ff60003800000 */
[----:B------:R-:W-:-:S13]  /*8c80*/  ISETP.NE.AND P5, PT, R115, 0x3, PT ;  /* 0x000000037300780c */ /* 0x000fda0003fa5270 */
[----:B------:R-:W-:Y:S05]  /*8c90*/  @!P5 BRA `(.L_x_81) ;  /* 0x000000000004d947 */ /* 0x000fea0003800000 */
[----:B------:R-:W-:Y:S01]  /*8ca0*/  BPT.TRAP 0x1 ;  /* 0x000000040000795c */ /* 0x000fe20000300000 */
.L_x_81:
[----:B------:R-:W-:Y:S01]  /*8cb0*/  SHF.L.U32 R4, R4, 0x1f, RZ ;  /* 0x0000001f04047819 */ /* 0x000fe200000006ff */
[----:B------:R-:W-:Y:S01]  /*8cc0*/  BSSY B1, `(.L_x_82) ;  /* 0x0000004000017945 */ /* 0x000fe20003800000 */
[----:B-1----:R-:W-:-:S04]  /*8cd0*/  LEA R5, R23, UR51, 0x3 ;  /* 0x0000003317057c11 */ /* 0x002fc8000f8e18ff */
[----:B------:R-:W1:Y:S02]  /*8ce0*/  SYNCS.PHASECHK.TRANS64.TRYWAIT P5, [R5+URZ+0x40], R4 ;  /* 0x00004004050075a7 */ /* 0x000e6400080a017f */
[----:B-1----:R-:W-:Y:S05]  /*8cf0*/  @!P5 BRA `(.L_x_83) ;  /* 0x0000005000a4d947 */ /* 0x002fea0003800000 */
.L_x_169:
[----:B------:R-:W-:Y:S05]  /*8d00*/  BSYNC B1 ;  /* 0x0000000000017941 */ /* 0x000fea0003800000 */
.L_x_82:
[----:B------:R-:W-:Y:S05]  /*8d10*/  @P4 BRA `(.L_x_80) ;  /* 0x0000000000984947 */ /* 0x000fea0003800000 */
[----:B------:R-:W-:Y:S01]  /*8d20*/  LEA R23, R23, R108, 0xd ;  /* 0x0000006c17177211 */ /* 0x000fe200078e68ff */
[----:B------:R-:W-:Y:S05]  /*8d30*/  WARPSYNC.ALL ;  /* 0x0000000000007948 */ /* 0x000fea0003800000 */
[C---:B-1----:R-:W-:Y:S01]  /*8d40*/  VIADD R4, R23.reuse, 0x20 ;  /* 0x0000002017047836 */ /* 0x042fe20000000000 */
[----:B------:R-:W1:Y:S01]  /*8d50*/  LDSM.16.M88.4 R8, [R23] ;  /* 0x000000001708783b */ /* 0x000e620000000200 */
[----:B------:R-:W-:-:S05]  /*8d60*/  @P3 VIADD R4, R23, 0xffffffe0 ;  /* 0xffffffe017043836 */ /* 0x000fca0000000000 */
[----:B------:R-:W2:Y:S01]  /*8d70*/  LDSM.16.M88.4 R32, [R4] ;  /* 0x000000000420783b */ /* 0x000ea20000000200 */
[----:B-1----:R-:W-:Y:S01]  /*8d80*/  SHF.L.U32 R25, R9, 0x10, RZ ;  /* 0x0000001009197819 */ /* 0x002fe200000006ff */
[----:B------:R-:W-:Y:S01]  /*8d90*/  IMAD.U32 R31, R11, 0x10000, RZ ;  /* 0x000100000b1f7824 */ /* 0x000fe200078e00ff */
[C---:B------:R-:W-:Y:S01]  /*8da0*/  LOP3.LUT R7, R8.reuse, 0xffff0000, RZ, 0xc0, !PT ;  /* 0xffff000008077812 */ /* 0x040fe200078ec0ff */
[----:B------:R-:W-:Y:S01]  /*8db0*/  IMAD.U32 R5, R8, 0x10000, RZ ;  /* 0x0001000008057824 */ /* 0x000fe200078e00ff */
[----:B------:R-:W-:Y:S01]  /*8dc0*/  LOP3.LUT R9, R9, 0xffff0000, RZ, 0xc0, !PT ;  /* 0xffff000009097812 */ /* 0x000fe200078ec0ff */
[C---:B------:R-:W-:Y:S01]  /*8dd0*/  IMAD.U32 R27, R10.reuse, 0x10000, RZ ;  /* 0x000100000a1b7824 */ /* 0x040fe200078e00ff */
[----:B--2---:R-:W-:Y:S01]  /*8de0*/  SHF.L.U32 R39, R33, 0x10, RZ ;  /* 0x0000001021277819 */ /* 0x004fe200000006ff */
[----:B------:R-:W-:Y:S01]  /*8df0*/  IMAD.U32 R65, R35, 0x10000, RZ ;  /* 0x0001000023417824 */ /* 0x000fe200078e00ff */
[----:B------:R-:W-:Y:S01]  /*8e00*/  LOP3.LUT R29, R10, 0xffff0000, RZ, 0xc0, !PT ;  /* 0xffff00000a1d7812 */ /* 0x000fe200078ec0ff */
[----:B------:R-:W-:Y:S01]  /*8e10*/  IMAD.U32 R23, R32, 0x10000, RZ ;  /* 0x0001000020177824 */ /* 0x000fe200078e00ff */
[----:B------:R-:W-:Y:S01]  /*8e20*/  LOP3.LUT R11, R11, 0xffff0000, RZ, 0xc0, !PT ;  /* 0xffff00000b0b7812 */ /* 0x000fe200078ec0ff */
[----:B------:R-:W-:Y:S01]  /*8e30*/  IMAD.U32 R57, R34, 0x10000, RZ ;  /* 0x0001000022397824 */ /* 0x000fe200078e00ff */
        /* <DEDUP_REMOVED lines=20> */
.L_x_80:
[----:B------:R-:W-:Y:S05]  /*8f80*/  BSYNC B0 ;  /* 0x0000000000007941 */ /* 0x000fea0003800000 */
.L_x_79:
[C---:B------:R-:W-:Y:S01]  /*8f90*/  FFMA R40, R91.reuse, R40, R102 ;  /* 0x000000285b287223 */ /* 0x040fe20000000066 */
[C---:B------:R-:W-:Y:S01]  /*8fa0*/  FFMA R41, R91.reuse, R41, R104 ;  /* 0x000000295b297223 */ /* 0x040fe20000000068 */
[C---:B------:R-:W-:Y:S01]  /*8fb0*/  FFMA R42, R91.reuse, R42, R94 ;  /* 0x0000002a5b2a7223 */ /* 0x040fe2000000005e */
[----:B------:R-:W-:Y:S01]  /*8fc0*/  FFMA R43, R91, R43, R98 ;  /* 0x0000002b5b2b7223 */ /* 0x000fe20000000062 */
[----:B-1----:R-:W-:Y:S01]  /*8fd0*/  FMUL R9, R40, 0.70710676908493041992 ;  /* 0x3f3504f328097820 */ /* 0x002fe20000400000 */
[----:B------:R-:W-:Y:S01]  /*8fe0*/  FMUL R23, R41, 0.70710676908493041992 ;  /* 0x3f3504f329177820 */ /* 0x000fe20000400000 */
[----:B------:R-:W-:Y:S01]  /*8ff0*/  FMUL R34, R42, 0.70710676908493041992 ;  /* 0x3f3504f32a227820 */ /* 0x000fe20000400000 */
[----:B------:R-:W-:Y:S01]  /*9000*/  FMUL R25, R43, 0.70710676908493041992 ;  /* 0x3f3504f32b197820 */ /* 0x000fe20000400000 */
[C---:B------:R-:W-:Y:S01]  /*9010*/  FMUL R4, R9.reuse, R9 ;  /* 0x0000000909047220 */ /* 0x040fe20000400000 */
[----:B------:R-:W-:Y:S01]  /*9020*/  FSETP.GE.AND P3, PT, |R9|, 1.0029599666595458984, PT ;  /* 0x3f8060fe0900780b */ /* 0x000fe20003f66200 */
[C---:B------:R-:W-:Y:S01]  /*9030*/  FFMA R44, R91.reuse, R44, R58 ;  /* 0x0000002c5b2c7223 */ /* 0x040fe2000000003a */
[----:B------:R-:W-:Y:S01]  /*9040*/  FSETP.GE.AND P4, PT, |R34|, 1.0029599666595458984, PT ;  /* 0x3f8060fe2200780b */ /* 0x000fe20003f86200 */
[----:B------:R-:W-:Y:S01]  /*9050*/  FFMA R45, R91, R45, R96 ;  /* 0x0000002d5b2d7223 */ /* 0x000fe20000000060 */
[----:B------:R-:W-:Y:S01]  /*9060*/  FSEL R4, |R9|, R4, P3 ;  /* 0x0000000409047208 */ /* 0x000fe20001800200 */
[----:B------:R-:W-:Y:S01]  /*9070*/  FFMA R46, R91, R46, R100 ;  /* 0x0000002e5b2e7223 */ /* 0x000fe20000000064 */
[----:B------:R-:W-:Y:S01]  /*9080*/  FSEL R5, R3, 8.4834944573231041431e-05, P3 ;  /* 0x38b1e96a03057808 */ /* 0x000fe20001800000 */
[----:B------:R-:W-:Y:S01]  /*9090*/  FFMA R47, R91, R47, R60 ;  /* 0x0000002f5b2f7223 */ /* 0x000fe2000000003c */
[----:B------:R-:W-:Y:S01]  /*90a0*/  FSEL R7, -R12, -0.00082130916416645050049, P3 ;  /* 0xba574d200c077808 */ /* 0x000fe20001800100 */
[----:B------:R-:W-:Y:S01]  /*90b0*/  FMUL R35, R46, 0.70710676908493041992 ;  /* 0x3f3504f32e237820 */ /* 0x000fe20000400000 */
[----:B------:R-:W-:Y:S01]  /*90c0*/  FSEL R6, R13, 0.0052134888246655464172, P3 ;  /* 0x3baad5ea0d067808 */ /* 0x000fe20001800000 */
[----:B------:R-:W-:Y:S01]  /*90d0*/  FFMA R48, R91, R48, R56 ;  /* 0x000000305b307223 */ /* 0x000fe20000000038 */
[----:B------:R-:W-:Y:S01]  /*90e0*/  FSEL R8, -R14, -0.026868773624300956726, P3 ;  /* 0xbcdc1be70e087808 */ /* 0x000fe20001800100 */
[C---:B------:R-:W-:Y:S01]  /*90f0*/  FFMA R5, R4.reuse, R5, R7 ;  /* 0x0000000504057223 */ /* 0x040fe20000000007 */
[----:B------:R-:W-:Y:S01]  /*9100*/  FSEL R7, -|R9|, R9, P3 ;  /* 0x0000000909077208 */ /* 0x000fe20001800300 */
[----:B------:R-:W-:Y:S01]  /*9110*/  FMUL R56, R47, 0.70710676908493041992 ;  /* 0x3f3504f32f387820 */ /* 0x000fe20000400000 */
[----:B------:R-:W-:Y:S01]  /*9120*/  FSEL R10, R3, 8.4834944573231041431e-05, P4 ;  /* 0x38b1e96a030a7808 */ /* 0x000fe20002000000 */
[----:B------:R-:W-:Y:S01]  /*9130*/  FFMA R5, R4, R5, R6 ;  /* 0x0000000504057223 */ /* 0x000fe20000000006 */
[----:B------:R-:W-:Y:S01]  /*9140*/  FSEL R6, R15, 0.11284004896879196167, P3 ;  /* 0x3de718af0f067808 */ /* 0x000fe20001800000 */
[----:B------:R-:W-:Y:S01]  /*9150*/  FFMA R49, R91, R49, R62 ;  /* 0x000000315b317223 */ /* 0x000fe2000000003e */
[----:B------:R-:W-:Y:S01]  /*9160*/  FSEL R24, -R12, -0.00082130916416645050049, P4 ;  /* 0xba574d200c187808 */ /* 0x000fe20002000100 */
[----:B------:R-:W-:Y:S01]  /*9170*/  FFMA R5, R4, R5, R8 ;  /* 0x0000000504057223 */ /* 0x000fe20000000008 */
[----:B------:R-:W-:Y:S01]  /*9180*/  FSEL R8, R20, -0.37612664699554443359, P3 ;  /* 0xbec093ac14087808 */ /* 0x000fe20001800000 */
[----:B------:R-:W-:Y:S01]  /*9190*/  FMUL R58, R49, 0.70710676908493041992 ;  /* 0x3f3504f3313a7820 */ /* 0x000fe20000400000 */
[----:B------:R-:W-:Y:S01]  /*91a0*/  FSETP.GE.AND P5, PT, |R25|, 1.0029599666595458984, PT ;  /* 0x3f8060fe1900780b */ /* 0x000fe20003fa6200 */
[C---:B------:R-:W-:Y:S01]  /*91b0*/  FFMA R5, R4.reuse, R5, R6 ;  /* 0x0000000504057223 */ /* 0x040fe20000000006 */
[----:B------:R-:W-:Y:S01]  /*91c0*/  FSEL R6, R21, 0.12837915122509002686, P3 ;  /* 0x3e0375d315067808 */ /* 0x000fe20001800000 */
[----:B------:R-:W-:Y:S01]  /*91d0*/  FFMA R64, R91, R50, R64 ;  /* 0x000000325b407223 */ /* 0x000fe20000000040 */
[----:B------:R-:W-:Y:S01]  /*91e0*/  FSEL R28, R3, 8.4834944573231041431e-05, P5 ;  /* 0x38b1e96a031c7808 */ /* 0x000fe20002800000 */
[----:B------:R-:W-:Y:S01]  /*91f0*/  FFMA R5, R4, R5, R8 ;  /* 0x0000000504057223 */ /* 0x000fe20000000008 */
[----:B------:R-:W-:Y:S01]  /*9200*/  FSEL R30, -R12, -0.00082130916416645050049, P5 ;  /* 0xba574d200c1e7808 */ /* 0x000fe20002800100 */
[----:B------:R-:W-:Y:S01]  /*9210*/  FFMA R51, R91, R51, R106 ;  /* 0x000000335b337223 */ /* 0x000fe2000000006a */
[C---:B------:R-:W-:Y:S01]  /*9220*/  FSEL R26, R13.reuse, 0.0052134888246655464172, P4 ;  /* 0x3baad5ea0d1a7808 */ /* 0x040fe20002000000 */
[----:B------:R-:W-:Y:S01]  /*9230*/  FFMA R4, R4, R5, R6 ;  /* 0x0000000504047223 */ /* 0x000fe20000000006 */
[----:B------:R-:W-:Y:S01]  /*9240*/  FSEL R32, R13, 0.0052134888246655464172, P5 ;  /* 0x3baad5ea0d207808 */ /* 0x000fe20002800000 */
[----:B------:R-:W-:Y:S01]  /*9250*/  FFMA R52, R91, R52, R57 ;  /* 0x000000345b347223 */ /* 0x000fe20000000039 */
[----:B------:R-:W-:Y:S01]  /*9260*/  FSEL R11, R21, 0.12837915122509002686, P5 ;  /* 0x3e0375d3150b7808 */ /* 0x000fe20002800000 */
[----:B------:R-:W-:Y:S01]  /*9270*/  FFMA R4, R4, R7, R7 ;  /* 0x0000000704047223 */ /* 0x000fe20000000007 */
[C---:B------:R-:W-:Y:S01]  /*9280*/  FMUL R7, R34.reuse, R34 ;  /* 0x0000002222077220 */ /* 0x040fe20000400000 */
[C---:B------:R-:W-:Y:S01]  /*9290*/  FFMA R53, R91.reuse, R53, R66 ;  /* 0x000000355b357223 */ /* 0x040fe20000000042 */
[C---:B------:R-:W-:Y:S01]  /*92a0*/  FFMA R54, R91.reuse, R54, R65 ;  /* 0x000000365b367223 */ /* 0x040fe20000000041 */
[----:B------:R-:W1:Y:S01]  /*92b0*/  @P3 MUFU.EX2 R5, R4 ;  /* 0x0000000400053308 */ /* 0x000e620000000800 */
[----:B------:R-:W-:Y:S01]  /*92c0*/  FFMA R55, R91, R55, R68 ;  /* 0x000000375b377223 */ /* 0x000fe20000000044 */
[----:B------:R-:W-:Y:S01]  /*92d0*/  FSEL R7, |R34|, R7, P4 ;  /* 0x0000000722077208 */ /* 0x000fe20002000200 */
[----:B------:R-:W-:Y:S01]  /*92e0*/  FMUL R49, R49, 0.5 ;  /* 0x3f00000031317820 */ /* 0x000fe20000400000 */
[----:B------:R-:W-:Y:S01]  /*92f0*/  IADD3 R70, R70, 0x6200, R59 ;  /* 0x0000620046467810 */ /* 0x000fe20007ffe03b */
[----:B------:R-:W-:Y:S01]  /*9300*/  FMUL R37, R55, 0.70710676908493041992 ;  /* 0x3f3504f337257820 */ /* 0x000fe20000400000 */
[----:B------:R-:W-:Y:S05]  /*9310*/  WARPSYNC.ALL ;  /* 0x0000000000007948 */ /* 0x000fea0003800000 */
[C---:B------:R-:W-:Y:S01]  /*9320*/  FFMA R24, R7.reuse, R10, R24 ;  /* 0x0000000a07187223 */ /* 0x040fe20000000018 */
[----:B------:R-:W-:Y:S03]  /*9330*/  BSSY B0, `(.L_x_84) ;  /* 0x0000184000007945 */ /* 0x000fe60003800000 */
[----:B------:R-:W-:Y:S01]  /*9340*/  FFMA R24, R7, R24, R26 ;  /* 0x0000001807187223 */ /* 0x000fe2000000001a */
[----:B------:R-:W-:Y:S01]  /*9350*/  FSEL R26, -R14, -0.026868773624300956726, P4 ;  /* 0xbcdc1be70e1a7808 */ /* 0x000fe20002000100 */
[----:B-1----:R-:W-:-:S04]  /*9360*/  @P3 FADD R5, -R5, 1 ;  /* 0x3f80000005053421 */ /* 0x002fc80000000100 */
[----:B------:R-:W-:Y:S01]  /*9370*/  FFMA R24, R7, R24, R26 ;  /* 0x0000001807187223 */ /* 0x000fe2000000001a */
[----:B------:R-:W-:Y:S01]  /*9380*/  @P3 LOP3.LUT R4, R5, 0x80000000, R9, 0xb8, !PT ;  /* 0x8000000005043812 */ /* 0x000fe200078eb809 */
[C---:B------:R-:W-:Y:S01]  /*9390*/  FMUL R5, R23.reuse, R23 ;  /* 0x0000001717057220 */ /* 0x040fe20000400000 */
[----:B------:R-:W-:Y:S01]  /*93a0*/  FSETP.GE.AND P3, PT, |R23|, 1.0029599666595458984, PT ;  /* 0x3f8060fe1700780b */ /* 0x000fe20003f66200 */
[----:B------:R-:W-:Y:S01]  /*93b0*/  FMUL R9, R25, R25 ;  /* 0x0000001919097220 */ /* 0x000fe20000400000 */
[----:B------:R-:W-:Y:S01]  /*93c0*/  FSEL R26, R20, -0.37612664699554443359, P4 ;  /* 0xbec093ac141a7808 */ /* 0x000fe20002000000 */
[----:B------:R-:W-:Y:S01]  /*93d0*/  FADD R4, R4, 1 ;  /* 0x3f80000004047421 */ /* 0x000fe20000000000 */
[----:B------:R-:W-:Y:S02]  /*93e0*/  FSEL R5, |R23|, R5, P3 ;  /* 0x0000000517057208 */ /* 0x000fe40001800200 */
[----:B------:R-:W-:Y:S02]  /*93f0*/  FSEL R6, R3, 8.4834944573231041431e-05, P3 ;  /* 0x38b1e96a03067808 */ /* 0x000fe40001800000 */
[----:B------:R-:W-:-:S02]  /*9400*/  FSEL R8, -R12, -0.00082130916416645050049, P3 ;  /* 0xba574d200c087808 */ /* 0x000fc40001800100 */
[----:B------:R-:W-:Y:S02]  /*9410*/  FSEL R9, |R25|, R9, P5 ;  /* 0x0000000919097208 */ /* 0x000fe40002800200 */
[C---:B------:R-:W-:Y:S01]  /*9420*/  FSEL R10, -R14.reuse, -0.026868773624300956726, P3 ;  /* 0xbcdc1be70e0a7808 */ /* 0x040fe20001800100 */
[----:B------:R-:W-:Y:S01]  /*9430*/  FFMA R6, R5, R6, R8 ;  /* 0x0000000605067223 */ /* 0x000fe20000000008 */
[----:B------:R-:W-:Y:S01]  /*9440*/  FSEL R8, R13, 0.0052134888246655464172, P3 ;  /* 0x3baad5ea0d087808 */ /* 0x000fe20001800000 */
[----:B------:R-:W-:Y:S01]  /*9450*/  FFMA R28, R9, R28, R30 ;  /* 0x0000001c091c7223 */ /* 0x000fe2000000001e */
[----:B------:R-:W-:-:S03]  /*9460*/  FSEL R30, -R14, -0.026868773624300956726, P5 ;  /* 0xbcdc1be70e1e7808 */ /* 0x000fc60002800100 */
[----:B------:R-:W-:Y:S01]  /*9470*/  FFMA R6, R5, R6, R8 ;  /* 0x0000000605067223 */ /* 0x000fe20000000008 */
[----:B------:R-:W-:Y:S01]  /*9480*/  FSEL R8, R15, 0.11284004896879196167, P3 ;  /* 0x3de718af0f087808 */ /* 0x000fe20001800000 */
[----:B------:R-:W-:Y:S01]  /*9490*/  FFMA R32, R9, R28, R32 ;  /* 0x0000001c09207223 */ /* 0x000fe20000000020 */
[----:B------:R-:W-:Y:S01]  /*94a0*/  FSEL R28, R15, 0.11284004896879196167, P4 ;  /* 0x3de718af0f1c7808 */ /* 0x000fe20002000000 */
[----:B------:R-:W-:Y:S01]  /*94b0*/  FFMA R6, R5, R6, R10 ;  /* 0x0000000605067223 */ /* 0x000fe2000000000a */
[----:B------:R-:W-:Y:S01]  /*94c0*/  FSEL R10, R20, -0.37612664699554443359, P3 ;  /* 0xbec093ac140a7808 */ /* 0x000fe20001800000 */
[----:B------:R-:W-:Y:S02]  /*94d0*/  FFMA R30, R9, R32, R30 ;  /* 0x00000020091e7223 */ /* 0x000fe4000000001e */
[----:B------:R-:W-:Y:S01]  /*94e0*/  FFMA R6, R5, R6, R8 ;  /* 0x0000000605067223 */ /* 0x000fe20000000008 */
[----:B------:R-:W-:Y:S01]  /*94f0*/  FSEL R8, R21, 0.12837915122509002686, P3 ;  /* 0x3e0375d315087808 */ /* 0x000fe20001800000 */
[----:B------:R-:W-:Y:S01]  /*9500*/  FFMA R24, R7, R24, R28 ;  /* 0x0000001807187223 */ /* 0x000fe2000000001c */
[----:B------:R-:W-:Y:S01]  /*9510*/  FSEL R28, R15, 0.11284004896879196167, P5 ;  /* 0x3de718af0f1c7808 */ /* 0x000fe20002800000 */
[----:B------:R-:W-:Y:S01]  /*9520*/  FFMA R6, R5, R6, R10 ;  /* 0x0000000605067223 */ /* 0x000fe2000000000a */
[----:B------:R-:W-:Y:S01]  /*9530*/  FSEL R10, -|R23|, R23, P3 ;  /* 0x00000017170a7208 */ /* 0x000fe20001800300 */
[----:B------:R-:W-:-:S02]  /*9540*/  FFMA R24, R7, R24, R26 ;  /* 0x0000001807187223 */ /* 0x000fc4000000001a */
[----:B------:R-:W-:Y:S01]  /*9550*/  FFMA R5, R5, R6, R8 ;  /* 0x0000000605057223 */ /* 0x000fe20000000008 */
[----:B------:R-:W-:Y:S01]  /*9560*/  FSEL R6, R21, 0.12837915122509002686, P4 ;  /* 0x3e0375d315067808 */ /* 0x000fe20002000000 */
[----:B------:R-:W-:Y:S01]  /*9570*/  FFMA R28, R9, R30, R28 ;  /* 0x0000001e091c7223 */ /* 0x000fe2000000001c */
[----:B------:R-:W-:Y:S01]  /*9580*/  FMUL R30, R45, 0.70710676908493041992 ;  /* 0x3f3504f32d1e7820 */ /* 0x000fe20000400000 */
[----:B------:R-:W-:Y:S01]  /*9590*/  FFMA R5, R5, R10, R10 ;  /* 0x0000000a05057223 */ /* 0x000fe2000000000a */
[----:B------:R-:W-:Y:S01]  /*95a0*/  FSEL R10, R20, -0.37612664699554443359, P5 ;  /* 0xbec093ac140a7808 */ /* 0x000fe20002800000 */
[----:B------:R-:W-:Y:S01]  /*95b0*/  FFMA R6, R7, R24, R6 ;  /* 0x0000001807067223 */ /* 0x000fe20000000006 */
[----:B------:R-:W-:Y:S01]  /*95c0*/  FSEL R7, -|R34|, R34, P4 ;  /* 0x0000002222077208 */ /* 0x000fe20002000300 */
[----:B------:R-:W1:Y:S01]  /*95d0*/  @P3 MUFU.EX2 R8, R5 ;  /* 0x0000000500083308 */ /* 0x000e620000000800 */
[----:B------:R-:W-:Y:S01]  /*95e0*/  FMUL R24, R35, R35 ;  /* 0x0000002323187220 */ /* 0x000fe20000400000 */
[----:B------:R-:W-:Y:S01]  /*95f0*/  FFMA R10, R9, R28, R10 ;  /* 0x0000001c090a7223 */ /* 0x000fe2000000000a */
[----:B------:R-:W-:Y:S01]  /*9600*/  FMUL R28, R44, 0.70710676908493041992 ;  /* 0x3f3504f32c1c7820 */ /* 0x000fe20000400000 */
[----:B------:R-:W-:Y:S01]  /*9610*/  FFMA R6, R6, R7, R7 ;  /* 0x0000000706067223 */ /* 0x000fe20000000007 */
[----:B------:R-:W-:Y:S01]  /*9620*/  FSEL R7, -|R25|, R25, P5 ;  /* 0x0000001919077208 */ /* 0x000fe20002800300 */
[----:B------:R-:W-:-:S02]  /*9630*/  FFMA R10, R9, R10, R11 ;  /* 0x0000000a090a7223 */ /* 0x000fc4000000000b */
[----:B------:R-:W2:Y:S02]  /*9640*/  @P4 MUFU.EX2 R9, R6 ;  /* 0x0000000600094308 */ /* 0x000ea40000000800 */
[----:B------:R-:W-:-:S06]  /*9650*/  FFMA R7, R10, R7, R7 ;  /* 0x000000070a077223 */ /* 0x000fcc0000000007 */
[----:B------:R-:W3:Y:S01]  /*9660*/  @P5 MUFU.EX2 R10, R7 ;  /* 0x00000007000a5308 */ /* 0x000ee20000000800 */
[----:B-1----:R-:W-:-:S05]  /*9670*/  @P3 FADD R8, -R8, 1 ;  /* 0x3f80000008083421 */ /* 0x002fca0000000100 */
[----:B------:R-:W-:Y:S01]  /*9680*/  @P3 LOP3.LUT R5, R8, 0x80000000, R23, 0xb8, !PT ;  /* 0x8000000008053812 */ /* 0x000fe200078eb817 */
[C---:B------:R-:W-:Y:S01]  /*9690*/  FMUL R8, R28.reuse, R28 ;  /* 0x0000001c1c087220 */ /* 0x040fe20000400000 */
[C---:B------:R-:W-:Y:S01]  /*96a0*/  FSETP.GE.AND P3, PT, |R28|.reuse, 1.0029599666595458984, PT ;  /* 0x3f8060fe1c00780b */ /* 0x040fe20003f66200 */
[----:B--2---:R-:W-:Y:S02]  /*96b0*/  @P4 FADD R9, -R9, 1 ;  /* 0x3f80000009094421 */ /* 0x004fe40000000100 */
[----:B------:R-:W-:Y:S01]  /*96c0*/  FADD R5, R5, 1 ;  /* 0x3f80000005057421 */ /* 0x000fe20000000000 */
[----:B------:R-:W-:Y:S02]  /*96d0*/  FSEL R8, |R28|, R8, P3 ;  /* 0x000000081c087208 */ /* 0x000fe40001800200 */
[----:B------:R-:W-:Y:S02]  /*96e0*/  @P4 LOP3.LUT R6, R9, 0x80000000, R34, 0xb8, !PT ;  /* 0x8000000009064812 */ /* 0x000fe400078eb822 */
[----:B------:R-:W-:Y:S01]  /*96f0*/  FSETP.GE.AND P4, PT, |R30|, 1.0029599666595458984, PT ;  /* 0x3f8060fe1e00780b */ /* 0x000fe20003f86200 */
[----:B---3--:R-:W-:Y:S01]  /*9700*/  @P5 FADD R10, -R10, 1 ;  /* 0x3f8000000a0a5421 */ /* 0x008fe20000000100 */
[----:B------:R-:W-:Y:S01]  /*9710*/  FSEL R9, R3, 8.4834944573231041431e-05, P3 ;  /* 0x38b1e96a03097808 */ /* 0x000fe20001800000 */
[----:B------:R-:W-:Y:S01]  /*9720*/  FADD R6, R6, 1 ;  /* 0x3f80000006067421 */ /* 0x000fe20000000000 */
[----:B------:R-:W-:-:S02]  /*9730*/  FSEL R11, -R12, -0.00082130916416645050049, P3 ;  /* 0xba574d200c0b7808 */ /* 0x000fc40001800100 */
[----:B------:R-:W-:Y:S01]  /*9740*/  @P5 LOP3.LUT R7, R10, 0x80000000, R25, 0xb8, !PT ;  /* 0x800000000a075812 */ /* 0x000fe200078eb819 */
[----:B------:R-:W-:Y:S01]  /*9750*/  FMUL R10, R30, R30 ;  /* 0x0000001e1e0a7220 */ /* 0x000fe20000400000 */
[----:B------:R-:W-:Y:S01]  /*9760*/  FSEL R23, R3, 8.4834944573231041431e-05, P4 ;  /* 0x38b1e96a03177808 */ /* 0x000fe20002000000 */
[----:B------:R-:W-:Y:S01]  /*9770*/  FFMA R9, R8, R9, R11 ;  /* 0x0000000908097223 */ /* 0x000fe2000000000b */
[----:B------:R-:W-:Y:S01]  /*9780*/  FSEL R25, -R12, -0.00082130916416645050049, P4 ;  /* 0xba574d200c197808 */ /* 0x000fe20002000100 */
[----:B------:R-:W-:Y:S01]  /*9790*/  FADD R7, R7, 1 ;  /* 0x3f80000007077421 */ /* 0x000fe20000000000 */
[----:B------:R-:W-:Y:S02]  /*97a0*/  FSEL R10, |R30|, R10, P4 ;  /* 0x0000000a1e0a7208 */ /* 0x000fe40002000200 */
[----:B------:R-:W-:Y:S02]  /*97b0*/  FSEL R11, R13, 0.0052134888246655464172, P3 ;  /* 0x3baad5ea0d0b7808 */ /* 0x000fe40001800000 */
[C---:B------:R-:W-:Y:S01]  /*97c0*/  FSETP.GE.AND P5, PT, |R35|.reuse, 1.0029599666595458984, PT ;  /* 0x3f8060fe2300780b */ /* 0x040fe20003fa6200 */
[----:B------:R-:W-:Y:S01]  /*97d0*/  FFMA R25, R10, R23, R25 ;  /* 0x000000170a197223 */ /* 0x000fe20000000019 */
[----:B------:R-:W-:Y:S01]  /*97e0*/  FSEL R23, -R14, -0.026868773624300956726, P3 ;  /* 0xbcdc1be70e177808 */ /* 0x000fe20001800100 */
[----:B------:R-:W-:Y:S01]  /*97f0*/  FFMA R9, R8, R9, R11 ;  /* 0x0000000908097223 */ /* 0x000fe2000000000b */
[----:B------:R-:W-:-:S02]  /*9800*/  FSEL R24, |R35|, R24, P5 ;  /* 0x0000001823187208 */ /* 0x000fc40002800200 */
[----:B------:R-:W-:Y:S01]  /*9810*/  FSEL R29, R3, 8.4834944573231041431e-05, P5 ;  /* 0x38b1e96a031d7808 */ /* 0x000fe20002800000 */
[----:B------:R-:W-:Y:S01]  /*9820*/  FFMA R9, R8, R9, R23 ;  /* 0x0000000908097223 */ /* 0x000fe20000000017 */
[----:B------:R-:W-:Y:S02]  /*9830*/  FSEL R31, -R12, -0.00082130916416645050049, P5 ;  /* 0xba574d200c1f7808 */ /* 0x000fe40002800100 */
[----:B------:R-:W-:Y:S02]  /*9840*/  FSEL R27, R13, 0.0052134888246655464172, P4 ;  /* 0x3baad5ea0d1b7808 */ /* 0x000fe40002000000 */
[----:B------:R-:W-:Y:S01]  /*9850*/  FSEL R11, R15, 0.11284004896879196167, P3 ;  /* 0x3de718af0f0b7808 */ /* 0x000fe20001800000 */
[----:B------:R-:W-:Y:S01]  /*9860*/  FFMA R29, R24, R29, R31 ;  /* 0x0000001d181d7223 */ /* 0x000fe2000000001f */
[----:B------:R-:W-:Y:S01]  /*9870*/  FSEL R33, R13, 0.0052134888246655464172, P5 ;  /* 0x3baad5ea0d217808 */ /* 0x000fe20002800000 */
        /* <DEDUP_REMOVED lines=11> */
[----:B------:R-:W-:Y:S01]  /*9930*/  FSEL R23, -|R28|, R28, P3 ;  /* 0x0000001c1c177208 */ /* 0x000fe20001800300 */
[----:B------:R-:W-:Y:S01]  /*9940*/  FFMA R8, R8, R9, R11 ;  /* 0x0000000908087223 */ /* 0x000fe2000000000b */
[----:B------:R-:W-:Y:S01]  /*9950*/  FSEL R29, R15, 0.11284004896879196167, P5 ;  /* 0x3de718af0f1d7808 */ /* 0x000fe20002800000 */
[----:B------:R-:W-:Y:S01]  /*9960*/  FFMA R31, R24, R33, R31 ;  /* 0x00000021181f7223 */ /* 0x000fe2000000001f */
[----:B------:R-:W-:Y:S01]  /*9970*/  FSEL R27, R20, -0.37612664699554443359, P4 ;  /* 0xbec093ac141b7808 */ /* 0x000fe20002000000 */
[----:B------:R-:W-:Y:S01]  /*9980*/  FFMA R8, R8, R23, R23 ;  /* 0x0000001708087223 */ /* 0x000fe20000000017 */
[----:B------:R-:W-:Y:S01]  /*9990*/  FSEL R23, R20, -0.37612664699554443359, P5 ;  /* 0xbec093ac14177808 */ /* 0x000fe20002800000 */
[----:B------:R-:W-:Y:S01]  /*99a0*/  FFMA R29, R24, R31, R29 ;  /* 0x0000001f181d7223 */ /* 0x000fe2000000001d */
[C---:B------:R-:W-:Y:S01]  /*99b0*/  FSEL R9, R21.reuse, 0.12837915122509002686, P4 ;  /* 0x3e0375d315097808 */ /* 0x040fe20002000000 */
[----:B------:R-:W-:Y:S01]  /*99c0*/  FFMA R25, R10, R25, R27 ;  /* 0x000000190a197223 */ /* 0x000fe2000000001b */
[----:B------:R-:W-:Y:S01]  /*99d0*/  FSEL R26, R21, 0.12837915122509002686, P5 ;  /* 0x3e0375d3151a7808 */ /* 0x000fe20002800000 */
[----:B------:R-:W-:Y:S01]  /*99e0*/  FFMA R23, R24, R29, R23 ;  /* 0x0000001d18177223 */ /* 0x000fe20000000017 */
[----:B------:R-:W1:Y:S01]  /*99f0*/  @P3 MUFU.EX2 R11, R8 ;  /* 0x00000008000b3308 */ /* 0x000e620000000800 */
[----:B------:R-:W-:Y:S01]  /*9a00*/  FFMA R9, R10, R25, R9 ;  /* 0x000000190a097223 */ /* 0x000fe20000000009 */
[----:B------:R-:W-:Y:S01]  /*9a10*/  FSEL R10, -|R30|, R30, P4 ;  /* 0x0000001e1e0a7208 */ /* 0x000fe20002000300 */
[----:B------:R-:W-:Y:S01]  /*9a20*/  FFMA R26, R24, R23, R26 ;  /* 0x00000017181a7223 */ /* 0x000fe2000000001a */
[----:B------:R-:W-:Y:S01]  /*9a30*/  FSEL R25, -|R35|, R35, P5 ;  /* 0x0000002323197208 */ /* 0x000fe20002800300 */
[----:B------:R-:W-:Y:S01]  /*9a40*/  FMUL R31, R48, 0.70710676908493041992 ;  /* 0x3f3504f3301f7820 */ /* 0x000fe20000400000 */
[----:B------:R-:W-:Y:S01]  /*9a50*/  FMUL R27, R58, R58 ;  /* 0x0000003a3a1b7220 */ /* 0x000fe20000400000 */
[----:B------:R-:W-:Y:S01]  /*9a60*/  FFMA R9, R9, R10, R10 ;  /* 0x0000000a09097223 */ /* 0x000fe2000000000a */
[----:B------:R-:W-:Y:S01]  /*9a70*/  FMUL R33, R51, 0.70710676908493041992 ;  /* 0x3f3504f333217820 */ /* 0x000fe20000400000 */
[----:B------:R-:W-:Y:S01]  /*9a80*/  FFMA R10, R26, R25, R25 ;  /* 0x000000191a0a7223 */ /* 0x000fe20000000019 */
[----:B------:R-:W-:Y:S01]  /*9a90*/  FMUL R48, R48, 0.5 ;  /* 0x3f00000030307820 */ /* 0x000fe20000400000 */
[----:B------:R-:W2:Y:S01]  /*9aa0*/  @P4 MUFU.EX2 R23, R9 ;  /* 0x0000000900174308 */ /* 0x000ea20000000800 */
[----:B-1----:R-:W-:-:S07]  /*9ab0*/  @P3 FADD R11, -R11, 1 ;  /* 0x3f8000000b0b3421 */ /* 0x002fce0000000100 */
[----:B------:R-:W1:Y:S01]  /*9ac0*/  @P5 MUFU.EX2 R24, R10 ;  /* 0x0000000a00185308 */ /* 0x000e620000000800 */
[----:B------:R-:W-:Y:S01]  /*9ad0*/  @P3 LOP3.LUT R8, R11, 0x80000000, R28, 0xb8, !PT ;  /* 0x800000000b083812 */ /* 0x000fe200078eb81c */
[C---:B------:R-:W-:Y:S01]  /*9ae0*/  FMUL R11, R56.reuse, R56 ;  /* 0x00000038380b7220 */ /* 0x040fe20000400000 */
[----:B------:R-:W-:-:S03]  /*9af0*/  FSETP.GE.AND P3, PT, |R56|, 1.0029599666595458984, PT ;  /* 0x3f8060fe3800780b */ /* 0x000fc60003f66200 */
[----:B------:R-:W-:Y:S01]  /*9b00*/  FADD R8, R8, 1 ;  /* 0x3f80000008087421 */ /* 0x000fe20000000000 */
[----:B--2---:R-:W-:Y:S01]  /*9b10*/  @P4 FADD R23, -R23, 1 ;  /* 0x3f80000017174421 */ /* 0x004fe20000000100 */
[----:B------:R-:W-:Y:S02]  /*9b20*/  FSEL R11, |R56|, R11, P3 ;  /* 0x0000000b380b7208 */ /* 0x000fe40001800200 */
[----:B------:R-:W-:Y:S02]  /*9b30*/  FSEL R26, -R12, -0.00082130916416645050049, P3 ;  /* 0xba574d200c1a7808 */ /* 0x000fe40001800100 */
[----:B------:R-:W-:Y:S01]  /*9b40*/  @P4 LOP3.LUT R9, R23, 0x80000000, R30, 0xb8, !PT ;  /* 0x8000000017094812 */ /* 0x000fe200078eb81e */
[C---:B------:R-:W-:Y:S01]  /*9b50*/  FMUL R23, R31.reuse, R31 ;  /* 0x0000001f1f177220 */ /* 0x040fe20000400000 */
[----:B------:R-:W-:Y:S01]  /*9b60*/  FSETP.GE.AND P4, PT, |R31|, 1.0029599666595458984, PT ;  /* 0x3f8060fe1f00780b */ /* 0x000fe20003f86200 */
[----:B-1----:R-:W-:Y:S02]  /*9b70*/  @P5 FADD R24, -R24, 1 ;  /* 0x3f80000018185421 */ /* 0x002fe40000000100 */
[----:B------:R-:W-:Y:S01]  /*9b80*/  FADD R9, R9, 1 ;  /* 0x3f80000009097421 */ /* 0x000fe20000000000 */
[----:B------:R-:W-:-:S02]  /*9b90*/  FSEL R25, |R31|, R23, P4 ;  /* 0x000000171f197208 */ /* 0x000fc40002000200 */
[----:B------:R-:W-:Y:S01]  /*9ba0*/  @P5 LOP3.LUT R10, R24, 0x80000000, R35, 0xb8, !PT ;  /* 0x80000000180a5812 */ /* 0x000fe200078eb823 */
[----:B------:R-:W-:Y:S01]  /*9bb0*/  FMUL R35, R52, 0.70710676908493041992 ;  /* 0x3f3504f334237820 */ /* 0x000fe20000400000 */
[C---:B------:R-:W-:Y:S02]  /*9bc0*/  FSEL R24, R3.reuse, 8.4834944573231041431e-05, P3 ;  /* 0x38b1e96a03187808 */ /* 0x040fe40001800000 */
[----:B------:R-:W-:Y:S01]  /*9bd0*/  FSEL R28, R3, 8.4834944573231041431e-05, P4 ;  /* 0x38b1e96a031c7808 */ /* 0x000fe20002000000 */
[----:B------:R-:W-:Y:S01]  /*9be0*/  FADD R10, R10, 1 ;  /* 0x3f8000000a0a7421 */ /* 0x000fe20000000000 */
[----:B------:R-:W-:Y:S01]  /*9bf0*/  FSEL R30, -R12, -0.00082130916416645050049, P4 ;  /* 0xba574d200c1e7808 */ /* 0x000fe20002000100 */
[----:B------:R-:W-:Y:S01]  /*9c00*/  FFMA R24, R11, R24, R26 ;  /* 0x000000180b187223 */ /* 0x000fe2000000001a */
[C---:B------:R-:W-:Y:S02]  /*9c10*/  FSETP.GE.AND P5, PT, |R58|.reuse, 1.0029599666595458984, PT ;  /* 0x3f8060fe3a00780b */ /* 0x040fe40003fa6200 */
[----:B------:R-:W-:Y:S01]  /*9c20*/  FSEL R26, R13, 0.0052134888246655464172, P3 ;  /* 0x3baad5ea0d1a7808 */ /* 0x000fe20001800000 */
[----:B------:R-:W-:Y:S01]  /*9c30*/  FFMA R30, R25, R28, R30 ;  /* 0x0000001c191e7223 */ /* 0x000fe2000000001e */
[----:B------:R-:W-:-:S02]  /*9c40*/  FSEL R27, |R58|, R27, P5 ;  /* 0x0000001b3a1b7208 */ /* 0x000fc40002800200 */
[----:B------:R-:W-:Y:S01]  /*9c50*/  FSEL R34, R3, 8.4834944573231041431e-05, P5 ;  /* 0x38b1e96a03227808 */ /* 0x000fe20002800000 */
[----:B------:R-:W-:Y:S01]  /*9c60*/  FFMA R24, R11, R24, R26 ;  /* 0x000000180b187223 */ /* 0x000fe2000000001a */
[----:B------:R-:W-:Y:S02]  /*9c70*/  FSEL R36, -R12, -0.00082130916416645050049, P5 ;  /* 0xba574d200c247808 */ /* 0x000fe40002800100 */
[----:B------:R-:W-:Y:S02]  /*9c80*/  FSEL R32, R13, 0.0052134888246655464172, P4 ;  /* 0x3baad5ea0d207808 */ /* 0x000fe40002000000 */
[C---:B------:R-:W-:Y:S01]  /*9c90*/  FSEL R28, -R14.reuse, -0.026868773624300956726, P3 ;  /* 0xbcdc1be70e1c7808 */ /* 0x040fe20001800100 */
[----:B------:R-:W-:Y:S01]  /*9ca0*/  FFMA R34, R27, R34, R36 ;  /* 0x000000221b227223 */ /* 0x000fe20000000024 */
[----:B------:R-:W-:Y:S01]  /*9cb0*/  FSEL R38, R13, 0.0052134888246655464172, P5 ;  /* 0x3baad5ea0d267808 */ /* 0x000fe20002800000 */
[----:B------:R-:W-:Y:S01]  /*9cc0*/  FFMA R30, R25, R30, R32 ;  /* 0x0000001e191e7223 */ /* 0x000fe20000000020 */
[----:B------:R-:W-:Y:S01]  /*9cd0*/  FSEL R26, R15, 0.11284004896879196167, P3 ;  /* 0x3de718af0f1a7808 */ /* 0x000fe20001800000 */
        /* <DEDUP_REMOVED lines=21> */
[----:B------:R-:W-:Y:S01]  /*9e30*/  FSEL R29, R21, 0.12837915122509002686, P5 ;  /* 0x3e0375d3151d7808 */ /* 0x000fe20002800000 */
[----:B------:R-:W-:Y:S01]  /*9e40*/  FFMA R26, R25, R28, R26 ;  /* 0x0000001c191a7223 */ /* 0x000fe2000000001a */
[----:B------:R-:W-:Y:S01]  /*9e50*/  FSEL R25, -|R31|, R31, P4 ;  /* 0x0000001f1f197208 */ /* 0x000fe20002000300 */
[C---:B------:R-:W-:Y:S01]  /*9e60*/  FFMA R24, R27.reuse, R32, R24 ;  /* 0x000000201b187223 */ /* 0x040fe20000000018 */
[----:B------:R-:W1:Y:S03]  /*9e70*/  @P3 MUFU.EX2 R11, R23 ;  /* 0x00000017000b3308 */ /* 0x000e660000000800 */
[----:B------:R-:W-:Y:S01]  /*9e80*/  FFMA R25, R26, R25, R25 ;  /* 0x000000191a197223 */ /* 0x000fe20000000019 */
[----:B------:R-:W-:Y:S01]  /*9e90*/  FSEL R26, -|R58|, R58, P5 ;  /* 0x0000003a3a1a7208 */ /* 0x000fe20002800300 */
[----:B------:R-:W-:-:S03]  /*9ea0*/  FFMA R29, R27, R24, R29 ;  /* 0x000000181b1d7223 */ /* 0x000fc6000000001d */
[----:B------:R-:W2:Y:S01]  /*9eb0*/  @P4 MUFU.EX2 R24, R25 ;  /* 0x0000001900184308 */ /* 0x000ea20000000800 */
[----:B------:R-:W-:-:S07]  /*9ec0*/  FFMA R26, R29, R26, R26 ;  /* 0x0000001a1d1a7223 */ /* 0x000fce000000001a */
[----:B------:R-:W3:Y:S01]  /*9ed0*/  @P5 MUFU.EX2 R27, R26 ;  /* 0x0000001a001b5308 */ /* 0x000ee20000000800 */
[----:B-1----:R-:W-:-:S05]  /*9ee0*/  @P3 FADD R11, -R11, 1 ;  /* 0x3f8000000b0b3421 */ /* 0x002fca0000000100 */
[----:B------:R-:W-:Y:S01]  /*9ef0*/  @P3 LOP3.LUT R23, R11, 0x80000000, R56, 0xb8, !PT ;  /* 0x800000000b173812 */ /* 0x000fe200078eb838 */
[----:B------:R-:W-:Y:S01]  /*9f00*/  FMUL R56, R64, 0.70710676908493041992 ;  /* 0x3f3504f340387820 */ /* 0x000fe20000400000 */
[----:B--2---:R-:W-:-:S03]  /*9f10*/  @P4 FADD R24, -R24, 1 ;  /* 0x3f80000018184421 */ /* 0x004fc60000000100 */
[C---:B------:R-:W-:Y:S01]  /*9f20*/  FMUL R11, R56.reuse, R56 ;  /* 0x00000038380b7220 */ /* 0x040fe20000400000 */
[----:B------:R-:W-:Y:S01]  /*9f30*/  FSETP.GE.AND P3, PT, |R56|, 1.0029599666595458984, PT ;  /* 0x3f8060fe3800780b */ /* 0x000fe20003f66200 */
[----:B------:R-:W-:Y:S01]  /*9f40*/  FADD R23, R23, 1 ;  /* 0x3f80000017177421 */ /* 0x000fe20000000000 */
[----:B------:R-:W-:Y:S01]  /*9f50*/  @P4 LOP3.LUT R25, R24, 0x80000000, R31, 0xb8, !PT ;  /* 0x8000000018194812 */ /* 0x000fe200078eb81f */
[----:B------:R-:W-:Y:S01]  /*9f60*/  FMUL R31, R35, R35 ;  /* 0x00000023231f7220 */ /* 0x000fe20000400000 */
[----:B------:R-:W-:Y:S01]  /*9f70*/  FSETP.GE.AND P4, PT, |R33|, 1.0029599666595458984, PT ;  /* 0x3f8060fe2100780b */ /* 0x000fe20003f86200 */
[----:B---3--:R-:W-:Y:S01]  /*9f80*/  @P5 FADD R27, -R27, 1 ;  /* 0x3f8000001b1b5421 */ /* 0x008fe20000000100 */
[----:B------:R-:W-:Y:S01]  /*9f90*/  FSEL R11, |R56|, R11, P3 ;  /* 0x0000000b380b7208 */ /* 0x000fe20001800200 */
[----:B------:R-:W-:Y:S01]  /*9fa0*/  FADD R25, R25, 1 ;  /* 0x3f80000019197421 */ /* 0x000fe20000000000 */
[----:B------:R-:W-:Y:S02]  /*9fb0*/  FSEL R24, R3, 8.4834944573231041431e-05, P3 ;  /* 0x38b1e96a03187808 */ /* 0x000fe40001800000 */
[----:B------:R-:W-:Y:S01]  /*9fc0*/  @P5 LOP3.LUT R26, R27, 0x80000000, R58, 0xb8, !PT ;  /* 0x800000001b1a5812 */ /* 0x000fe200078eb83a */
[----:B------:R-:W-:Y:S01]  /*9fd0*/  FMUL R27, R33, R33 ;  /* 0x00000021211b7220 */ /* 0x000fe20000400000 */
[----:B------:R-:W-:Y:S01]  /*9fe0*/  FSEL R28, -R12, -0.00082130916416645050049, P3 ;  /* 0xba574d200c1c7808 */ /* 0x000fe20001800100 */
[----:B------:R-:W-:Y:S01]  /*9ff0*/  FMUL R25, R25, R48 ;  /* 0x0000003019197220 */ /* 0x000fe20000400000 */
[----:B------:R-:W-:Y:S01]  /*a000*/  FSEL R30, R3, 8.4834944573231041431e-05, P4 ;  /* 0x38b1e96a031e7808 */ /* 0x000fe20002000000 */
[----:B------:R-:W-:Y:S01]  /*a010*/  FADD R26, R26, 1 ;  /* 0x3f8000001a1a7421 */ /* 0x000fe20000000000 */
[----:B------:R-:W-:Y:S01]  /*a020*/  FSEL R29, |R33|, R27, P4 ;  /* 0x0000001b211d7208 */ /* 0x000fe20002000200 */
[----:B------:R-:W-:Y:S01]  /*a030*/  FFMA R24, R11, R24, R28 ;  /* 0x000000180b187223 */ /* 0x000fe2000000001c */
[----:B------:R-:W-:Y:S01]  /*a040*/  FSEL R32, -R12, -0.00082130916416645050049, P4 ;  /* 0xba574d200c207808 */ /* 0x000fe20002000100 */
[----:B------:R-:W-:Y:S01]  /*a050*/  FMUL R26, R26, R49 ;  /* 0x000000311a1a7220 */ /* 0x000fe20000400000 */
[----:B------:R-:W-:-:S02]  /*a060*/  FSETP.GE.AND P5, PT, |R35|, 1.0029599666595458984, PT ;  /* 0x3f8060fe2300780b */ /* 0x000fc40003fa6200 */
[----:B------:R-:W-:Y:S01]  /*a070*/  FSEL R28, R13, 0.0052134888246655464172, P3 ;  /* 0x3baad5ea0d1c7808 */ /* 0x000fe20001800000 */
[----:B------:R-:W-:Y:S01]  /*a080*/  FFMA R32, R29, R30, R32 ;  /* 0x0000001e1d207223 */ /* 0x000fe20000000020 */
[----:B------:R-:W-:Y:S02]  /*a090*/  FSEL R31, |R35|, R31, P5 ;  /* 0x0000001f231f7208 */ /* 0x000fe40002800200 */
        /* <DEDUP_REMOVED lines=20> */
[C---:B------:R-:W-:Y:S01]  /*a1e0*/  FSEL R30, R20.reuse, -0.37612664699554443359, P4 ;  /* 0xbec093ac141e7808 */ /* 0x040fe20002000000 */
        /* <DEDUP_REMOVED lines=10> */
[----:B------:R-:W-:Y:S01]  /*a290*/  FFMA R32, R31, R34, R32 ;  /* 0x000000221f207223 */ /* 0x000fe20000000020 */
[----:B------:R-:W-:Y:S01]  /*a2a0*/  FSEL R30, -|R35|, R35, P5 ;  /* 0x00000023231e7208 */ /* 0x000fe20002800300 */
[----:B------:R-:W-:Y:S01]  /*a2b0*/  FFMA R24, R24, R27, R27 ;  /* 0x0000001b18187223 */ /* 0x000fe2000000001b */
[----:B------:R-:W-:Y:S01]  /*a2c0*/  FSEL R27, -|R33|, R33, P4 ;  /* 0x00000021211b7208 */ /* 0x000fe20002000300 */
[----:B------:R-:W-:Y:S01]  /*a2d0*/  FFMA R29, R31, R32, R29 ;  /* 0x000000201f1d7223 */ /* 0x000fe2000000001d */
[----:B------:R-:W-:Y:S01]  /*a2e0*/  FMUL R50, R53, 0.70710676908493041992 ;  /* 0x3f3504f335327820 */ /* 0x000fe20000400000 */
[----:B------:R-:W1:Y:S02]  /*a2f0*/  @P3 MUFU.EX2 R11, R24 ;  /* 0x00000018000b3308 */ /* 0x000e640000000800 */
[----:B------:R-:W-:Y:S01]  /*a300*/  FFMA R27, R28, R27, R27 ;  /* 0x0000001b1c1b7223 */ /* 0x000fe2000000001b */
[----:B------:R-:W-:-:S05]  /*a310*/  FFMA R29, R29, R30, R30 ;  /* 0x0000001e1d1d7223 */ /* 0x000fca000000001e */
[----:B------:R-:W2:Y:S08]  /*a320*/  @P4 MUFU.EX2 R28, R27 ;  /* 0x0000001b001c4308 */ /* 0x000eb00000000800 */
[----:B------:R-:W3:Y:S01]  /*a330*/  @P5 MUFU.EX2 R30, R29 ;  /* 0x0000001d001e5308 */ /* 0x000ee20000000800 */
[----:B-1----:R-:W-:-:S05]  /*a340*/  @P3 FADD R11, -R11, 1 ;  /* 0x3f8000000b0b3421 */ /* 0x002fca0000000100 */
[----:B------:R-:W-:Y:S01]  /*a350*/  @P3 LOP3.LUT R24, R11, 0x80000000, R56, 0xb8, !PT ;  /* 0x800000000b183812 */ /* 0x000fe200078eb838 */
[----:B------:R-:W-:Y:S01]  /*a360*/  FMUL R56, R54, 0.70710676908493041992 ;  /* 0x3f3504f336387820 */ /* 0x000fe20000400000 */
[----:B------:R-:W-:Y:S01]  /*a370*/  FMUL R11, R50, R50 ;  /* 0x00000032320b7220 */ /* 0x000fe20000400000 */
[----:B--2---:R-:W-:Y:S01]  /*a380*/  @P4 FADD R28, -R28, 1 ;  /* 0x3f8000001c1c4421 */ /* 0x004fe20000000100 */
[----:B------:R-:W-:Y:S01]  /*a390*/  FSETP.GE.AND P3, PT, |R50|, 1.0029599666595458984, PT ;  /* 0x3f8060fe3200780b */ /* 0x000fe20003f66200 */
[----:B------:R-:W-:Y:S01]  /*a3a0*/  FMUL R31, R56, R56 ;  /* 0x00000038381f7220 */ /* 0x000fe20000400000 */
[----:B------:R-:W-:Y:S02]  /*a3b0*/  FADD R24, R24, 1 ;  /* 0x3f80000018187421 */ /* 0x000fe40000000000 */
[----:B------:R-:W-:Y:S01]  /*a3c0*/  @P4 LOP3.LUT R27, R28, 0x80000000, R33, 0xb8, !PT ;  /* 0x800000001c1b4812 */ /* 0x000fe200078eb821 */
[----:B------:R-:W-:Y:S01]  /*a3d0*/  FMUL R33, R37, R37 ;  /* 0x0000002525217220 */ /* 0x000fe20000400000 */
[----:B------:R-:W-:Y:S01]  /*a3e0*/  FSETP.GE.AND P4, PT, |R56|, 1.0029599666595458984, PT ;  /* 0x3f8060fe3800780b */ /* 0x000fe20003f86200 */
[----:B---3--:R-:W-:Y:S01]  /*a3f0*/  @P5 FADD R30, -R30, 1 ;  /* 0x3f8000001e1e5421 */ /* 0x008fe20000000100 */
[----:B------:R-:W-:Y:S01]  /*a400*/  FSEL R11, |R50|, R11, P3 ;  /* 0x0000000b320b7208 */ /* 0x000fe20001800200 */
[----:B------:R-:W-:Y:S01]  /*a410*/  FADD R27, R27, 1 ;  /* 0x3f8000001b1b7421 */ /* 0x000fe20000000000 */
[----:B------:R-:W-:-:S02]  /*a420*/  FSEL R28, R3, 8.4834944573231041431e-05, P3 ;  /* 0x38b1e96a031c7808 */ /* 0x000fc40001800000 */
[----:B------:R-:W-:Y:S02]  /*a430*/  @P5 LOP3.LUT R29, R30, 0x80000000, R35, 0xb8, !PT ;  /* 0x800000001e1d5812 */ /* 0x000fe400078eb823 */
[----:B------:R-:W-:Y:S02]  /*a440*/  FSEL R30, -R12, -0.00082130916416645050049, P3 ;  /* 0xba574d200c1e7808 */ /* 0x000fe40001800100 */
[----:B------:R-:W-:Y:S01]  /*a450*/  FSETP.GE.AND P5, PT, |R37|, 1.0029599666595458984, PT ;  /* 0x3f8060fe2500780b */ /* 0x000fe20003fa6200 */
[----:B------:R-:W-:Y:S01]  /*a460*/  FADD R29, R29, 1 ;  /* 0x3f8000001d1d7421 */ /* 0x000fe20000000000 */
[----:B------:R-:W-:Y:S01]  /*a470*/  FSEL R31, |R56|, R31, P4 ;  /* 0x0000001f381f7208 */ /* 0x000fe20002000200 */
[----:B------:R-:W-:Y:S01]  /*a480*/  FFMA R28, R11, R28, R30 ;  /* 0x0000001c0b1c7223 */ /* 0x000fe2000000001e */
[----:B------:R-:W-:Y:S02]  /*a490*/  FSEL R32, R3, 8.4834944573231041431e-05, P4 ;  /* 0x38b1e96a03207808 */ /* 0x000fe40002000000 */
[----:B------:R-:W-:-:S02]  /*a4a0*/  FSEL R34, -R12, -0.00082130916416645050049, P4 ;  /* 0xba574d200c227808 */ /* 0x000fc40002000100 */
[----:B------:R-:W-:Y:S02]  /*a4b0*/  FSEL R30, R3, 8.4834944573231041431e-05, P5 ;  /* 0x38b1e96a031e7808 */ /* 0x000fe40002800000 */
[----:B------:R-:W-:Y:S01]  /*a4c0*/  FSEL R36, -R12, -0.00082130916416645050049, P5 ;  /* 0xba574d200c247808 */ /* 0x000fe20002800100 */
[----:B------:R-:W-:Y:S01]  /*a4d0*/  FFMA R32, R31, R32, R34 ;  /* 0x000000201f207223 */ /* 0x000fe20000000022 */
[----:B------:R-:W-:Y:S02]  /*a4e0*/  FSEL R33, |R37|, R33, P5 ;  /* 0x0000002125217208 */ /* 0x000fe40002800200 */
[C---:B------:R-:W-:Y:S02]  /*a4f0*/  FSEL R12, R13.reuse, 0.0052134888246655464172, P3 ;  /* 0x3baad5ea0d0c7808 */ /* 0x040fe40001800000 */
[----:B------:R-:W-:Y:S01]  /*a500*/  FSEL R34, R13, 0.0052134888246655464172, P4 ;  /* 0x3baad5ea0d227808 */ /* 0x000fe20002000000 */
[----:B------:R-:W-:Y:S01]  /*a510*/  FFMA R36, R33, R30, R36 ;  /* 0x0000001e21247223 */ /* 0x000fe20000000024 */
[C---:B------:R-:W-:Y:S01]  /*a520*/  FSEL R30, -R14.reuse, -0.026868773624300956726, P3 ;  /* 0xbcdc1be70e1e7808 */ /* 0x040fe20001800100 */
[----:B------:R-:W-:Y:S01]  /*a530*/  FFMA R12, R11, R28, R12 ;  /* 0x0000001c0b0c7223 */ /* 0x000fe2000000000c */
[----:B------:R-:W-:Y:S01]  /*a540*/  FSEL R38, R13, 0.0052134888246655464172, P5 ;  /* 0x3baad5ea0d267808 */ /* 0x000fe20002800000 */
[----:B------:R-:W-:Y:S01]  /*a550*/  FFMA R32, R31, R32, R34 ;  /* 0x000000201f207223 */ /* 0x000fe20000000022 */
[C---:B------:R-:W-:Y:S01]  /*a560*/  FSEL R34, -R14.reuse, -0.026868773624300956726, P4 ;  /* 0xbcdc1be70e227808 */ /* 0x040fe20002000100 */
[----:B------:R-:W-:Y:S01]  /*a570*/  FFMA R12, R11, R12, R30 ;  /* 0x0000000c0b0c7223 */ /* 0x000fe2000000001e */
[----:B------:R-:W-:Y:S01]  /*a580*/  FSEL R28, R15, 0.11284004896879196167, P3 ;  /* 0x3de718af0f1c7808 */ /* 0x000fe20001800000 */
[----:B------:R-:W-:Y:S01]  /*a590*/  FFMA R36, R33, R36, R38 ;  /* 0x0000002421247223 */ /* 0x000fe20000000026 */
[----:B------:R-:W-:Y:S01]  /*a5a0*/  FSEL R38, -R14, -0.026868773624300956726, P5 ;  /* 0xbcdc1be70e267808 */ /* 0x000fe20002800100 */
[----:B------:R-:W-:Y:S01]  /*a5b0*/  FFMA R32, R31, R32, R34 ;  /* 0x000000201f207223 */ /* 0x000fe20000000022 */
[----:B------:R-:W-:Y:S01]  /*a5c0*/  FSEL R30, R15, 0.11284004896879196167, P4 ;  /* 0x3de718af0f1e7808 */ /* 0x000fe20002000000 */
[----:B------:R-:W-:Y:S01]  /*a5d0*/  FFMA R12, R11, R12, R28 ;  /* 0x0000000c0b0c7223 */ /* 0x000fe2000000001c */
[C---:B------:R-:W-:Y:S01]  /*a5e0*/  FSEL R14, R20.reuse, -0.37612664699554443359, P3 ;  /* 0xbec093ac140e7808 */ /* 0x040fe20001800000 */
[----:B------:R-:W-:Y:S01]  /*a5f0*/  FFMA R36, R33, R36, R38 ;  /* 0x0000002421247223 */ /* 0x000fe20000000026 */
[----:B------:R-:W-:Y:S01]  /*a600*/  FSEL R28, R21, 0.12837915122509002686, P3 ;  /* 0x3e0375d3151c7808 */ /* 0x000fe20001800000 */
[----:B------:R-:W-:Y:S01]  /*a610*/  FFMA R30, R31, R32, R30 ;  /* 0x000000201f1e7223 */ /* 0x000fe2000000001e */
[----:B------:R-:W-:Y:S01]  /*a620*/  FSEL R32, R15, 0.11284004896879196167, P5 ;  /* 0x3de718af0f207808 */ /* 0x000fe20002800000 */
[----:B------:R-:W-:Y:S01]  /*a630*/  FFMA R12, R11, R12, R14 ;  /* 0x0000000c0b0c7223 */ /* 0x000fe2000000000e */
[----:B------:R-:W-:-:S02]  /*a640*/  FSEL R14, R20, -0.37612664699554443359, P4 ;  /* 0xbec093ac140e7808 */ /* 0x000fc40002000000 */
[----:B------:R-:W-:Y:S01]  /*a650*/  FSEL R3, -|R50|, R50, P3 ;  /* 0x0000003232037208 */ /* 0x000fe20001800300 */
[----:B------:R-:W-:Y:S01]  /*a660*/  FFMA R12, R11, R12, R28 ;  /* 0x0000000c0b0c7223 */ /* 0x000fe2000000001c */
[----:B------:R-:W-:Y:S01]  /*a670*/  FSEL R28, R21, 0.12837915122509002686, P4 ;  /* 0x3e0375d3151c7808 */ /* 0x000fe20002000000 */
[----:B------:R-:W-:Y:S01]  /*a680*/  FFMA R14, R31, R30, R14 ;  /* 0x0000001e1f0e7223 */ /* 0x000fe2000000000e */
[----:B------:R-:W-:Y:S01]  /*a690*/  FSEL R20, R20, -0.37612664699554443359, P5 ;  /* 0xbec093ac14147808 */ /* 0x000fe20002800000 */
[----:B------:R-:W-:Y:S01]  /*a6a0*/  FFMA R32, R33, R36, R32 ;  /* 0x0000002421207223 */ /* 0x000fe20000000020 */
[----:B------:R-:W-:Y:S01]  /*a6b0*/  FFMA R13, R12, R3, R3 ;  /* 0x000000030c0d7223 */ /* 0x000fe20000000003 */
[----:B------:R-:W-:Y:S01]  /*a6c0*/  FSEL R11, -|R56|, R56, P4 ;  /* 0x00000038380b7208 */ /* 0x000fe20002000300 */
[----:B------:R-:W-:Y:S01]  /*a6d0*/  FFMA R14, R31, R14, R28 ;  /* 0x0000000e1f0e7223 */ /* 0x000fe2000000001c */
[----:B------:R-:W-:Y:S01]  /*a6e0*/  FSEL R21, R21, 0.12837915122509002686, P5 ;  /* 0x3e0375d315157808 */ /* 0x000fe20002800000 */
[----:B------:R-:W-:Y:S01]  /*a6f0*/  FFMA R20, R33, R32, R20 ;  /* 0x0000002021147223 */ /* 0x000fe20000000014 */
[----:B------:R-:W1:Y:S01]  /*a700*/  @P3 MUFU.EX2 R3, R13 ;  /* 0x0000000d00033308 */ /* 0x000e620000000800 */
[----:B------:R-:W-:Y:S01]  /*a710*/  FSEL R31, -|R37|, R37, P5 ;  /* 0x00000025251f7208 */ /* 0x000fe20002800300 */
[----:B------:R-:W-:Y:S01]  /*a720*/  FFMA R15, R14, R11, R11 ;  /* 0x0000000b0e0f7223 */ /* 0x000fe2000000000b */
[----:B------:R-:W-:Y:S01]  /*a730*/  FFMA R20, R33, R20, R21 ;  /* 0x0000001421147223 */ /* 0x000fe20000000015 */
[----:B------:R-:W-:-:S03]  /*a740*/  FMUL R14, R43, 0.5 ;  /* 0x3f0000002b0e7820 */ /* 0x000fc60000400000 */
[----:B------:R-:W-:Y:S01]  /*a750*/  FFMA R20, R20, R31, R31 ;  /* 0x0000001f14147223 */ /* 0x000fe2000000001f */
[----:B------:R-:W2:Y:S01]  /*a760*/  @P4 MUFU.EX2 R11, R15 ;  /* 0x0000000f000b4308 */ /* 0x000ea20000000800 */
[----:B------:R-:W-:-:S07]  /*a770*/  FMUL R14, R7, R14 ;  /* 0x0000000e070e7220 */ /* 0x000fce0000400000 */
[----:B------:R-:W3:Y:S01]  /*a780*/  @P5 MUFU.EX2 R12, R20 ;  /* 0x00000014000c5308 */ /* 0x000ee20000000800 */
[----:B-1----:R-:W-:-:S05]  /*a790*/  @P3 FADD R3, -R3, 1 ;  /* 0x3f80000003033421 */ /* 0x002fca0000000100 */
[----:B------:R-:W-:Y:S01]  /*a7a0*/  @P3 LOP3.LUT R13, R3, 0x80000000, R50, 0xb8, !PT ;  /* 0x80000000030d3812 */ /* 0x000fe200078eb832 */
[----:B------:R-:W-:Y:S01]  /*a7b0*/  FMUL R3, R40, 0.5 ;  /* 0x3f00000028037820 */ /* 0x000fe20000400000 */
[----:B--2---:R-:W-:-:S03]  /*a7c0*/  @P4 FADD R11, -R11, 1 ;  /* 0x3f8000000b0b4421 */ /* 0x004fc60000000100 */
[----:B------:R-:W-:Y:S01]  /*a7d0*/  FMUL R21, R4, R3 ;  /* 0x0000000304157220 */ /* 0x000fe20000400000 */
[----:B------:R-:W-:Y:S01]  /*a7e0*/  FMUL R3, R44, 0.5 ;  /* 0x3f0000002c037820 */ /* 0x000fe20000400000 */
[----:B------:R-:W-:Y:S01]  /*a7f0*/  FMUL R4, R45, 0.5 ;  /* 0x3f0000002d047820 */ /* 0x000fe20000400000 */
[----:B------:R-:W-:Y:S01]  /*a800*/  @P4 LOP3.LUT R15, R11, 0x80000000, R56, 0xb8, !PT ;  /* 0x800000000b0f4812 */ /* 0x000fe200078eb838 */
[----:B------:R-:W-:Y:S01]  /*a810*/  FMUL R11, R42, 0.5 ;  /* 0x3f0000002a0b7820 */ /* 0x000fe20000400000 */
[----:B------:R-:W-:Y:S01]  /*a820*/  FMUL R7, R8, R3 ;  /* 0x0000000308077220 */ /* 0x000fe20000400000 */
[----:B---3--:R-:W-:Y:S01]  /*a830*/  @P5 FADD R12, -R12, 1 ;  /* 0x3f8000000c0c5421 */ /* 0x008fe20000000100 */
[----:B------:R-:W-:Y:S01]  /*a840*/  FMUL R28, R9, R4 ;  /* 0x00000004091c7220 */ /* 0x000fe20000400000 */
[----:B------:R-:W-:Y:S01]  /*a850*/  FMUL R11, R6, R11 ;  /* 0x0000000b060b7220 */ /* 0x000fe20000400000 */
[----:B------:R-:W-:Y:S01]  /*a860*/  FMUL R3, R64, 0.5 ;  /* 0x3f00000040037820 */ /* 0x000fe20000400000 */
[----:B------:R-:W-:Y:S01]  /*a870*/  FMUL R6, R47, 0.5 ;  /* 0x3f0000002f067820 */ /* 0x000fe20000400000 */
[----:B------:R-:W-:Y:S01]  /*a880*/  @P5 LOP3.LUT R20, R12, 0x80000000, R37, 0xb8, !PT ;  /* 0x800000000c145812 */ /* 0x000fe200078eb825 */
[----:B------:R-:W-:Y:S01]  /*a890*/  FMUL R12, R41, 0.5 ;  /* 0x3f000000290c7820 */ /* 0x000fe20000400000 */
[----:B------:R-:W-:Y:S01]  /*a8a0*/  FMUL R4, R51, 0.5 ;  /* 0x3f00000033047820 */ /* 0x000fe20000400000 */
[----:B------:R-:W-:Y:S01]  /*a8b0*/  FMUL R9, R24, R3 ;  /* 0x0000000318097220 */ /* 0x000fe20000400000 */
[----:B------:R-:W-:Y:S01]  /*a8c0*/  FMUL R23, R23, R6 ;  /* 0x0000000617177220 */ /* 0x000fe20000400000 */
[----:B------:R-:W-:Y:S01]  /*a8d0*/  FMUL R12, R5, R12 ;  /* 0x0000000c050c7220 */ /* 0x000fe20000400000 */
[----:B------:R-:W-:Y:S01]  /*a8e0*/  FMUL R5, R46, 0.5 ;  /* 0x3f0000002e057820 */ /* 0x000fe20000400000 */
[----:B------:R-:W-:Y:S01]  /*a8f0*/  FMUL R24, R27, R4 ;  /* 0x000000041b187220 */ /* 0x000fe20000400000 */
[----:B------:R-:W-:Y:S01]  /*a900*/  FMUL R4, R52, 0.5 ;  /* 0x3f00000034047820 */ /* 0x000fe20000400000 */
[----:B------:R-:W-:Y:S01]  /*a910*/  FMUL R6, R53, 0.5 ;  /* 0x3f00000035067820 */ /* 0x000fe20000400000 */
[----:B------:R-:W-:Y:S01]  /*a920*/  FMUL R8, R54, 0.5 ;  /* 0x3f00000036087820 */ /* 0x000fe20000400000 */
[----:B------:R-:W-:Y:S01]  /*a930*/  FMUL R3, R55, 0.5 ;  /* 0x3f00000037037820 */ /* 0x000fe20000400000 */
[----:B------:R-:W-:Y:S01]  /*a940*/  FADD R13, R13, 1 ;  /* 0x3f8000000d0d7421 */ /* 0x000fe20000000000 */
[----:B------:R-:W-:Y:S01]  /*a950*/  FADD R15, R15, 1 ;  /* 0x3f8000000f0f7421 */ /* 0x000fe20000000000 */
[----:B------:R-:W-:Y:S01]  /*a960*/  FADD R20, R20, 1 ;  /* 0x3f80000014147421 */ /* 0x000fe20000000000 */
[----:B------:R-:W-:Y:S01]  /*a970*/  FMUL R10, R10, R5 ;  /* 0x000000050a0a7220 */ /* 0x000fe20000400000 */
[----:B------:R-:W-:Y:S01]  /*a980*/  FMUL R29, R29, R4 ;  /* 0x000000041d1d7220 */ /* 0x000fe20000400000 */
[----:B------:R-:W-:Y:S01]  /*a990*/  FMUL R30, R13, R6 ;  /* 0x000000060d1e7220 */ /* 0x000fe20000400000 */
[----:B------:R-:W-:Y:S01]  /*a9a0*/  FMUL R32, R15, R8 ;  /* 0x000000080f207220 */ /* 0x000fe20000400000 */
        /* <DEDUP_REMOVED lines=22> */
[----:B------:R-:W-:Y:S02]  /*ab10*/  UIADD3 UR4, UR51, 0x6200, URZ ;  /* 0x0000620033047890 */ /* 0x000fe4000fffe03f */
[----:B------:R-:W-:Y:S01]  /*ab20*/  UIADD3.X UR9, URZ, UR53, URZ, UP0, !UPT ;  /* 0x000000353f097290 */ /* 0x000fe200087fe43f */
[----:B------:R-:W-:-:S08]  /*ab30*/  UMOV UR7, UR47 ;  /* 0x0000002f00077c82 */ /* 0x000fd00008000000 */
[----:B------:R2:W-:Y:S01]  /*ab40*/  UTMASTG.3D [UR4], [UR8] ;  /* 0x00000004080073b5 */ /* 0x0005e20008010000 */
[----:B------:R0:W-:Y:S01]  /*ab50*/  UTMACMDFLUSH ;  /* 0x00000000000079b7 */ /* 0x0001e20000000000 */
[----:B--2---:R-:W-:-:S04]  /*ab60*/  DEPBAR.LE SB0, 0x1 ;  /* 0x000080400000791a */ /* 0x004fc80000000000 */
.L_x_85:
[----:B------:R-:W-:Y:S05]  /*ab70*/  BSYNC B0 ;  /* 0x0000000000007941 */ /* 0x000fea0003800000 */
.L_x_84:
[----:B------:R-:W-:Y:S06]  /*ab80*/  BAR.SYNC.DEFER_BLOCKING 0x1, 0x100 ;  /* 0x0044000000007b1d */ /* 0x000fec0000010000 */
[----:B------:R-:W-:Y:S04]  /*ab90*/  BSSY B0, `(.L_x_86) ;  /* 0x0000009000007945 */ /* 0x000fe80003800000 */
[----:B------:R-:W-:Y:S05]  /*aba0*/  @P0 BRA `(.L_x_87) ;  /* 0x00000000001c0947 */ /* 0x000fea0003800000 */
[----:B------:R-:W-:-:S13]  /*abb0*/  ISETP.NE.AND P0, PT, R115, 0x3, PT ;  /* 0x000000037300780c */ /* 0x000fda0003f05270 */
[----:B------:R-:W-:Y:S05]  /*abc0*/  @!P0 BRA `(.L_x_88) ;  /* 0x0000000000048947 */ /* 0x000fea0003800000 */
[----:B------:R-:W-:Y:S01]  /*abd0*/  BPT.TRAP 0x1 ;  /* 0x000000040000795c */ /* 0x000fe20000300000 */
.L_x_88:
[----:B------:R-:W-:-:S04]  /*abe0*/  ULEA UR4, UR42, UR51, 0x3 ;  /* 0x000000332a047291 */ /* 0x000fc8000f8e183f */
[----:B------:R-:W-:-:S04]  /*abf0*/  UIADD3 UR4, UR4, 0x60, URZ ;  /* 0x0000006004047890 */ /* 0x000fc8000fffe03f */
[----:B------:R-:W-:-:S09]  /*ac00*/  UPRMT UR4, UR50, 0x654, UR4 ;  /* 0x0000065432047896 */ /* 0x000fd20008000004 */
[----:B------:R-:W-:Y:S03]  /*ac10*/  SYNCS.ARRIVE.TRANS64.RED.A1T0 RZ, [UR4], RZ ;  /* 0x000000ffffff79a7 */ /* 0x000fe60008100404 */
.L_x_87:
[----:B------:R-:W-:Y:S05]  /*ac20*/  BSYNC B0 ;  /* 0x0000000000007941 */ /* 0x000fea0003800000 */
.L_x_86:
[----:B------:R-:W-:Y:S01]  /*ac30*/  IADD3 R16, P0, R16, UR38, RZ ;  /* 0x0000002610107c10 */ /* 0x000fe2000ff1e0ff */
[----:B------:R-:W-:Y:S01]  /*ac40*/  ULDC.64 UR4, c[0x0][0x8f8] ;  /* 0x00023e0000047ab9 */ /* 0x000fe20000000a00 */
[----:B------:R-:W-:Y:S01]  /*ac50*/  UIADD3 UR42, UR42, 0x1, URZ ;  /* 0x000000012a2a7890 */ /* 0x000fe2000fffe03f */
[----:B------:R-:W-:Y:S01]  /*ac60*/  PRMT R3, RZ, 0x7610, R3 ;  /* 0x00007610ff037816 */ /* 0x000fe20000000003 */
[----:B------:R-:W-:Y:S01]  /*ac70*/  UMOV UR47, 0xffffffff ;  /* 0xffffffff002f7882 */ /* 0x000fe20000000000 */
[----:B------:R-:W-:Y:S01]  /*ac80*/  IADD3.X R17, R17, UR37, RZ, P0, !PT ;  /* 0x0000002511117c10 */ /* 0x000fe200087fe4ff */
[----:B------:R-:W-:Y:S01]  /*ac90*/  UISETP.NE.AND UP0, UPT, UR42, 0x4, UPT ;  /* 0x000000042a00788c */ /* 0x000fe2000bf05270 */
[----:B------:R-:W-:Y:S01]  /*aca0*/  ISETP.GE.U32.AND P0, PT, R16, UR4, PT ;  /* 0x0000000410007c0c */ /* 0x000fe2000bf06070 */
[----:B------:R-:W-:Y:S01]  /*acb0*/  IMAD.MOV.U32 R23, RZ, RZ, -0x1 ;  /* 0xffffffffff177424 */ /* 0x000fe200078e00ff */
[----:B------:R-:W-:Y:S01]  /*acc0*/  MOV R93, 0xffffffff ;  /* 0xffffffff005d7802 */ /* 0x000fe20000000f00 */
[----:B------:R-:W-:Y:S01]  /*acd0*/  USEL UR42, UR42, URZ, UP0 ;  /* 0x0000003f2a2a7287 */ /* 0x000fe20008000000 */
[----:B------:R-:W-:-:S13]  /*ace0*/  ISETP.GE.U32.AND.EX P0, PT, R17, UR5, PT, P0 ;  /* 0x0000000511007c0c */ /* 0x000fda000bf06100 */
[----:B------:R-:W-:Y:S05]  /*acf0*/  @P0 BRA `(.L_x_89) ;  /* 0x0000000400640947 */ /* 0x000fea0003800000 */
[----:B------:R-:W2:Y:S01]  /*ad00*/  S2R R23, SR_CTAID.X ;  /* 0x0000000000177919 */ /* 0x000ea20000002500 */
[----:B-1----:R-:W1:Y:S01]  /*ad10*/  LDC.64 R10, c[0x0][0x8d0] ;  /* 0x00023400ff0a7b82 */ /* 0x002e620000000a00 */
[----:B------:R-:W-:Y:S01]  /*ad20*/  ULDC UR4, c[0x0][0x150] ;  /* 0x0000540000047ab9 */ /* 0x000fe20000000800 */
[----:B------:R-:W-:Y:S01]  /*ad30*/  IMAD.MOV.U32 R8, RZ, RZ, R16 ;  /* 0x000000ffff087224 */ /* 0x000fe200078e0010 */
[----:B------:R-:W3:Y:S01]  /*ad40*/  S2R R25, SR_CTAID.Y ;  /* 0x0000000000197919 */ /* 0x000ee20000002600 */
[----:B------:R-:W-:-:S04]  /*ad50*/  IMAD.MOV.U32 R9, RZ, RZ, R17 ;  /* 0x000000ffff097224 */ /* 0x000fc800078e0011 */
[----:B------:R-:W4:Y:S08]  /*ad60*/  LDC R26, c[0x0][0x144] ;  /* 0x00005100ff1a7b82 */ /* 0x000f300000000800 */
[----:B------:R-:W3:Y:S08]  /*ad70*/  LDC R12, c[0x0][0x8d8] ;  /* 0x00023600ff0c7b82 */ /* 0x000ef00000000800 */
[----:B------:R-:W3:Y:S01]  /*ad80*/  LDC.64 R20, c[0x0][0x8c8] ;  /* 0x00023200ff147b82 */ /* 0x000ee20000000a00 */
[----:B-1----:R-:W-:-:S04]  /*ad90*/  ISETP.NE.U32.AND P0, PT, R10, RZ, PT ;  /* 0x000000ff0a00720c */ /* 0x002fc80003f05070 */
[----:B------:R-:W-:Y:S02]  /*ada0*/  ISETP.NE.AND.EX P0, PT, R11, RZ, PT, P0 ;  /* 0x000000ff0b00720c */ /* 0x000fe40003f05300 */
[----:B--2---:R-:W-:-:S05]  /*adb0*/  I2FP.F32.U32 R3, R23 ;  /* 0x0000001700037245 */ /* 0x004fca0000201000 */
[----:B------:R-:W-:-:S04]  /*adc0*/  FMUL R3, R3, UR4 ;  /* 0x0000000403037c20 */ /* 0x000fc80008400000 */
[----:B------:R1:W2:Y:S02]  /*add0*/  F2I.U32.TRUNC.NTZ R24, R3 ;  /* 0x0000000300187305 */ /* 0x0002a4000020f000 */
[----:B----4-:R-:W-:Y:S05]  /*ade0*/  @!P0 BRA `(.L_x_90) ;  /* 0x0000000000288947 */ /* 0x010fea0003800000 */
[----:B-1----:R-:W1:Y:S02]  /*adf0*/  LDC R3, c[0x0][0x8dc] ;  /* 0x00023700ff037b82 */ /* 0x002e640000000800 */
[----:B-1----:R-:W-:-:S05]  /*ae00*/  IADD3 R3, P0, R16, R3, RZ ;  /* 0x0000000310037210 */ /* 0x002fca0007f1e0ff */
[----:B------:R-:W-:-:S04]  /*ae10*/  IMAD.X R13, RZ, RZ, R17, P0 ;  /* 0x000000ffff0d7224 */ /* 0x000fc800000e0611 */
[----:B------:R-:W-:-:S04]  /*ae20*/  IMAD.WIDE.U32 R4, R13, R10, RZ ;  /* 0x0000000a0d047225 */ /* 0x000fc800078e00ff */
[----:B------:R-:W-:-:S04]  /*ae30*/  IMAD.WIDE.U32 R6, P0, R3, R11, R4 ;  /* 0x0000000b03067225 */ /* 0x000fc80007800004 */
[----:B------:R-:W-:Y:S01]  /*ae40*/  IMAD.WIDE.U32 R4, R3, R10, RZ ;  /* 0x0000000a03047225 */ /* 0x000fe200078e00ff */
[----:B------:R-:W-:-:S03]  /*ae50*/  IADD3.X R9, RZ, RZ, RZ, P0, !PT ;  /* 0x000000ffff097210 */ /* 0x000fc600007fe4ff */
[----:B------:R-:W-:Y:S01]  /*ae60*/  IMAD.MOV.U32 R8, RZ, RZ, R7 ;  /* 0x000000ffff087224 */ /* 0x000fe200078e0007 */
[----:B------:R-:W-:-:S05]  /*ae70*/  IADD3 RZ, P0, R5, R6, RZ ;  /* 0x0000000605ff7210 */ /* 0x000fca0007f1e0ff */
[----:B------:R-:W-:-:S08]  /*ae80*/  IMAD.WIDE.U32.X R8, R13, R11, R8, P0 ;  /* 0x0000000b0d087225 */ /* 0x000fd000000e0408 */
.L_x_90:
[-CC-:B---3--:R-:W-:Y:S01]  /*ae90*/  SHF.R.U64 R32, R8, R12.reuse, R9.reuse ;  /* 0x0000000c08207219 */ /* 0x188fe20000001209 */
[----:B------:R-:W3:Y:S01]  /*aea0*/  LDC.64 R14, c[0x0][0x8e8] ;  /* 0x00023a00ff0e7b82 */ /* 0x000ee20000000a00 */
[----:B-1----:R-:W-:Y:S01]  /*aeb0*/  SHF.R.U32.HI R3, RZ, R12, R9 ;  /* 0x0000000cff037219 */ /* 0x002fe20000011609 */
[----:B--2---:R-:W-:Y:S01]  /*aec0*/  IMAD.MOV R24, RZ, RZ, -R24 ;  /* 0x000000ffff187224 */ /* 0x004fe200078e0a18 */
[----:B------:R-:W-:Y:S01]  /*aed0*/  IADD3 R7, P0, RZ, -R32, RZ ;  /* 0x80000020ff077210 */ /* 0x000fe20007f1e0ff */
[----:B------:R-:W-:Y:S02]  /*aee0*/  ULDC UR4, c[0x0][0x154] ;  /* 0x0000550000047ab9 */ /* 0x000fe40000000800 */
[----:B------:R-:W-:Y:S02]  /*aef0*/  IMAD R26, R26, R24, R23 ;  /* 0x000000181a1a7224 */ /* 0x000fe400078e0217 */
[----:B------:R-:W1:Y:S01]  /*af00*/  LDC R8, c[0x0][0x8c0] ;  /* 0x00023000ff087b82 */ /* 0x000e620000000800 */
[----:B------:R-:W-:-:S02]  /*af10*/  IMAD.X R3, RZ, RZ, ~R3, P0 ;  /* 0x000000ffff037224 */ /* 0x000fc400000e0e03 */
[----:B------:R-:W-:-:S04]  /*af20*/  IMAD.WIDE.U32 R4, R7, R20, R16 ;  /* 0x0000001407047225 */ /* 0x000fc800078e0010 */
[----:B------:R-:W-:Y:S01]  /*af30*/  IMAD R6, R3, R20, RZ ;  /* 0x0000001403067224 */ /* 0x000fe200078e02ff */
[----:B------:R-:W2:Y:S03]  /*af40*/  LDC R28, c[0x0][0x8b0] ;  /* 0x00022c00ff1c7b82 */ /* 0x000ea60000000800 */
[----:B------:R-:W-:Y:S02]  /*af50*/  IMAD R3, R7, R21, R6 ;  /* 0x0000001507037224 */ /* 0x000fe400078e0206 */
[----:B------:R-:W-:-:S03]  /*af60*/  IMAD.MOV.U32 R7, RZ, RZ, 0x1 ;  /* 0x00000001ff077424 */ /* 0x000fc600078e00ff */
[----:B------:R-:W4:Y:S01]  /*af70*/  LDC R30, c[0x0][0x900] ;  /* 0x00024000ff1e7b82 */ /* 0x000f220000000800 */
[----:B------:R-:W-:Y:S02]  /*af80*/  IADD3 R3, R5, R3, RZ ;  /* 0x0000000305037210 */ /* 0x000fe40007ffe0ff */
[----:B------:R-:W-:Y:S02]  /*af90*/  I2FP.F32.U32 R5, R25 ;  /* 0x0000001900057245 */ /* 0x000fe40000201000 */
[----:B---3--:R-:W-:-:S03]  /*afa0*/  ISETP.NE.U32.AND P0, PT, R14, RZ, PT ;  /* 0x000000ff0e00720c */ /* 0x008fc60003f05070 */
[----:B------:R-:W3:Y:S01]  /*afb0*/  LDC R24, c[0x0][0x148] ;  /* 0x00005200ff187b82 */ /* 0x000ee20000000800 */
[----:B------:R-:W-:Y:S01]  /*afc0*/  FMUL R6, R5, UR4 ;  /* 0x0000000405067c20 */ /* 0x000fe20008400000 */
[-CC-:B-1----:R-:W-:Y:S01]  /*afd0*/  SHF.R.U64 R12, R4, R8.reuse, R3.reuse ;  /* 0x00000008040c7219 */ /* 0x182fe20000001203 */
[----:B------:R-:W-:Y:S01]  /*afe0*/  IMAD.MOV.U32 R5, RZ, RZ, -0x1 ;  /* 0xffffffffff057424 */ /* 0x000fe200078e00ff */
[----:B------:R-:W-:Y:S01]  /*aff0*/  ISETP.NE.AND.EX P0, PT, R15, RZ, PT, P0 ;  /* 0x000000ff0f00720c */ /* 0x000fe20003f05300 */
[----:B------:R1:W1:Y:S01]  /*b000*/  F2I.U32.TRUNC.NTZ R20, R6 ;  /* 0x0000000600147305 */ /* 0x000262000020f000 */
[----:B------:R-:W-:Y:S02]  /*b010*/  SHF.R.U32.HI R3, RZ, R8, R3 ;  /* 0x00000008ff037219 */ /* 0x000fe40000011603 */
[----:B------:R-:W1:Y:S02]  /*b020*/  LDC R21, c[0x0][0x8a8] ;  /* 0x00022a00ff157b82 */ /* 0x000e640000000800 */
[----:B--2---:R-:W-:-:S02]  /*b030*/  SHF.R.U64 R10, R12, R28, R3 ;  /* 0x0000001c0c0a7219 */ /* 0x004fc40000001203 */
[----:B------:R-:W-:-:S04]  /*b040*/  SHF.R.U32.HI R3, RZ, R28, R3 ;  /* 0x0000001cff037219 */ /* 0x000fc80000011603 */
[----:B------:R-:W2:Y:S01]  /*b050*/  LDC R27, c[0x0][0x8f0] ;  /* 0x00023c00ff1b7b82 */ /* 0x000ea20000000800 */
[-C--:B----4-:R-:W-:Y:S02]  /*b060*/  SHF.L.U32 R4, R5, R30.reuse, RZ ;  /* 0x0000001e05047219 */ /* 0x090fe400000006ff */
[-CC-:B------:R-:W-:Y:S02]  /*b070*/  SHF.R.U64 R13, R10, R30.reuse, R3.reuse ;  /* 0x0000001e0a0d7219 */ /* 0x180fe40000001203 */
[----:B------:R-:W-:Y:S02]  /*b080*/  SHF.R.U32.HI R5, RZ, R30, R3 ;  /* 0x0000001eff057219 */ /* 0x000fe40000011603 */
[----:B------:R-:W-:Y:S01]  /*b090*/  LOP3.LUT R23, RZ, R4, RZ, 0x33, !PT ;  /* 0x00000004ff177212 */ /* 0x000fe200078e33ff */
[----:B------:R-:W4:Y:S01]  /*b0a0*/  LDC R29, c[0x0][0x8e0] ;  /* 0x00023800ff1d7b82 */ /* 0x000f220000000800 */
[----:B------:R-:W-:Y:S01]  /*b0b0*/  SHF.L.U32 R30, R7, R30, RZ ;  /* 0x0000001e071e7219 */ /* 0x000fe200000006ff */
[----:B------:R-:W-:-:S06]  /*b0c0*/  IMAD.MOV.U32 R4, RZ, RZ, R13 ;  /* 0x000000ffff047224 */ /* 0x000fcc00078e000d */
[----:B------:R-:W1:Y:S01]  /*b0d0*/  LDC R31, c[0x0][0x8b8] ;  /* 0x00022e00ff1f7b82 */ /* 0x000e620000000800 */
[----:B------:R-:W-:Y:S05]  /*b0e0*/  @!P0 BRA `(.L_x_91) ;  /* 0x0000000000288947 */ /* 0x000fea0003800000 */
[----:B------:R-:W5:Y:S02]  /*b0f0*/  LDC R4, c[0x0][0x8f4] ;  /* 0x00023d00ff047b82 */ /* 0x000f640000000800 */
[----:B-----5:R-:W-:-:S04]  /*b100*/  IADD3 R3, P0, R13, R4, RZ ;  /* 0x000000040d037210 */ /* 0x020fc80007f1e0ff */
[----:B------:R-:W-:-:S05]  /*b110*/  IADD3.X R11, RZ, R5, RZ, P0, !PT ;  /* 0x00000005ff0b7210 */ /* 0x000fca00007fe4ff */
[----:B------:R-:W-:-:S04]  /*b120*/  IMAD.WIDE.U32 R4, R11, R14, RZ ;  /* 0x0000000e0b047225 */ /* 0x000fc800078e00ff */
[----:B-1----:R-:W-:-:S04]  /*b130*/  IMAD.WIDE.U32 R6, P0, R3, R15, R4 ;  /* 0x0000000f03067225 */ /* 0x002fc80007800004 */
[----:B------:R-:W-:-:S04]  /*b140*/  IMAD.WIDE.U32 R4, R3, R14, RZ ;  /* 0x0000000e03047225 */ /* 0x000fc800078e00ff */
[----:B------:R-:W-:Y:S01]  /*b150*/  IMAD.X R9, RZ, RZ, RZ, P0 ;  /* 0x000000ffff097224 */ /* 0x000fe200000e06ff */
[----:B------:R-:W-:Y:S01]  /*b160*/  IADD3 RZ, P0, R5, R6, RZ ;  /* 0x0000000605ff7210 */ /* 0x000fe20007f1e0ff */
[----:B------:R-:W-:-:S04]  /*b170*/  IMAD.MOV.U32 R8, RZ, RZ, R7 ;  /* 0x000000ffff087224 */ /* 0x000fc800078e0007 */
[----:B------:R-:W-:-:S08]  /*b180*/  IMAD.WIDE.U32.X R4, R11, R15, R8, P0 ;  /* 0x0000000f0b047225 */ /* 0x000fd000000e0408 */
.L_x_91:
[----:B------:R-:W-:Y:S01]  /*b190*/  ISETP.NE.AND P0, PT, R2, 0x1, PT ;  /* 0x000000010200780c */ /* 0x000fe20003f05270 */
[----:B-1----:R-:W-:Y:S01]  /*b1a0*/  IMAD.MOV R20, RZ, RZ, -R20 ;  /* 0x000000ffff147224 */ /* 0x002fe200078e0a14 */
[----:B--2---:R-:W-:Y:S02]  /*b1b0*/  SHF.R.U64 R3, R4, R27, R5 ;  /* 0x0000001b04037219 */ /* 0x004fe40000001205 */
[----:B------:R-:W-:Y:S02]  /*b1c0*/  LOP3.LUT R10, R10, R23, RZ, 0xc0, !PT ;  /* 0x000000170a0a7212 */ /* 0x000fe400078ec0ff */
[----:B------:R-:W-:Y:S01]  /*b1d0*/  IADD3 R5, R21, -0x1, RZ ;  /* 0xffffffff15057810 */ /* 0x000fe20007ffe0ff */
[----:B------:R-:W-:Y:S01]  /*b1e0*/  IMAD.MOV R4, RZ, RZ, -R3 ;  /* 0x000000ffff047224 */ /* 0x000fe200078e0a03 */
[----:B------:R-:W-:Y:S01]  /*b1f0*/  R2UR UR47, R32 ;  /* 0x00000000202f72ca */ /* 0x000fe200000e0000 */
[----:B------:R-:W-:Y:S01]  /*b200*/  IMAD R23, R30, R3, R10 ;  /* 0x000000031e177224 */ /* 0x000fe200078e020a */
[----:B------:R-:W-:Y:S01]  /*b210*/  LOP3.LUT R12, R12, R5, RZ, 0xc0, !PT ;  /* 0x000000050c0c7212 */ /* 0x000fe200078ec0ff */
[----:B----4-:R-:W-:-:S02]  /*b220*/  IMAD R3, R4, R29, R13 ;  /* 0x0000001d04037224 */ /* 0x010fc400078e020d */
[----:B---3--:R-:W-:Y:S02]  /*b230*/  @P0 IMAD R26, R24, R20, R25 ;  /* 0x00000014181a0224 */ /* 0x008fe400078e0219 */
[----:B------:R-:W-:Y:S02]  /*b240*/  IMAD R4, R3, R21, R12 ;  /* 0x0000001503047224 */ /* 0x000fe400078e020c */
[----:B------:R-:W-:Y:S02]  /*b250*/  IMAD R23, R23, R31, R26 ;  /* 0x0000001f17177224 */ /* 0x000fe400078e021a */
[----:B------:R-:W-:-:S03]  /*b260*/  IMAD.MOV.U32 R3, RZ, RZ, 0x1 ;  /* 0x00000001ff037424 */ /* 0x000fc600078e00ff */
[----:B------:R-:W-:Y:S02]  /*b270*/  SEL R93, R4, R23, !P0 ;  /* 0x00000017045d7207 */ /* 0x000fe40004000000 */
[----:B------:R-:W-:-:S07]  /*b280*/  SEL R23, R23, R4, !P0 ;  /* 0x0000000417177207 */ /* 0x000fce0004000000 */
.L_x_89:
[----:B------:R-:W-:Y:S01]  /*b290*/  R2UR UR48, R0 ;  /* 0x00000000003072ca */ /* 0x000fe200000e0000 */
[----:B------:R-:W-:Y:S01]  /*b2a0*/  UIADD3 UR43, UR43, 0x4, URZ ;  /* 0x000000042b2b7890 */ /* 0x000fe2000fffe03f */
[----:B------:R-:W-:-:S11]  /*b2b0*/  LOP3.LUT P0, RZ, R3, 0xff, RZ, 0xc0, !PT ;  /* 0x000000ff03ff7812 */ /* 0x000fd6000780c0ff */
[----:B------:R-:W-:Y:S02]  /*b2c0*/  ULOP3.LUT UR48, UR48, 0x3, URZ, 0xc0, !UPT ;  /* 0x0000000330307892 */ /* 0x000fe4000f8ec03f */
[----:B------:R-:W-:Y:S10]  /*b2d0*/  @P0 BRA `(.L_x_92) ;  /* 0xffffff6000580947 */ /* 0x000ff4000383ffff */
[----:B------:R-:W-:-:S13]  /*b2e0*/  PLOP3.LUT P0, PT, PT, PT, PT, 0x8, 0x0 ;  /* 0x000000000000781c */ /* 0x000fda0003f0e170 */
.L_x_18:
[----:B------:R-:W-:Y:S05]  /*b2f0*/  @P0 BRA `(.L_x_10) ;  /* 0x0000002800b00947 */ /* 0x000fea0003800000 */
[----:B------:R-:W-:Y:S01]  /*b300*/  ULDC.64 UR6, c[0x0][0x588] ;  /* 0x0001620000067ab9 */ /* 0x000fe20000000a00 */
[----:B------:R-:W-:Y:S01]  /*b310*/  ISETP.NE.AND.EX P1, PT, R119, RZ, PT, P1 ;  /* 0x000000ff7700720c */ /* 0x000fe20003f25310 */
[----:B------:R-:W-:-:S04]  /*b320*/  DEPBAR.LE SB0, 0x0 ;  /* 0x000080000000791a */ /* 0x000fc80000000000 */
[----:B------:R-:W-:Y:S01]  /*b330*/  ISETP.NE.U32.AND P0, PT, RZ, UR6, PT ;  /* 0x00000006ff007c0c */ /* 0x000fe2000bf05070 */
[----:B------:R-:W-:Y:S03]  /*b340*/  BSSY B0, `(.L_x_93) ;  /* 0x0000014000007945 */ /* 0x000fe60003800000 */
[----:B------:R-:W-:-:S13]  /*b350*/  ISETP.NE.AND.EX P0, PT, RZ, UR7, PT, P0 ;  /* 0x00000007ff007c0c */ /* 0x000fda000bf05300 */
[----:B------:R-:W-:Y:S05]  /*b360*/  @P0 BRA P1, `(.L_x_94) ;  /* 0x0000000000440947 */ /* 0x000fea0000800000 */
[----:B------:R-:W-:-:S04]  /*b370*/  ISETP.NE.U32.AND P0, PT, R118, RZ, PT ;  /* 0x000000ff7600720c */ /* 0x000fc80003f05070 */
[----:B------:R-:W-:-:S13]  /*b380*/  ISETP.NE.AND.EX P0, PT, R119, RZ, PT, P0 ;  /* 0x000000ff7700720c */ /* 0x000fda0003f05300 */
[----:B------:R-:W-:Y:S05]  /*b390*/  @!P0 BRA `(.L_x_95) ;  /* 0x00000000002c8947 */ /* 0x000fea0003800000 */
[----:B------:R-:W-:-:S13]  /*b3a0*/  LOP3.LUT P0, RZ, R88, 0xff, RZ, 0xc0, !PT ;  /* 0x000000ff58ff7812 */ /* 0x000fda000780c0ff */
[----:B------:R-:W-:Y:S05]  /*b3b0*/  @!P0 BRA `(.L_x_96) ;  /* 0x0000000000108947 */ /* 0x000fea0003800000 */
[----:B-----5:R-:W-:-:S13]  /*b3c0*/  FSETP.NEU.AND P0, PT, R90, RZ, PT ;  /* 0x000000ff5a00720b */ /* 0x020fda0003f0d000 */
[----:B------:R-:W-:Y:S05]  /*b3d0*/  @!P0 BREAK B0 ;  /* 0x0000000000008942 */ /* 0x000fea0003800000 */
[----:B------:R-:W-:Y:S05]  /*b3e0*/  @P0 BRA `(.L_x_94) ;  /* 0x0000000000240947 */ /* 0x000fea0003800000 */
[----:B------:R-:W-:Y:S05]  /*b3f0*/  BRA `(.L_x_10) ;  /* 0x0000002800707947 */ /* 0x000fea0003800000 */
.L_x_96:
[----:B------:R-:W-:-:S04]  /*b400*/  ISETP.NE.U32.AND P0, PT, RZ, UR6, PT ;  /* 0x00000006ff007c0c */ /* 0x000fc8000bf05070 */
[----:B------:R-:W-:-:S13]  /*b410*/  ISETP.NE.AND.EX P0, PT, RZ, UR7, PT, P0 ;  /* 0x00000007ff007c0c */ /* 0x000fda000bf05300 */
[----:B------:R-:W-:Y:S05]  /*b420*/  @!P0 BREAK B0 ;  /* 0x0000000000008942 */ /* 0x000fea0003800000 */
[----:B------:R-:W-:Y:S05]  /*b430*/  @P0 BRA `(.L_x_94) ;  /* 0x0000000000100947 */ /* 0x000fea0003800000 */
[----:B------:R-:W-:Y:S05]  /*b440*/  BRA `(.L_x_10) ;  /* 0x00000028005c7947 */ /* 0x000fea0003800000 */
.L_x_95:
[----:B-----5:R-:W-:-:S13]  /*b450*/  FSETP.NEU.AND P0, PT, R90, RZ, PT ;  /* 0x000000ff5a00720b */ /* 0x020fda0003f0d000 */
[----:B------:R-:W-:Y:S05]  /*b460*/  @!P0 BREAK B0 ;  /* 0x0000000000008942 */ /* 0x000fea0003800000 */
[----:B------:R-:W-:Y:S05]  /*b470*/  @!P0 BRA `(.L_x_10) ;  /* 0x0000002800508947 */ /* 0x000fea0003800000 */
.L_x_94:
[----:B------:R-:W-:Y:S05]  /*b480*/  BSYNC B0 ;  /* 0x0000000000007941 */ /* 0x000fea0003800000 */
.L_x_93:
[----:B------:R-:W-:-:S04]  /*b490*/  LOP3.LUT R19, R19, 0x1, RZ, 0xfc, !PT ;  /* 0x0000000113137812 */ /* 0x000fc800078efcff */
[----:B------:R-:W-:-:S13]  /*b4a0*/  ISETP.NE.AND P0, PT, R19, 0x3, PT ;  /* 0x000000031300780c */ /* 0x000fda0003f05270 */
[----:B------:R-:W-:Y:S05]  /*b4b0*/  @!P0 BRA `(.L_x_97) ;  /* 0x0000000000048947 */ /* 0x000fea0003800000 */
[----:B------:R-:W-:Y:S01]  /*b4c0*/  BPT.TRAP 0x1 ;  /* 0x000000040000795c */ /* 0x000fe20000300000 */
.L_x_97:
[----:B------:R-:W3:Y:S01]  /*b4d0*/  S2UR UR5, SR_CgaCtaId ;  /* 0x00000000000579c3 */ /* 0x000ee20000008800 */
[----:B------:R-:W-:Y:S02]  /*b4e0*/  UMOV UR4, 0x400 ;  /* 0x0000040000047882 */ /* 0x000fe40000000000 */
[----:B---3--:R-:W-:-:S04]  /*b4f0*/  ULEA UR4, UR5, UR4, 0x18 ;  /* 0x0000000405047291 */ /* 0x008fc8000f8ec03f */
[----:B------:R-:W-:-:S04]  /*b500*/  ULEA UR4, UR42, UR4, 0x3 ;  /* 0x000000042a047291 */ /* 0x000fc8000f8e183f */
[----:B------:R-:W-:-:S04]  /*b510*/  UIADD3 UR4, UR4, 0x60, URZ ;  /* 0x0000006004047890 */ /* 0x000fc8000fffe03f */
[----:B------:R-:W-:-:S09]  /*b520*/  UPRMT UR4, UR5, 0x654, UR4 ;  /* 0x0000065405047896 */ /* 0x000fd20008000004 */
[----:B------:R-:W-:Y:S01]  /*b530*/  SYNCS.ARRIVE.TRANS64.RED.A1T0 RZ, [UR4], RZ ;  /* 0x000000ffffff79a7 */ /* 0x000fe20008100404 */
[----:B------:R-:W-:Y:S05]  /*b540*/  BRA `(.L_x_10) ;  /* 0x00000028001c7947 */ /* 0x000fea0003800000 */
.L_x_9:
[----:B------:R-:W-:Y:S01]  /*b550*/  ULDC.64 UR4, c[0x0][0x8f8] ;  /* 0x00023e0000047ab9 */ /* 0x000fe20000000a00 */
[----:B------:R-:W-:Y:S01]  /*b560*/  PRMT R10, RZ, 0x7610, R10 ;  /* 0x00007610ff0a7816 */ /* 0x000fe2000000000a */
[----:B------:R-:W-:Y:S01]  /*b570*/  IMAD.MOV.U32 R13, RZ, RZ, -0x1 ;  /* 0xffffffffff0d7424 */ /* 0x000fe200078e00ff */
[----:B------:R-:W-:Y:S01]  /*b580*/  ISETP.GE.U32.AND P1, PT, R16, UR4, PT ;  /* 0x0000000410007c0c */ /* 0x000fe2000bf26070 */
[----:B------:R-:W-:Y:S01]  /*b590*/  IMAD.MOV.U32 R6, RZ, RZ, -0x1 ;  /* 0xffffffffff067424 */ /* 0x000fe200078e00ff */
[----:B------:R-:W-:Y:S02]  /*b5a0*/  MOV R7, 0xffffffff ;  /* 0xffffffff00077802 */ /* 0x000fe40000000f00 */
[----:B------:R-:W-:-:S13]  /*b5b0*/  ISETP.GE.U32.AND.EX P1, PT, R17, UR5, PT, P1 ;  /* 0x0000000511007c0c */ /* 0x000fda000bf26110 */
        /* <DEDUP_REMOVED lines=10> */
[----:B-1----:R-:W-:-:S04]  /*b660*/  IADD3 R13, P1, R16, R7, RZ ;  /* 0x00000007100d7210 */ /* 0x002fc80007f3e0ff */
[----:B------:R-:W-:-:S05]  /*b670*/  IADD3.X R21, RZ, R17, RZ, P1, !PT ;  /* 0x00000011ff157210 */ /* 0x000fca0000ffe4ff */
[----:B------:R-:W-:-:S04]  /*b680*/  IMAD.WIDE.U32 R6, R21, R14, RZ ;  /* 0x0000000e15067225 */ /* 0x000fc800078e00ff */
[----:B------:R-:W-:-:S04]  /*b690*/  IMAD.WIDE.U32 R10, P1, R13, R15, R6 ;  /* 0x0000000f0d0a7225 */ /* 0x000fc80007820006 */
[----:B------:R-:W-:-:S04]  /*b6a0*/  IMAD.WIDE.U32 R6, R13, R14, RZ ;  /* 0x0000000e0d067225 */ /* 0x000fc800078e00ff */
[----:B------:R-:W-:Y:S01]  /*b6b0*/  IMAD.X R13, RZ, RZ, RZ, P1 ;  /* 0x000000ffff0d7224 */ /* 0x000fe200008e06ff */
[----:B------:R-:W-:Y:S01]  /*b6c0*/  IADD3 RZ, P1, R7, R10, RZ ;  /* 0x0000000a07ff7210 */ /* 0x000fe20007f3e0ff */
[----:B------:R-:W-:-:S04]  /*b6d0*/  IMAD.MOV.U32 R12, RZ, RZ, R11 ;  /* 0x000000ffff0c7224 */ /* 0x000fc800078e000b */
[----:B------:R-:W-:-:S08]  /*b6e0*/  IMAD.WIDE.U32.X R12, R21, R15, R12, P1 ;  /* 0x0000000f150c7225 */ /* 0x000fd000008e040c */
.L_x_99:
[--C-:B------:R-:W-:Y:S01]  /*b6f0*/  SHF.R.U64 R14, R12, R20, R13.reuse ;  /* 0x000000140c0e7219 */ /* 0x100fe2000000120d */
[----:B------:R-:W1:Y:S01]  /*b700*/  LDC R26, c[0x0][0x8c0] ;  /* 0x00023000ff1a7b82 */ /* 0x000e620000000800 */
[----:B------:R-:W-:Y:S01]  /*b710*/  I2FP.F32.U32 R7, R8 ;  /* 0x0000000800077245 */ /* 0x000fe20000201000 */
[----:B------:R-:W-:Y:S01]  /*b720*/  ULDC UR4, c[0x0][0x150] ;  /* 0x0000540000047ab9 */ /* 0x000fe20000000800 */
[----:B------:R-:W-:Y:S02]  /*b730*/  SHF.R.U32.HI R6, RZ, R20, R13 ;  /* 0x00000014ff067219 */ /* 0x000fe4000001160d */
[----:B------:R-:W-:Y:S01]  /*b740*/  IADD3 R9, P1, RZ, -R14, RZ ;  /* 0x8000000eff097210 */ /* 0x000fe20007f3e0ff */
[----:B------:R-:W-:Y:S01]  /*b750*/  FMUL R13, R7, UR4 ;  /* 0x00000004070d7c20 */ /* 0x000fe20008400000 */
[----:B------:R-:W-:Y:S01]  /*b760*/  ULDC UR4, c[0x0][0x154] ;  /* 0x0000550000047ab9 */ /* 0x000fe20000000800 */
[----:B------:R-:W2:Y:S02]  /*b770*/  LDC.64 R28, c[0x0][0x8e8] ;  /* 0x00023a00ff1c7b82 */ /* 0x000ea40000000a00 */
[----:B------:R-:W-:-:S02]  /*b780*/  IMAD.X R11, RZ, RZ, ~R6, P1 ;  /* 0x000000ffff0b7224 */ /* 0x000fc400008e0e06 */
[----:B------:R-:W3:Y:S01]  /*b790*/  F2I.U32.TRUNC.NTZ R13, R13 ;  /* 0x0000000d000d7305 */ /* 0x000ee2000020f000 */
[----:B------:R-:W-:-:S03]  /*b7a0*/  IMAD.WIDE.U32 R6, R9, R24, R16 ;  /* 0x0000001809067225 */ /* 0x000fc600078e0010 */
[----:B------:R-:W4:Y:S01]  /*b7b0*/  LDC R15, c[0x0][0x144] ;  /* 0x00005100ff0f7b82 */ /* 0x000f220000000800 */
[----:B------:R-:W-:-:S04]  /*b7c0*/  IMAD R10, R11, R24, RZ ;  /* 0x000000180b0a7224 */ /* 0x000fc800078e02ff */
[----:B------:R-:W-:Y:S02]  /*b7d0*/  IMAD R9, R9, R25, R10 ;  /* 0x0000001909097224 */ /* 0x000fe400078e020a */
[----:B------:R-:W-:Y:S01]  /*b7e0*/  IMAD.MOV.U32 R10, RZ, RZ, -0x1 ;  /* 0xffffffffff0a7424 */ /* 0x000fe200078e00ff */
[----:B------:R-:W5:Y:S02]  /*b7f0*/  LDC R20, c[0x0][0x8b0] ;  /* 0x00022c00ff147b82 */ /* 0x000f640000000800 */
[----:B------:R-:W-:Y:S02]  /*b800*/  IADD3 R7, R7, R9, RZ ;  /* 0x0000000907077210 */ /* 0x000fe40007ffe0ff */
[----:B------:R-:W-:Y:S02]  /*b810*/  I2FP.F32.U32 R9, R3 ;  /* 0x0000000300097245 */ /* 0x000fe40000201000 */
[-C--:B-1----:R-:W-:Y:S01]  /*b820*/  SHF.R.U64 R12, R6, R26.reuse, R7 ;  /* 0x0000001a060c7219 */ /* 0x082fe20000001207 */
[----:B---3--:R-:W-:Y:S01]  /*b830*/  IMAD.MOV R6, RZ, RZ, -R13 ;  /* 0x000000ffff067224 */ /* 0x008fe200078e0a0d */
[----:B------:R-:W1:Y:S01]  /*b840*/  LDC R11, c[0x0][0x900] ;  /* 0x00024000ff0b7b82 */ /* 0x000e620000000800 */
[----:B--2---:R-:W-:Y:S01]  /*b850*/  ISETP.NE.U32.AND P1, PT, R28, RZ, PT ;  /* 0x000000ff1c00720c */ /* 0x004fe20003f25070 */
[----:B------:R-:W-:Y:S01]  /*b860*/  FMUL R9, R9, UR4 ;  /* 0x0000000409097c20 */ /* 0x000fe20008400000 */
[----:B------:R-:W-:-:S02]  /*b870*/  SHF.R.U32.HI R7, RZ, R26, R7 ;  /* 0x0000001aff077219 */ /* 0x000fc40000011607 */
[----:B------:R-:W-:-:S03]  /*b880*/  ISETP.NE.AND.EX P1, PT, R29, RZ, PT, P1 ;  /* 0x000000ff1d00720c */ /* 0x000fc60003f25310 */
[----:B------:R-:W2:Y:S01]  /*b890*/  LDC R24, c[0x0][0x148] ;  /* 0x00005200ff187b82 */ /* 0x000ea20000000800 */
[----:B----4-:R-:W-:Y:S02]  /*b8a0*/  IMAD R25, R15, R6, R8 ;  /* 0x000000060f197224 */ /* 0x010fe400078e0208 */
[----:B------:R-:W-:-:S05]  /*b8b0*/  IMAD.MOV.U32 R8, RZ, RZ, 0x1 ;  /* 0x00000001ff087424 */ /* 0x000fca00078e00ff */
[----:B------:R-:W3:Y:S01]  /*b8c0*/  LDC R23, c[0x0][0x8a8] ;  /* 0x00022a00ff177b82 */ /* 0x000ee20000000800 */
[-CC-:B-----5:R-:W-:Y:S02]  /*b8d0*/  SHF.R.U64 R15, R12, R20.reuse, R7.reuse ;  /* 0x000000140c0f7219 */ /* 0x1a0fe40000001207 */
[----:B------:R-:W-:Y:S02]  /*b8e0*/  SHF.R.U32.HI R6, RZ, R20, R7 ;  /* 0x00000014ff067219 */ /* 0x000fe40000011607 */
[----:B------:R4:W1:Y:S03]  /*b8f0*/  F2I.U32.TRUNC.NTZ R20, R9 ;  /* 0x0000000900147305 */ /* 0x000866000020f000 */
[----:B------:R-:W2:Y:S01]  /*b900*/  LDC R27, c[0x0][0x8f0] ;  /* 0x00023c00ff1b7b82 */ /* 0x000ea20000000800 */
[-C--:B-1----:R-:W-:Y:S02]  /*b910*/  SHF.L.U32 R10, R10, R11.reuse, RZ ;  /* 0x0000000b0a0a7219 */ /* 0x082fe400000006ff */
[----:B------:R-:W-:-:S02]  /*b920*/  SHF.R.U64 R21, R15, R11, R6 ;  /* 0x0000000b0f157219 */ /* 0x000fc40000001206 */
[-C--:B------:R-:W-:Y:S02]  /*b930*/  SHF.R.U32.HI R7, RZ, R11.reuse, R6 ;  /* 0x0000000bff077219 */ /* 0x080fe40000011606 */
[----:B------:R-:W-:Y:S01]  /*b940*/  SHF.L.U32 R26, R8, R11, RZ ;  /* 0x0000000b081a7219 */ /* 0x000fe200000006ff */
[----:B------:R-:W1:Y:S01]  /*b950*/  LDC R30, c[0x0][0x8e0] ;  /* 0x00023800ff1e7b82 */ /* 0x000e620000000800 */
[----:B------:R-:W-:Y:S02]  /*b960*/  LOP3.LUT R32, RZ, R10, RZ, 0x33, !PT ;  /* 0x0000000aff207212 */ /* 0x000fe400078e33ff */
[----:B------:R-:W-:-:S05]  /*b970*/  MOV R6, R21 ;  /* 0x0000001500067202 */ /* 0x000fca0000000f00 */
[----:B------:R-:W1:Y:S01]  /*b980*/  LDC R31, c[0x0][0x8b8] ;  /* 0x00022e00ff1f7b82 */ /* 0x000e620000000800 */
[----:B----4-:R-:W-:Y:S05]  /*b990*/  @!P1 BRA `(.L_x_100) ;  /* 0x0000000000289947 */ /* 0x010fea0003800000 */
[----:B------:R-:W4:Y:S02]  /*b9a0*/  LDC R6, c[0x0][0x8f4] ;  /* 0x00023d00ff067b82 */ /* 0x000f240000000800 */
[----:B----4-:R-:W-:-:S05]  /*b9b0*/  IADD3 R11, P1, R21, R6, RZ ;  /* 0x00000006150b7210 */ /* 0x010fca0007f3e0ff */
[----:B------:R-:W-:-:S04]  /*b9c0*/  IMAD.X R13, RZ, RZ, R7, P1 ;  /* 0x000000ffff0d7224 */ /* 0x000fc800008e0607 */
[----:B------:R-:W-:-:S04]  /*b9d0*/  IMAD.WIDE.U32 R6, R13, R28, RZ ;  /* 0x0000001c0d067225 */ /* 0x000fc800078e00ff */
[----:B------:R-:W-:-:S04]  /*b9e0*/  IMAD.WIDE.U32 R8, P1, R11, R29, R6 ;  /* 0x0000001d0b087225 */ /* 0x000fc80007820006 */
[----:B------:R-:W-:-:S04]  /*b9f0*/  IMAD.WIDE.U32 R6, R11, R28, RZ ;  /* 0x0000001c0b067225 */ /* 0x000fc800078e00ff */
[----:B------:R-:W-:Y:S01]  /*ba00*/  IMAD.X R11, RZ, RZ, RZ, P1 ;  /* 0x000000ffff0b7224 */ /* 0x000fe200008e06ff */
[----:B------:R-:W-:Y:S01]  /*ba10*/  IADD3 RZ, P1, R7, R8, RZ ;  /* 0x0000000807ff7210 */ /* 0x000fe20007f3e0ff */
[----:B------:R-:W-:-:S04]  /*ba20*/  IMAD.MOV.U32 R10, RZ, RZ, R9 ;  /* 0x000000ffff0a7224 */ /* 0x000fc800078e0009 */
[----:B------:R-:W-:-:S08]  /*ba30*/  IMAD.WIDE.U32.X R6, R13, R29, R10, P1 ;  /* 0x0000001d0d067225 */ /* 0x000fd000008e040a */
.L_x_100:
[----:B------:R-:W-:Y:S01]  /*ba40*/  ISETP.NE.AND P1, PT, R2, 0x1, PT ;  /* 0x000000010200780c */ /* 0x000fe20003f25270 */
[----:B---3--:R-:W-:Y:S01]  /*ba50*/  VIADD R9, R23, 0xffffffff ;  /* 0xffffffff17097836 */ /* 0x008fe20000000000 */
[----:B--2---:R-:W-:Y:S01]  /*ba60*/  SHF.R.U64 R7, R6, R27, R7 ;  /* 0x0000001b06077219 */ /* 0x004fe20000001207 */
[----:B------:R-:W-:Y:S01]  /*ba70*/  IMAD.MOV.U32 R10, RZ, RZ, 0x1 ;  /* 0x00000001ff0a7424 */ /* 0x000fe200078e00ff */
[----:B------:R-:W-:Y:S02]  /*ba80*/  IADD3 R20, -R20, RZ, RZ ;  /* 0x000000ff14147210 */ /* 0x000fe40007ffe1ff */
[----:B------:R-:W-:Y:S01]  /*ba90*/  LOP3.LUT R6, R15, R32, RZ, 0xc0, !PT ;  /* 0x000000200f067212 */ /* 0x000fe200078ec0ff */
[----:B------:R-:W-:Y:S01]  /*baa0*/  IMAD.MOV R8, RZ, RZ, -R7 ;  /* 0x000000ffff087224 */ /* 0x000fe200078e0a07 */
[----:B------:R-:W-:-:S03]  /*bab0*/  LOP3.LUT R12, R12, R9, RZ, 0xc0, !PT ;  /* 0x000000090c0c7212 */ /* 0x000fc600078ec0ff */
[----:B------:R-:W-:Y:S02]  /*bac0*/  IMAD R6, R26, R7, R6 ;  /* 0x000000071a067224 */ /* 0x000fe400078e0206 */
[----:B------:R-:W-:Y:S02]  /*bad0*/  @P1 IMAD R25, R24, R20, R3 ;  /* 0x0000001418191224 */ /* 0x000fe400078e0203 */
[----:B-1----:R-:W-:Y:S02]  /*bae0*/  IMAD R3, R8, R30, R21 ;  /* 0x0000001e08037224 */ /* 0x002fe400078e0215 */
[----:B------:R-:W-:Y:S02]  /*baf0*/  IMAD R13, R6, R31, R25 ;  /* 0x0000001f060d7224 */ /* 0x000fe400078e0219 */
[----:B------:R-:W-:-:S05]  /*bb00*/  IMAD R6, R3, R23, R12 ;  /* 0x0000001703067224 */ /* 0x000fca00078e020c */
[----:B------:R-:W-:Y:S02]  /*bb10*/  SEL R7, R6, R13, !P1 ;  /* 0x0000000d06077207 */ /* 0x000fe40004800000 */
[----:B------:R-:W-:Y:S02]  /*bb20*/  SEL R13, R13, R6, !P1 ;  /* 0x000000060d0d7207 */ /* 0x000fe40004800000 */
[----:B------:R-:W-:-:S07]  /*bb30*/  MOV R6, R14 ;  /* 0x0000000e00067202 */ /* 0x000fce0000000f00 */
.L_x_98:
[----:B------:R-:W-:-:S08]  /*bb40*/  NOP ;  /* 0x0000000000007918 */ /* 0x000fd00000000000 */
[----:B------:R-:W1:-:S00]  /*bb50*/  USETMAXREG.DEALLOC.CTAPOOL 0x28 ;  /* 0x00000028000079c8 */ /* 0x000e4000080e0500 */
[----:B-1----:R-:W-:-:S13]  /*bb60*/  ISETP.NE.AND P1, PT, R0, 0x1, PT ;  /* 0x000000010000780c */ /* 0x002fda0003f25270 */
[----:B------:R-:W-:Y:S05]  /*bb70*/  @!P1 BRA `(.L_x_10) ;  /* 0x0000002000909947 */ /* 0x000fea0003800000 */
[----:B------:R-:W-:Y:S05]  /*bb80*/  @!P4 BRA `(.L_x_101) ;  /* 0x0000001000a8c947 */ /* 0x000fea0003800000 */
[----:B------:R-:W-:-:S13]  /*bb90*/  ISETP.NE.OR P0, PT, R0, 0x2, P0 ;  /* 0x000000020000780c */ /* 0x000fda0000705670 */
[----:B------:R-:W-:Y:S05]  /*bba0*/  @P0 BRA `(.L_x_10) ;  /* 0x0000002000840947 */ /* 0x000fea0003800000 */
[----:B------:R-:W-:-:S13]  /*bbb0*/  LOP3.LUT P1, RZ, R10, 0xff, RZ, 0xc0, !PT ;  /* 0x000000ff0aff7812 */ /* 0x000fda000782c0ff */
[----:B------:R-:W-:Y:S05]  /*bbc0*/  @!P1 BRA `(.L_x_102) ;  /* 0x0000000000189947 */ /* 0x000fea0003800000 */
[----:B------:R-:W-:Y:S01]  /*bbd0*/  UMOV UR4, 0x400 ;  /* 0x0000040000047882 */ /* 0x000fe20000000000 */
[----:B------:R-:W-:Y:S01]  /*bbe0*/  IMAD.MOV.U32 R0, RZ, RZ, RZ ;  /* 0x000000ffff007224 */ /* 0x000fe200078e00ff */
[----:B------:R-:W-:-:S04]  /*bbf0*/  ULEA UR4, UR36, UR4, 0x18 ;  /* 0x0000000424047291 */ /* 0x000fc8000f8ec03f */
[----:B------:R-:W-:-:S05]  /*bc00*/  SHF.L.U32 R0, R0, 0x1f, RZ ;  /* 0x0000001f00007819 */ /* 0x000fca00000006ff */
[----:B------:R-:W1:Y:S02]  /*bc10*/  SYNCS.PHASECHK.TRANS64.TRYWAIT P0, [UR4+0x88], R0 ;  /* 0x00008800ff0075a7 */ /* 0x000e640008000144 */
[----:B-1----:R-:W-:Y:S05]  /*bc20*/  @!P0 BRA `(.L_x_103) ;  /* 0x0000002000ec8947 */ /* 0x002fea0003800000 */
.L_x_102:
[----:B-1----:R-:W-:Y:S01]  /*bc30*/  PRMT R0, RZ, 0x7610, R0 ;  /* 0x00007610ff007816 */ /* 0x002fe20000000000 */
[----:B------:R-:W-:Y:S06]  /*bc40*/  @P3 BRA `(.L_x_104) ;  /* 0x0000000000243947 */ /* 0x000fec0003800000 */
[----:B------:R-:W-:Y:S02]  /*bc50*/  ULDC.64 UR4, c[0x0][0x588] ;  /* 0x0001620000047ab9 */ /* 0x000fe40000000a00 */
[----:B------:R-:W-:-:S04]  /*bc60*/  ISETP.NE.U32.AND P0, PT, RZ, UR4, PT ;  /* 0x00000004ff007c0c */ /* 0x000fc8000bf05070 */
[----:B------:R-:W-:-:S13]  /*bc70*/  ISETP.NE.AND.EX P0, PT, RZ, UR5, PT, P0 ;  /* 0x00000005ff007c0c */ /* 0x000fda000bf05300 */
[----:B------:R-:W-:Y:S05]  /*bc80*/  @!P0 BRA `(.L_x_105) ;  /* 0x00000000000c8947 */ /* 0x000fea0003800000 */
[----:B------:R1:W5:Y:S01]  /*bc90*/  LDG.E R3, desc[UR40][R4.64] ;  /* 0x0000002804037981 */ /* 0x000362000c1e1900 */
[----:B------:R-:W-:Y:S01]  /*bca0*/  IMAD.MOV.U32 R0, RZ, RZ, 0x1 ;  /* 0x00000001ff007424 */ /* 0x000fe200078e00ff */
[----:B------:R-:W-:Y:S06]  /*bcb0*/  BRA `(.L_x_104) ;  /* 0x0000000000087947 */ /* 0x000fec0003800000 */
.L_x_105:
[----:B------:R-:W2:Y:S01]  /*bcc0*/  LDC R3, c[0x0][0x580] ;  /* 0x00016000ff037b82 */ /* 0x000ea20000000800 */
[----:B------:R-:W-:-:S07]  /*bcd0*/  IMAD.MOV.U32 R0, RZ, RZ, 0x1 ;  /* 0x00000001ff007424 */ /* 0x000fce00078e00ff */
.L_x_104:
[----:B------:R-:W-:Y:S01]  /*bce0*/  MOV R8, 0x1 ;  /* 0x0000000100087802 */ /* 0x000fe20000000f00 */
[----:B------:R-:W-:Y:S06]  /*bcf0*/  @!P1 BRA `(.L_x_106) ;  /* 0x0000000c00dc9947 */ /* 0x000fec0003800000 */
[----:B------:R-:W3:Y:S01]  /*bd00*/  LDC R9, c[0x0][0x900] ;  /* 0x00024000ff097b82 */ /* 0x000ee20000000800 */
[----:B-1----:R-:W-:Y:S01]  /*bd10*/  IMAD.MOV.U32 R4, RZ, RZ, -0x1 ;  /* 0xffffffffff047424 */ /* 0x002fe200078e00ff */
[----:B------:R-:W-:Y:S01]  /*bd20*/  LOP3.LUT R10, R19, 0x2, RZ, 0xfc, !PT ;  /* 0x00000002130a7812 */ /* 0x000fe200078efcff */
[----:B------:R-:W-:Y:S01]  /*bd30*/  IMAD.MOV.U32 R8, RZ, RZ, 0x1 ;  /* 0x00000001ff087424 */ /* 0x000fe200078e00ff */
[----:B------:R-:W-:Y:S01]  /*bd40*/  ULDC.64 UR6, c[0x0][0x198] ;  /* 0x0000660000067ab9 */ /* 0x000fe20000000a00 */
[----:B------:R-:W-:Y:S01]  /*bd50*/  ULDC.64 UR14, c[0x0][0x588] ;  /* 0x00016200000e7ab9 */ /* 0x000fe20000000a00 */
[----:B------:R-:W-:Y:S01]  /*bd60*/  ULDC.64 UR22, c[0x0][0x8f8] ;  /* 0x00023e0000167ab9 */ /* 0x000fe20000000a00 */
[----:B------:R-:W-:Y:S01]  /*bd70*/  ULDC.64 UR24, c[0x0][0x590] ;  /* 0x0001640000187ab9 */ /* 0x000fe20000000a00 */
[----:B------:R-:W1:Y:S01]  /*bd80*/  LDC R11, c[0x0][0x8a8] ;  /* 0x00022a00ff0b7b82 */ /* 0x000e620000000800 */
[-C--:B---3--:R-:W-:Y:S02]  /*bd90*/  SHF.L.U32 R4, R4, R9.reuse, RZ ;  /* 0x0000000904047219 */ /* 0x088fe400000006ff */
[----:B------:R-:W-:Y:S01]  /*bda0*/  SHF.L.U32 R9, R8, R9, RZ ;  /* 0x0000000908097219 */ /* 0x000fe200000006ff */
[----:B------:R-:W-:Y:S01]  /*bdb0*/  IMAD.MOV.U32 R8, RZ, RZ, 0x1 ;  /* 0x00000001ff087424 */ /* 0x000fe200078e00ff */
[----:B------:R-:W-:-:S02]  /*bdc0*/  LOP3.LUT R12, RZ, R4, RZ, 0x33, !PT ;  /* 0x00000004ff0c7212 */ /* 0x000fc400078e33ff */
[----:B-1----:R-:W-:-:S07]  /*bdd0*/  IADD3 R11, R11, -0x1, RZ ;  /* 0xffffffff0b0b7810 */ /* 0x002fce0007ffe0ff */
.L_x_138:
[----:B------:R-:W-:Y:S02]  /*bde0*/  ISETP.NE.U32.AND P0, PT, RZ, UR24, PT ;  /* 0x00000018ff007c0c */ /* 0x000fe4000bf05070 */
[----:B------:R-:W-:Y:S02]  /*bdf0*/  R2UR UR19, R13 ;  /* 0x000000000d1372ca */ /* 0x000fe400000e0000 */
[----:B------:R-:W-:Y:S02]  /*be00*/  R2UR UR18, R7 ;  /* 0x00000000071272ca */ /* 0x000fe400000e0000 */
[----:B------:R-:W-:-:S09]  /*be10*/  ISETP.NE.AND.EX P0, PT, RZ, UR25, PT, P0 ;  /* 0x00000019ff007c0c */ /* 0x000fd2000bf05300 */
[----:B------:R-:W-:Y:S02]  /*be20*/  USHF.L.U32 UR19, UR19, 0x8, URZ ;  /* 0x0000000813137899 */ /* 0x000fe4000800063f */
[----:B------:R-:W-:Y:S02]  /*be30*/  USHF.L.U32 UR18, UR18, 0x6, URZ ;  /* 0x0000000612127899 */ /* 0x000fe4000800063f */
[----:B--234-:R-:W-:Y:S10]  /*be40*/  @!P0 BRA `(.L_x_107) ;  /* 0x00000000002c8947 */ /* 0x01cff40003800000 */
[----:B------:R-:W-:-:S04]  /*be50*/  ISETP.NE.U32.AND P1, PT, RZ, UR14, PT ;  /* 0x0000000eff007c0c */ /* 0x000fc8000bf25070 */
[----:B------:R-:W-:-:S13]  /*be60*/  ISETP.NE.AND.EX P1, PT, RZ, UR15, PT, P1 ;  /* 0x0000000fff007c0c */ /* 0x000fda000bf25310 */
[----:B------:R-:W-:Y:S05]  /*be70*/  @!P1 BRA `(.L_x_108) ;  /* 0x0000000000189947 */ /* 0x000fea0003800000 */
[----:B------:R-:W1:Y:S01]  /*be80*/  LDC.64 R4, c[0x0][0x588] ;  /* 0x00016200ff047b82 */ /* 0x000e620000000a00 */
[----:B--2--5:R-:W-:-:S04]  /*be90*/  IMAD R3, R6, UR24, RZ ;  /* 0x0000001806037c24 */ /* 0x024fc8000f8e02ff */
[----:B-1----:R-:W-:-:S05]  /*bea0*/  IMAD.WIDE R4, R3, 0x4, R4 ;  /* 0x0000000403047825 */ /* 0x002fca00078e0204 */
[----:B------:R1:W5:Y:S01]  /*beb0*/  LDG.E R3, desc[UR40][R4.64] ;  /* 0x0000002804037981 */ /* 0x000362000c1e1900 */
[----:B------:R-:W-:Y:S01]  /*bec0*/  IMAD.MOV.U32 R0, RZ, RZ, 0x1 ;  /* 0x00000001ff007424 */ /* 0x000fe200078e00ff */
[----:B------:R-:W-:Y:S06]  /*bed0*/  BRA `(.L_x_107) ;  /* 0x0000000000087947 */ /* 0x000fec0003800000 */
.L_x_108:
[----:B--2--5:R-:W3:Y:S01]  /*bee0*/  LDC R3, c[0x0][0x580] ;  /* 0x00016000ff037b82 */ /* 0x024ee20000000800 */
[----:B------:R-:W-:-:S07]  /*bef0*/  IMAD.MOV.U32 R0, RZ, RZ, 0x1 ;  /* 0x00000001ff007424 */ /* 0x000fce00078e00ff */
.L_x_107:
[----:B------:R-:W-:Y:S05]  /*bf00*/  @!P0 BRA `(.L_x_109) ;  /* 0x00000000001c8947 */ /* 0x000fea0003800000 */
[----:B------:R-:W-:-:S13]  /*bf10*/  LOP3.LUT P2, RZ, R0, 0xff, RZ, 0xc0, !PT ;  /* 0x000000ff00ff7812 */ /* 0x000fda000784c0ff */
[----:B-1----:R-:W1:Y:S02]  /*bf20*/  @!P2 LDC.64 R4, c[0x0][0x588] ;  /* 0x00016200ff04ab82 */ /* 0x002e640000000a00 */
[----:B-1----:R-:W-:-:S04]  /*bf30*/  @!P2 ISETP.NE.U32.AND P0, PT, R4, RZ, PT ;  /* 0x000000ff0400a20c */ /* 0x002fc80003f05070 */
[----:B------:R-:W-:Y:S02]  /*bf40*/  @!P2 ISETP.NE.AND.EX P1, PT, R5, RZ, PT, P0 ;  /* 0x000000ff0500a20c */ /* 0x000fe40003f25300 */
[----:B--23-5:R-:W-:Y:S02]  /*bf50*/  @P2 FSETP.EQ.AND P0, PT, R3, RZ, PT ;  /* 0x000000ff0300220b */ /* 0x02cfe40003f02000 */
[----:B------:R-:W-:Y:S01]  /*bf60*/  @!P2 PLOP3.LUT P0, PT, P1, PT, PT, 0x8, 0x0 ;  /* 0x000000000000a81c */ /* 0x000fe20000f0e170 */
[----:B------:R-:W-:-:S12]  /*bf70*/  BRA `(.L_x_110) ;  /* 0x0000000000047947 */ /* 0x000fd80003800000 */
.L_x_109:
[----:B--23-5:R-:W-:-:S13]  /*bf80*/  FSETP.EQ.AND P0, PT, R3, RZ, PT ;  /* 0x000000ff0300720b */ /* 0x02cfda0003f02000 */
.L_x_110:
[----:B------:R-:W-:Y:S02]  /*bf90*/  ISETP.NE.AND P2, PT, R10, 0x3, PT ;  /* 0x000000030a00780c */ /* 0x000fe40003f45270 */
[----:B------:R-:W-:-:S04]  /*bfa0*/  ELECT P1, URZ, PT ;  /* 0x00000000003f782f */ /* 0x000fc80003820000 */
[----:B------:R-:W-:-:S07]  /*bfb0*/  PLOP3.LUT P0, PT, P1, P0, PT, 0x20, 0x0 ;  /* 0x000000000000781c */ /* 0x000fce0000f00470 */
[----:B------:R-:W-:Y:S06]  /*bfc0*/  @!P2 BRA `(.L_x_111) ;  /* 0x000000000004a947 */ /* 0x000fec0003800000 */
[----:B------:R-:W-:Y:S01]  /*bfd0*/  BPT.TRAP 0x1 ;  /* 0x000000040000795c */ /* 0x000fe20000300000 */
.L_x_111:
[----:B------:R-:W2:Y:S01]  /*bfe0*/  S2UR UR36, SR_CgaCtaId ;  /* 0x00000000002479c3 */ /* 0x000ea20000008800 */
[----:B------:R-:W-:Y:S01]  /*bff0*/  UMOV UR4, 0x400 ;  /* 0x0000040000047882 */ /* 0x000fe20000000000 */
[----:B-1----:R-:W-:Y:S01]  /*c000*/  SHF.L.U32 R4, R8, 0x1f, RZ ;  /* 0x0000001f08047819 */ /* 0x002fe200000006ff */
[----:B--2---:R-:W-:-:S09]  /*c010*/  ULEA UR5, UR36, UR4, 0x18 ;  /* 0x0000000424057291 */ /* 0x004fd2000f8ec03f */
[----:B------:R-:W1:Y:S02]  /*c020*/  SYNCS.PHASECHK.TRANS64.TRYWAIT P1, [UR5+0x60], R4 ;  /* 0x00006004ff0075a7 */ /* 0x000e640008020145 */
[----:B-1----:R-:W-:Y:S05]  /*c030*/  @!P1 BRA `(.L_x_112) ;  /* 0x0000002000009947 */ /* 0x002fea0003800000 */
.L_x_170:
[----:B------:R-:W-:Y:S04]  /*c040*/  BSSY B0, `(.L_x_113) ;  /* 0x000000e000007945 */ /* 0x000fe80003800000 */
[----:B------:R-:W-:Y:S05]  /*c050*/  @!P0 BRA `(.L_x_114) ;  /* 0x0000000000308947 */ /* 0x000fea0003800000 */
[----:B------:R-:W-:Y:S01]  /*c060*/  R2UR UR20, R6 ;  /* 0x00000000061472ca */ /* 0x000fe200000e0000 */
[----:B------:R-:W-:Y:S02]  /*c070*/  UIADD3 UR8, UP0, UR6, 0x3f0, URZ ;  /* 0x000003f006087890 */ /* 0x000fe4000ff1e03f */
[----:B------:R-:W-:Y:S02]  /*c080*/  UIADD3 UR16, UR5, 0x200, URZ ;  /* 0x0000020005107890 */ /* 0x000fe4000fffe03f */
[----:B------:R-:W-:Y:S02]  /*c090*/  UIADD3 UR17, UR5, 0x40, URZ ;  /* 0x0000004005117890 */ /* 0x000fe4000fffe03f */
[----:B------:R-:W-:Y:S01]  /*c0a0*/  UIADD3.X UR9, URZ, UR7, URZ, UP0, !UPT ;  /* 0x000000073f097290 */ /* 0x000fe200087fe43f */
[----:B------:R-:W-:Y:S01]  /*c0b0*/  UMOV UR10, 0x0 ;  /* 0x00000000000a7882 */ /* 0x000fe20000000000 */
[----:B------:R-:W-:-:S07]  /*c0c0*/  UMOV UR11, 0x10000000 ;  /* 0x10000000000b7882 */ /* 0x000fce0000000000 */
[----:B------:R2:W-:Y:S02]  /*c0d0*/  UTMALDG.3D [UR16], [UR8], desc[UR10] ;  /* 0x00000a10080075b4 */ /* 0x0005e40008011000 */
[----:B--2---:R-:W-:Y:S05]  /*c0e0*/  @!P2 BRA `(.L_x_115) ;  /* 0x000000000004a947 */ /* 0x004fea0003800000 */
[----:B------:R-:W-:Y:S01]  /*c0f0*/  BPT.TRAP 0x1 ;  /* 0x000000040000795c */ /* 0x000fe20000300000 */
.L_x_115:
[----:B-1----:R-:W1:Y:S02]  /*c100*/  LDC R5, c[0x0][0x800] ;  /* 0x00020000ff057b82 */ /* 0x002e640000000800 */
[----:B-1----:R2:W-:Y:S02]  /*c110*/  SYNCS.ARRIVE.TRANS64.RED.A0TR RZ, [UR5+0x40], R5 ;  /* 0x00004005ffff79a7 */ /* 0x0025e40008300405 */
.L_x_114:
[----:B------:R-:W-:Y:S05]  /*c120*/  BSYNC B0 ;  /* 0x0000000000007941 */ /* 0x000fea0003800000 */
.L_x_113:
[----:B------:R-:W-:Y:S05]  /*c130*/  @!P2 BRA `(.L_x_116) ;  /* 0x000000000004a947 */ /* 0x000fea0003800000 */
[----:B------:R-:W-:Y:S01]  /*c140*/  BPT.TRAP 0x1 ;  /* 0x000000040000795c */ /* 0x000fe20000300000 */
.L_x_116:
[----:B------:R-:W-:-:S04]  /*c150*/  UIADD3 UR4, UR5, 0x40, URZ ;  /* 0x0000004005047890 */ /* 0x000fc8000fffe03f */
[----:B------:R-:W-:-:S09]  /*c160*/  UPRMT UR4, UR36, 0x654, UR4 ;  /* 0x0000065424047896 */ /* 0x000fd20008000004 */
[----:B------:R-:W-:Y:S01]  /*c170*/  SYNCS.ARRIVE.TRANS64.RED.A1T0 RZ, [UR4], RZ ;  /* 0x000000ffffff79a7 */ /* 0x000fe20008100404 */
[----:B------:R-:W-:Y:S05]  /*c180*/  @!P2 BRA `(.L_x_117) ;  /* 0x000000000004a947 */ /* 0x000fea0003800000 */
[----:B------:R-:W-:Y:S01]  /*c190*/  BPT.TRAP 0x1 ;  /* 0x000000040000795c */ /* 0x000fe20000300000 */
.L_x_117:
[----:B------:R-:W3:Y:S02]  /*c1a0*/  SYNCS.PHASECHK.TRANS64.TRYWAIT P1, [UR5+0x68], R4 ;  /* 0x00006804ff0075a7 */ /* 0x000ee40008020145 */
[----:B---3--:R-:W-:Y:S05]  /*c1b0*/  @!P1 BRA `(.L_x_118) ;  /* 0x0000001c00b89947 */ /* 0x008fea0003800000 */
.L_x_171:
[----:B------:R-:W-:Y:S04]  /*c1c0*/  BSSY B0, `(.L_x_119) ;  /* 0x0000010000007945 */ /* 0x000fe80003800000 */
[----:B------:R-:W-:Y:S05]  /*c1d0*/  @!P0 BRA `(.L_x_120) ;  /* 0x0000000000388947 */ /* 0x000fea0003800000 */
[----:B------:R-:W-:Y:S01]  /*c1e0*/  UIADD3 UR16, UP0, UR6, 0x3f0, URZ ;  /* 0x000003f006107890 */ /* 0x000fe2000ff1e03f */
[----:B------:R-:W-:Y:S01]  /*c1f0*/  R2UR UR12, R6 ;  /* 0x00000000060c72ca */ /* 0x000fe200000e0000 */
[----:B------:R-:W-:Y:S02]  /*c200*/  UIADD3 UR11, UR19, 0x80, URZ ;  /* 0x00000080130b7890 */ /* 0x000fe4000fffe03f */
[----:B------:R-:W-:Y:S02]  /*c210*/  UIADD3 UR8, UR5, 0x2200, URZ ;  /* 0x0000220005087890 */ /* 0x000fe4000fffe03f */
[----:B------:R-:W-:Y:S02]  /*c220*/  UIADD3 UR9, UR5, 0x48, URZ ;  /* 0x0000004805097890 */ /* 0x000fe4000fffe03f */
[----:B------:R-:W-:Y:S01]  /*c230*/  UIADD3.X UR17, URZ, UR7, URZ, UP0, !UPT ;  /* 0x000000073f117290 */ /* 0x000fe200087fe43f */
[----:B------:R-:W-:Y:S01]  /*c240*/  UMOV UR20, 0x0 ;  /* 0x0000000000147882 */ /* 0x000fe20000000000 */
[----:B------:R-:W-:Y:S01]  /*c250*/  UMOV UR21, 0x10000000 ;  /* 0x1000000000157882 */ /* 0x000fe20000000000 */
[----:B------:R-:W-:-:S06]  /*c260*/  UMOV UR10, UR18 ;  /* 0x00000012000a7c82 */ /* 0x000fcc0008000000 */
[----:B------:R3:W-:Y:S02]  /*c270*/  UTMALDG.3D [UR8], [UR16], desc[UR20] ;  /* 0x00001408100075b4 */ /* 0x0007e40008011000 */
[----:B---3--:R-:W-:Y:S05]  /*c280*/  @!P2 BRA `(.L_x_121) ;  /* 0x000000000004a947 */ /* 0x008fea0003800000 */
[----:B------:R-:W-:Y:S01]  /*c290*/  BPT.TRAP 0x1 ;  /* 0x000000040000795c */ /* 0x000fe20000300000 */
.L_x_121:
[----:B-12---:R-:W1:Y:S02]  /*c2a0*/  LDC R5, c[0x0][0x800] ;  /* 0x00020000ff057b82 */ /* 0x006e640000000800 */
[----:B-1----:R3:W-:Y:S02]  /*c2b0*/  SYNCS.ARRIVE.TRANS64.RED.A0TR RZ, [UR5+0x48], R5 ;  /* 0x00004805ffff79a7 */ /* 0x0027e40008300405 */
.L_x_120:
[----:B------:R-:W-:Y:S05]  /*c2c0*/  BSYNC B0 ;  /* 0x0000000000007941 */ /* 0x000fea0003800000 */
.L_x_119:
[----:B------:R-:W-:Y:S05]  /*c2d0*/  @!P2 BRA `(.L_x_122) ;  /* 0x000000000004a947 */ /* 0x000fea0003800000 */
[----:B------:R-:W-:Y:S01]  /*c2e0*/  BPT.TRAP 0x1 ;  /* 0x000000040000795c */ /* 0x000fe20000300000 */
.L_x_122:
[----:B------:R-:W-:Y:S02]  /*c2f0*/  UIADD3 UR4, UR5, 0x48, URZ ;  /* 0x0000004805047890 */ /* 0x000fe4000fffe03f */
[----:B------:R-:W-:Y:S02]  /*c300*/  UIADD3 UR10, UR18, 0x20, URZ ;  /* 0x00000020120a7890 */ /* 0x000fe4000fffe03f */
[----:B------:R-:W-:-:S09]  /*c310*/  UPRMT UR4, UR36, 0x654, UR4 ;  /* 0x0000065424047896 */ /* 0x000fd20008000004 */
[----:B------:R-:W-:Y:S01]  /*c320*/  SYNCS.ARRIVE.TRANS64.RED.A1T0 RZ, [UR4], RZ ;  /* 0x000000ffffff79a7 */ /* 0x000fe20008100404 */
[----:B------:R-:W-:Y:S05]  /*c330*/  @!P2 BRA `(.L_x_123) ;  /* 0x000000000004a947 */ /* 0x000fea0003800000 */
[----:B------:R-:W-:Y:S01]  /*c340*/  BPT.TRAP 0x1 ;  /* 0x000000040000795c */ /* 0x000fe20000300000 */
.L_x_123:
[----:B------:R-:W4:Y:S02]  /*c350*/  SYNCS.PHASECHK.TRANS64.TRYWAIT P1, [UR5+0x70], R4 ;  /* 0x00007004ff0075a7 */ /* 0x000f240008020145 */
[----:B----4-:R-:W-:Y:S05]  /*c360*/  @!P1 BRA `(.L_x_124) ;  /* 0x0000001c00649947 */ /* 0x010fea0003800000 */
.L_x_172:
        /* <DEDUP_REMOVED lines=8> */
[----:B------:R-:W-:Y:S01]  /*c3f0*/  UMOV UR21, 0x10000000 ;  /* 0x1000000000157882 */ /* 0x000fe20000000000 */
[----:B------:R-:W-:-:S06]  /*c400*/  UMOV UR11, UR19 ;  /* 0x00000013000b7c82 */ /* 0x000fcc0008000000 */
[----:B------:R4:W-:Y:S02]  /*c410*/  UTMALDG.3D [UR8], [UR16], desc[UR20] ;  /* 0x00001408100075b4 */ /* 0x0009e40008011000 */
[----:B----4-:R-:W-:Y:S05]  /*c420*/  @!P2 BRA `(.L_x_127) ;  /* 0x000000000004a947 */ /* 0x010fea0003800000 */
[----:B------:R-:W-:Y:S01]  /*c430*/  BPT.TRAP 0x1 ;  /* 0x000000040000795c */ /* 0x000fe20000300000 */
.L_x_127:
[----:B-123--:R-:W1:Y:S02]  /*c440*/  LDC R5, c[0x0][0x800] ;  /* 0x00020000ff057b82 */ /* 0x00ee640000000800 */
[----:B-1----:R4:W-:Y:S02]  /*c450*/  SYNCS.ARRIVE.TRANS64.RED.A0TR RZ, [UR5+0x50], R5 ;  /* 0x00005005ffff79a7 */ /* 0x0029e40008300405 */
.L_x_126:
[----:B------:R-:W-:Y:S05]  /*c460*/  BSYNC B0 ;  /* 0x0000000000007941 */ /* 0x000fea0003800000 */
.L_x_125:
[----:B------:R-:W-:Y:S05]  /*c470*/  @!P2 BRA `(.L_x_128) ;  /* 0x000000000004a947 */ /* 0x000fea0003800000 */
[----:B------:R-:W-:Y:S01]  /*c480*/  BPT.TRAP 0x1 ;  /* 0x000000040000795c */ /* 0x000fe20000300000 */
.L_x_128:
[----:B------:R-:W-:-:S04]  /*c490*/  UIADD3 UR4, UR5, 0x50, URZ ;  /* 0x0000005005047890 */ /* 0x000fc8000fffe03f */
[----:B------:R-:W-:-:S09]  /*c4a0*/  UPRMT UR4, UR36, 0x654, UR4 ;  /* 0x0000065424047896 */ /* 0x000fd20008000004 */
[----:B------:R-:W-:Y:S01]  /*c4b0*/  SYNCS.ARRIVE.TRANS64.RED.A1T0 RZ, [UR4], RZ ;  /* 0x000000ffffff79a7 */ /* 0x000fe20008100404 */
[----:B------:R-:W-:Y:S05]  /*c4c0*/  @!P2 BRA `(.L_x_129) ;  /* 0x000000000004a947 */ /* 0x000fea0003800000 */
[----:B------:R-:W-:Y:S01]  /*c4d0*/  BPT.TRAP 0x1 ;  /* 0x000000040000795c */ /* 0x000fe20000300000 */
.L_x_129:
[----:B------:R-:W5:Y:S02]  /*c4e0*/  SYNCS.PHASECHK.TRANS64.TRYWAIT P1, [UR5+0x78], R4 ;  /* 0x00007804ff0075a7 */ /* 0x000f640008020145 */
[----:B-----5:R-:W-:Y:S05]  /*c4f0*/  @!P1 BRA `(.L_x_130) ;  /* 0x0000001c00189947 */ /* 0x020fea0003800000 */
.L_x_173:
[----:B------:R-:W-:Y:S04]  /*c500*/  BSSY B0, `(.L_x_131) ;  /* 0x000000f000007945 */ /* 0x000fe80003800000 */
[----:B------:R-:W-:Y:S05]  /*c510*/  @!P0 BRA `(.L_x_132) ;  /* 0x0000000000348947 */ /* 0x000fea0003800000 */
[----:B------:R-:W-:Y:S01]  /*c520*/  R2UR UR12, R6 ;  /* 0x00000000060c72ca */ /* 0x000fe200000e0000 */
[----:B------:R-:W-:Y:S02]  /*c530*/  UIADD3 UR16, UP0, UR6, 0x3f0, URZ ;  /* 0x000003f006107890 */ /* 0x000fe4000ff1e03f */
[----:B------:R-:W-:Y:S02]  /*c540*/  UIADD3 UR11, UR19, 0x80, URZ ;  /* 0x00000080130b7890 */ /* 0x000fe4000fffe03f */
[----:B------:R-:W-:Y:S02]  /*c550*/  UIADD3 UR8, UR5, 0x6200, URZ ;  /* 0x0000620005087890 */ /* 0x000fe4000fffe03f */
[----:B------:R-:W-:Y:S02]  /*c560*/  UIADD3 UR9, UR5, 0x58, URZ ;  /* 0x0000005805097890 */ /* 0x000fe4000fffe03f */
[----:B------:R-:W-:Y:S01]  /*c570*/  UIADD3.X UR17, URZ, UR7, URZ, UP0, !UPT ;  /* 0x000000073f117290 */ /* 0x000fe200087fe43f */
[----:B------:R-:W-:Y:S01]  /*c580*/  UMOV UR20, 0x0 ;  /* 0x0000000000147882 */ /* 0x000fe20000000000 */
[----:B------:R-:W-:-:S07]  /*c590*/  UMOV UR21, 0x10000000 ;  /* 0x1000000000157882 */ /* 0x000fce0000000000 */
[----:B------:R1:W-:Y:S02]  /*c5a0*/  UTMALDG.3D [UR8], [UR16], desc[UR20] ;  /* 0x00001408100075b4 */ /* 0x0003e40008011000 */
[----:B-1----:R-:W-:Y:S05]  /*c5b0*/  @!P2 BRA `(.L_x_133) ;  /* 0x000000000004a947 */ /* 0x002fea0003800000 */
[----:B------:R-:W-:Y:S01]  /*c5c0*/  BPT.TRAP 0x1 ;  /* 0x000000040000795c */ /* 0x000fe20000300000 */
.L_x_133:
[----:B------:R-:W1:Y:S02]  /*c5d0*/  LDC R4, c[0x0][0x800] ;  /* 0x00020000ff047b82 */ /* 0x000e640000000800 */
[----:B-1----:R1:W-:Y:S02]  /*c5e0*/  SYNCS.ARRIVE.TRANS64.RED.A0TR RZ, [UR5+0x58], R4 ;  /* 0x00005804ffff79a7 */ /* 0x0023e40008300405 */
.L_x_132:
[----:B------:R-:W-:Y:S05]  /*c5f0*/  BSYNC B0 ;  /* 0x0000000000007941 */ /* 0x000fea0003800000 */
.L_x_131:
[----:B------:R-:W-:Y:S05]  /*c600*/  @!P2 BRA `(.L_x_134) ;  /* 0x000000000004a947 */ /* 0x000fea0003800000 */
[----:B------:R-:W-:Y:S01]  /*c610*/  BPT.TRAP 0x1 ;  /* 0x000000040000795c */ /* 0x000fe20000300000 */
.L_x_134:
[----:B------:R-:W-:Y:S01]  /*c620*/  IADD3 R16, P0, R16, UR38, RZ ;  /* 0x0000002610107c10 */ /* 0x000fe2000ff1e0ff */
[----:B------:R-:W-:Y:S01]  /*c630*/  UIADD3 UR4, UR5, 0x58, URZ ;  /* 0x0000005805047890 */ /* 0x000fe2000fffe03f */
[----:B------:R-:W-:Y:S01]  /*c640*/  LOP3.LUT R8, R8, 0x1, RZ, 0x3c, !PT ;  /* 0x0000000108087812 */ /* 0x000fe200078e3cff */
[----:B------:R-:W-:Y:S01]  /*c650*/  IMAD.MOV.U32 R13, RZ, RZ, -0x1 ;  /* 0xffffffffff0d7424 */ /* 0x000fe200078e00ff */
[----:B------:R-:W-:Y:S01]  /*c660*/  IADD3.X R17, R17, UR37, RZ, P0, !PT ;  /* 0x0000002511117c10 */ /* 0x000fe200087fe4ff */
[----:B------:R-:W-:Y:S01]  /*c670*/  UPRMT UR4, UR36, 0x654, UR4 ;  /* 0x0000065424047896 */ /* 0x000fe20008000004 */
[----:B------:R-:W-:Y:S01]  /*c680*/  ISETP.GE.U32.AND P0, PT, R16, UR22, PT ;  /* 0x0000001610007c0c */ /* 0x000fe2000bf06070 */
[----:B------:R-:W-:Y:S01]  /*c690*/  IMAD.MOV.U32 R6, RZ, RZ, -0x1 ;  /* 0xffffffffff067424 */ /* 0x000fe200078e00ff */
[----:B-1----:R-:W-:Y:S02]  /*c6a0*/  PRMT R4, RZ, 0x7610, R4 ;  /* 0x00007610ff047816 */ /* 0x002fe40000000004 */
[----:B------:R-:W-:-:S02]  /*c6b0*/  ISETP.GE.U32.AND.EX P0, PT, R17, UR23, PT, P0 ;  /* 0x0000001711007c0c */ /* 0x000fc4000bf06100 */
[----:B------:R-:W-:Y:S02]  /*c6c0*/  MOV R7, 0xffffffff ;  /* 0xffffffff00077802 */ /* 0x000fe40000000f00 */
[----:B------:R-:W-:Y:S09]  /*c6d0*/  SYNCS.ARRIVE.TRANS64.RED.A1T0 RZ, [UR4], RZ ;  /* 0x000000ffffff79a7 */ /* 0x000ff20008100404 */
[----:B------:R-:W-:Y:S05]  /*c6e0*/  @P0 BRA `(.L_x_135) ;  /* 0x0000000400580947 */ /* 0x000fea0003800000 */
[----:B------:R-:W1:Y:S01]  /*c6f0*/  S2R R13, SR_CTAID.X ;  /* 0x00000000000d7919 */ /* 0x000e620000002500 */
[----:B------:R-:W5:Y:S01]  /*c700*/  LDC.64 R14, c[0x0][0x8d0] ;  /* 0x00023400ff0e7b82 */ /* 0x000f620000000a00 */
[----:B------:R-:W-:Y:S01]  /*c710*/  ULDC UR4, c[0x0][0x150] ;  /* 0x0000540000047ab9 */ /* 0x000fe20000000800 */
[----:B------:R-:W-:Y:S01]  /*c720*/  MOV R22, R17 ;  /* 0x0000001100167202 */ /* 0x000fe20000000f00 */
[----:B------:R-:W2:Y:S05]  /*c730*/  S2R R20, SR_CTAID.Y ;  /* 0x0000000000147919 */ /* 0x000eaa0000002600 */
[----:B------:R-:W3:Y:S08]  /*c740*/  LDC R6, c[0x0][0x144] ;  /* 0x00005100ff067b82 */ /* 0x000ef00000000800 */
[----:B------:R-:W3:Y:S01]  /*c750*/  LDC R21, c[0x0][0x8d8] ;  /* 0x00023600ff157b82 */ /* 0x000ee20000000800 */
[----:B-----5:R-:W-:-:S04]  /*c760*/  ISETP.NE.U32.AND P0, PT, R14, RZ, PT ;  /* 0x000000ff0e00720c */ /* 0x020fc80003f05070 */
[----:B------:R-:W-:Y:S02]  /*c770*/  ISETP.NE.AND.EX P0, PT, R15, RZ, PT, P0 ;  /* 0x000000ff0f00720c */ /* 0x000fe40003f05300 */
[----:B-1----:R-:W-:Y:S02]  /*c780*/  I2FP.F32.U32 R4, R13 ;  /* 0x0000000d00047245 */ /* 0x002fe40000201000 */
[----:B--2---:R-:W-:-:S03]  /*c790*/  I2FP.F32.U32 R18, R20 ;  /* 0x0000001400127245 */ /* 0x004fc60000201000 */
[----:B------:R-:W-:-:S06]  /*c7a0*/  FMUL R4, R4, UR4 ;  /* 0x0000000404047c20 */ /* 0x000fcc0008400000 */
[----:B------:R-:W3:Y:S02]  /*c7b0*/  F2I.U32.TRUNC.NTZ R4, R4 ;  /* 0x0000000400047305 */ /* 0x000ee4000020f000 */
[----:B---34-:R-:W-:-:S04]  /*c7c0*/  IMAD.MOV R5, RZ, RZ, -R4 ;  /* 0x000000ffff057224 */ /* 0x018fc800078e0a04 */
[----:B------:R-:W-:Y:S02]  /*c7d0*/  IMAD R13, R6, R5, R13 ;  /* 0x00000005060d7224 */ /* 0x000fe400078e020d */
[----:B------:R-:W-:Y:S01]  /*c7e0*/  IMAD.MOV.U32 R6, RZ, RZ, R16 ;  /* 0x000000ffff067224 */ /* 0x000fe200078e0010 */
[----:B------:R-:W-:Y:S06]  /*c7f0*/  @!P0 BRA `(.L_x_136) ;  /* 0x0000000000308947 */ /* 0x000fec0003800000 */
[----:B------:R-:W1:Y:S02]  /*c800*/  LDC R5, c[0x0][0x8dc] ;  /* 0x00023700ff057b82 */ /* 0x000e640000000800 */
[----:B-1----:R-:W-:-:S05]  /*c810*/  IADD3 R5, P0, R16, R5, RZ ;  /* 0x0000000510057210 */ /* 0x002fca0007f1e0ff */
[----:B------:R-:W-:-:S04]  /*c820*/  IMAD.X R23, RZ, RZ, R17, P0 ;  /* 0x000000ffff177224 */ /* 0x000fc800000e0611 */
[----:B------:R-:W-:-:S04]  /*c830*/  IMAD.WIDE.U32 R6, R23, R14, RZ ;  /* 0x0000000e17067225 */ /* 0x000fc800078e00ff */
[----:B------:R-:W-:-:S04]  /*c840*/  IMAD.WIDE.U32 R6, P0, R5, R15, R6 ;  /* 0x0000000f05067225 */ /* 0x000fc80007800006 */
[----:B------:R-:W-:-:S04]  /*c850*/  IMAD.WIDE.U32 R4, R5, R14, RZ ;  /* 0x0000000e05047225 */ /* 0x000fc800078e00ff */
[----:B------:R-:W-:Y:S01]  /*c860*/  IMAD.MOV.U32 R4, RZ, RZ, R7 ;  /* 0x000000ffff047224 */ /* 0x000fe200078e0007 */
[----:B------:R-:W-:Y:S01]  /*c870*/  IADD3 RZ, P1, R5, R6, RZ ;  /* 0x0000000605ff7210 */ /* 0x000fe20007f3e0ff */
[----:B------:R-:W-:-:S04]  /*c880*/  IMAD.X R5, RZ, RZ, RZ, P0 ;  /* 0x000000ffff057224 */ /* 0x000fc800000e06ff */
[----:B------:R-:W-:-:S04]  /*c890*/  IMAD.WIDE.U32.X R4, R23, R15, R4, P1 ;  /* 0x0000000f17047225 */ /* 0x000fc800008e0404 */
[----:B------:R-:W-:Y:S01]  /*c8a0*/  IMAD.MOV.U32 R22, RZ, RZ, R5 ;  /* 0x000000ffff167224 */ /* 0x000fe200078e0005 */
[----:B------:R-:W-:-:S07]  /*c8b0*/  MOV R6, R4 ;  /* 0x0000000400067202 */ /* 0x000fce0000000f00 */
.L_x_136:
[----:B------:R-:W-:Y:S01]  /*c8c0*/  ULDC UR4, c[0x0][0x154] ;  /* 0x0000550000047ab9 */ /* 0x000fe20000000800 */
[----:B------:R-:W1:Y:S01]  /*c8d0*/  LDC R7, c[0x0][0x148] ;  /* 0x00005200ff077b82 */ /* 0x000e620000000800 */
[----:B------:R-:W-:Y:S01]  /*c8e0*/  FMUL R14, R18, UR4 ;  /* 0x00000004120e7c20 */ /* 0x000fe20008400000 */
[----:B------:R-:W-:Y:S02]  /*c8f0*/  ISETP.NE.AND P2, PT, R2, 0x1, PT ;  /* 0x000000010200780c */ /* 0x000fe40003f45270 */
[-CC-:B------:R-:W-:Y:S02]  /*c900*/  SHF.R.U64 R18, R6, R21.reuse, R22.reuse ;  /* 0x0000001506127219 */ /* 0x180fe40000001216 */
[----:B------:R-:W-:Y:S01]  /*c910*/  SHF.R.U32.HI R21, RZ, R21, R22 ;  /* 0x00000015ff157219 */ /* 0x000fe20000011616 */
[----:B------:R-:W2:Y:S01]  /*c920*/  F2I.U32.TRUNC.NTZ R14, R14 ;  /* 0x0000000e000e7305 */ /* 0x000ea2000020f000 */
[----:B------:R-:W3:Y:S01]  /*c930*/  LDC.64 R4, c[0x0][0x8c8] ;  /* 0x00023200ff047b82 */ /* 0x000ee20000000a00 */
[----:B------:R-:W-:-:S05]  /*c940*/  IADD3 R23, P0, RZ, -R18, RZ ;  /* 0x80000012ff177210 */ /* 0x000fca0007f1e0ff */
[----:B------:R-:W-:Y:S02]  /*c950*/  IMAD.X R21, RZ, RZ, ~R21, P0 ;  /* 0x000000ffff157224 */ /* 0x000fe400000e0e15 */
[----:B------:R-:W4:Y:S01]  /*c960*/  LDC R22, c[0x0][0x8c0] ;  /* 0x00023000ff167b82 */ /* 0x000f220000000800 */
[----:B--2---:R-:W-:-:S07]  /*c970*/  IMAD.MOV R15, RZ, RZ, -R14 ;  /* 0x000000ffff0f7224 */ /* 0x004fce00078e0a0e */
[----:B------:R-:W2:Y:S01]  /*c980*/  LDC R27, c[0x0][0x900] ;  /* 0x00024000ff1b7b82 */ /* 0x000ea20000000800 */
[----:B-1----:R-:W-:-:S07]  /*c990*/  @P2 IMAD R13, R7, R15, R20 ;  /* 0x0000000f070d2224 */ /* 0x002fce00078e0214 */
[----:B------:R-:W1:Y:S01]  /*c9a0*/  LDC.64 R14, c[0x0][0x8e8] ;  /* 0x00023a00ff0e7b82 */ /* 0x000e620000000a00 */
[----:B---3--:R-:W-:-:S04]  /*c9b0*/  IMAD R6, R21, R4, RZ ;  /* 0x0000000415067224 */ /* 0x008fc800078e02ff */
[C---:B------:R-:W-:Y:S02]  /*c9c0*/  IMAD R7, R23.reuse, R5, R6 ;  /* 0x0000000517077224 */ /* 0x040fe400078e0206 */
[----:B------:R-:W-:Y:S01]  /*c9d0*/  IMAD.WIDE.U32 R4, R23, R4, R16 ;  /* 0x0000000417047225 */ /* 0x000fe200078e0010 */
[----:B------:R-:W3:Y:S04]  /*c9e0*/  LDC R6, c[0x0][0x8b0] ;  /* 0x00022c00ff067b82 */ /* 0x000ee80000000800 */
[----:B------:R-:W-:-:S04]  /*c9f0*/  IADD3 R5, R5, R7, RZ ;  /* 0x0000000705057210 */ /* 0x000fc80007ffe0ff */
[-CC-:B----4-:R-:W-:Y:S01]  /*ca00*/  SHF.R.U64 R26, R4, R22.reuse, R5.reuse ;  /* 0x00000016041a7219 */ /* 0x190fe20000001205 */
[----:B------:R-:W4:Y:S01]  /*ca10*/  LDC R25, c[0x0][0x8f0] ;  /* 0x00023c00ff197b82 */ /* 0x000f220000000800 */
[----:B------:R-:W-:Y:S02]  /*ca20*/  SHF.R.U32.HI R5, RZ, R22, R5 ;  /* 0x00000016ff057219 */ /* 0x000fe40000011605 */
[----:B-1----:R-:W-:-:S05]  /*ca30*/  ISETP.NE.U32.AND P0, PT, R14, RZ, PT ;  /* 0x000000ff0e00720c */ /* 0x002fca0003f05070 */
[----:B------:R-:W1:Y:S01]  /*ca40*/  LDC R24, c[0x0][0x8e0] ;  /* 0x00023800ff187b82 */ /* 0x000e620000000800 */
[----:B------:R-:W-:Y:S02]  /*ca50*/  ISETP.NE.AND.EX P0, PT, R15, RZ, PT, P0 ;  /* 0x000000ff0f00720c */ /* 0x000fe40003f05300 */
[----:B---3--:R-:W-:-:S05]  /*ca60*/  SHF.R.U64 R23, R26, R6, R5 ;  /* 0x000000061a177219 */ /* 0x008fca0000001205 */
[----:B------:R-:W3:Y:S01]  /*ca70*/  LDC R22, c[0x0][0x8b8] ;  /* 0x00022e00ff167b82 */ /* 0x000ee20000000800 */
[----:B------:R-:W-:-:S04]  /*ca80*/  SHF.R.U32.HI R4, RZ, R6, R5 ;  /* 0x00000006ff047219 */ /* 0x000fc80000011605 */
[-CC-:B--2---:R-:W-:Y:S02]  /*ca90*/  SHF.R.U64 R21, R23, R27.reuse, R4.reuse ;  /* 0x0000001b17157219 */ /* 0x184fe40000001204 */
[----:B------:R-:W-:Y:S01]  /*caa0*/  SHF.R.U32.HI R27, RZ, R27, R4 ;  /* 0x0000001bff1b7219 */ /* 0x000fe20000011604 */
[----:B------:R-:W2:Y:S02]  /*cab0*/  LDC R20, c[0x0][0x8a8] ;  /* 0x00022a00ff147b82 */ /* 0x000ea40000000800 */
[----:B------:R-:W-:Y:S02]  /*cac0*/  IMAD.MOV.U32 R4, RZ, RZ, R21 ;  /* 0x000000ffff047224 */ /* 0x000fe400078e0015 */
[----:B------:R-:W-:Y:S01]  /*cad0*/  IMAD.MOV.U32 R5, RZ, RZ, R27 ;  /* 0x000000ffff057224 */ /* 0x000fe200078e001b */
[----:B----4-:R-:W-:Y:S06]  /*cae0*/  @!P0 BRA `(.L_x_137) ;  /* 0x0000000000288947 */ /* 0x010fec0003800000 */
[----:B------:R-:W4:Y:S02]  /*caf0*/  LDC R4, c[0x0][0x8f4] ;  /* 0x00023d00ff047b82 */ /* 0x000f240000000800 */
[----:B----4-:R-:W-:-:S05]  /*cb00*/  IADD3 R5, P0, R21, R4, RZ ;  /* 0x0000000415057210 */ /* 0x010fca0007f1e0ff */
[----:B------:R-:W-:-:S04]  /*cb10*/  IMAD.X R27, RZ, RZ, R27, P0 ;  /* 0x000000ffff1b7224 */ /* 0x000fc800000e061b */
[----:B------:R-:W-:-:S04]  /*cb20*/  IMAD.WIDE.U32 R6, R27, R14, RZ ;  /* 0x0000000e1b067225 */ /* 0x000fc800078e00ff */
[----:B------:R-:W-:-:S04]  /*cb30*/  IMAD.WIDE.U32 R6, P0, R5, R15, R6 ;  /* 0x0000000f05067225 */ /* 0x000fc80007800006 */
[----:B------:R-:W-:-:S04]  /*cb40*/  IMAD.WIDE.U32 R4, R5, R14, RZ ;  /* 0x0000000e05047225 */ /* 0x000fc800078e00ff */
[----:B------:R-:W-:Y:S01]  /*cb50*/  IMAD.MOV.U32 R4, RZ, RZ, R7 ;  /* 0x000000ffff047224 */ /* 0x000fe200078e0007 */
[----:B------:R-:W-:Y:S02]  /*cb60*/  IADD3 RZ, P1, R5, R6, RZ ;  /* 0x0000000605ff7210 */ /* 0x000fe40007f3e0ff */
[----:B------:R-:W-:-:S03]  /*cb70*/  IADD3.X R5, RZ, RZ, RZ, P0, !PT ;  /* 0x000000ffff057210 */ /* 0x000fc600007fe4ff */
[----:B------:R-:W-:-:S08]  /*cb80*/  IMAD.WIDE.U32.X R4, R27, R15, R4, P1 ;  /* 0x0000000f1b047225 */ /* 0x000fd000008e0404 */
.L_x_137:
[----:B------:R-:W-:Y:S02]  /*cb90*/  SHF.R.U64 R25, R4, R25, R5 ;  /* 0x0000001904197219 */ /* 0x000fe40000001205 */
[----:B------:R-:W-:Y:S02]  /*cba0*/  LOP3.LUT R4, R23, R12, RZ, 0xc0, !PT ;  /* 0x0000000c17047212 */ /* 0x000fe400078ec0ff */
[----:B------:R-:W-:Y:S01]  /*cbb0*/  LOP3.LUT R26, R26, R11, RZ, 0xc0, !PT ;  /* 0x0000000b1a1a7212 */ /* 0x000fe200078ec0ff */
[----:B------:R-:W-:Y:S01]  /*cbc0*/  IMAD.MOV R5, RZ, RZ, -R25 ;  /* 0x000000ffff057224 */ /* 0x000fe200078e0a19 */
[----:B------:R-:W-:Y:S01]  /*cbd0*/  MOV R6, R18 ;  /* 0x0000001200067202 */ /* 0x000fe20000000f00 */
[----:B------:R-:W-:Y:S02]  /*cbe0*/  IMAD R4, R9, R25, R4 ;  /* 0x0000001909047224 */ /* 0x000fe400078e0204 */
[----:B-1----:R-:W-:Y:S02]  /*cbf0*/  IMAD R21, R5, R24, R21 ;  /* 0x0000001805157224 */ /* 0x002fe400078e0215 */
[----:B---3--:R-:W-:-:S02]  /*cc00*/  IMAD R13, R4, R22, R13 ;  /* 0x00000016040d7224 */ /* 0x008fc400078e020d */
[----:B--2---:R-:W-:Y:S02]  /*cc10*/  IMAD R20, R21, R20, R26 ;  /* 0x0000001415147224 */ /* 0x004fe400078e021a */
[----:B------:R-:W-:-:S03]  /*cc20*/  IMAD.MOV.U32 R4, RZ, RZ, 0x1 ;  /* 0x00000001ff047424 */ /* 0x000fc600078e00ff */
[----:B------:R-:W-:Y:S02]  /*cc30*/  SEL R7, R20, R13, !P2 ;  /* 0x0000000d14077207 */ /* 0x000fe40005000000 */
[----:B------:R-:W-:-:S07]  /*cc40*/  SEL R13, R13, R20, !P2 ;  /* 0x000000140d0d7207 */ /* 0x000fce0005000000 */
.L_x_135:
[----:B------:R-:W-:-:S13]  /*cc50*/  LOP3.LUT P0, RZ, R4, 0xff, RZ, 0xc0, !PT ;  /* 0x000000ff04ff7812 */ /* 0x000fda000780c0ff */
[----:B------:R-:W-:Y:S05]  /*cc60*/  @P0 BRA `(.L_x_138) ;  /* 0xfffffff0005c0947 */ /* 0x000fea000383ffff */
.L_x_106:
[----:B------:R-:W-:-:S13]  /*cc70*/  ELECT P0, URZ, PT ;  /* 0x00000000003f782f */ /* 0x000fda0003800000 */
[----:B------:R-:W-:Y:S05]  /*cc80*/  @!P0 BRA `(.L_x_10) ;  /* 0x00000010004c8947 */ /* 0x000fea0003800000 */
[----:B------:R-:W-:-:S04]  /*cc90*/  LOP3.LUT R19, R19, 0x2, RZ, 0xfc, !PT ;  /* 0x0000000213137812 */ /* 0x000fc800078efcff */
[----:B------:R-:W-:-:S13]  /*cca0*/  ISETP.NE.AND P1, PT, R19, 0x3, PT ;  /* 0x000000031300780c */ /* 0x000fda0003f25270 */
[----:B------:R-:W-:Y:S05]  /*ccb0*/  @!P1 BRA `(.L_x_139) ;  /* 0x0000000000049947 */ /* 0x000fea0003800000 */
[----:B------:R-:W-:Y:S01]  /*ccc0*/  BPT.TRAP 0x1 ;  /* 0x000000040000795c */ /* 0x000fe20000300000 */
.L_x_139:
[----:B--2--5:R-:W-:Y:S01]  /*ccd0*/  IMAD.U32 R3, RZ, RZ, UR36 ;  /* 0x00000024ff037e24 */ /* 0x024fe2000f8e00ff */
[----:B------:R-:W-:Y:S02]  /*cce0*/  MOV R2, 0x400 ;  /* 0x0000040000027802 */ /* 0x000fe40000000f00 */
[----:B------:R-:W-:Y:S02]  /*ccf0*/  SHF.L.U32 R0, R8, 0x1f, RZ ;  /* 0x0000001f08007819 */ /* 0x000fe400000006ff */
[----:B------:R-:W-:-:S04]  /*cd00*/  LEA R3, R3, R2, 0x18 ;  /* 0x0000000203037211 */ /* 0x000fc800078ec0ff */
[----:B------:R-:W2:Y:S02]  /*cd10*/  SYNCS.PHASECHK.TRANS64.TRYWAIT P0, [R3+URZ+0x60], R0 ;  /* 0x00006000030075a7 */ /* 0x000ea4000800017f */
[----:B--2---:R-:W-:Y:S05]  /*cd20*/  @!P0 BRA `(.L_x_140) ;  /* 0x0000001400248947 */ /* 0x004fea0003800000 */
.L_x_174:
[----:B------:R-:W-:Y:S05]  /*cd30*/  @!P1 BRA `(.L_x_141) ;  /* 0x0000000000049947 */ /* 0x000fea0003800000 */
[----:B------:R-:W-:Y:S01]  /*cd40*/  BPT.TRAP 0x1 ;  /* 0x000000040000795c */ /* 0x000fe20000300000 */
.L_x_141:
[----:B------:R-:W5:Y:S02]  /*cd50*/  SYNCS.PHASECHK.TRANS64.TRYWAIT P0, [R3+URZ+0x68], R0 ;  /* 0x00006800030075a7 */ /* 0x000f64000800017f */
[----:B-----5:R-:W-:Y:S05]  /*cd60*/  @!P0 BRA `(.L_x_142) ;  /* 0x0000001400288947 */ /* 0x020fea0003800000 */
.L_x_175:
[----:B------:R-:W-:Y:S05]  /*cd70*/  @!P1 BRA `(.L_x_143) ;  /* 0x0000000000049947 */ /* 0x000fea0003800000 */
[----:B------:R-:W-:Y:S01]  /*cd80*/  BPT.TRAP 0x1 ;  /* 0x000000040000795c */ /* 0x000fe20000300000 */
.L_x_143:
[----:B------:R-:W5:Y:S02]  /*cd90*/  SYNCS.PHASECHK.TRANS64.TRYWAIT P0, [R3+URZ+0x70], R0 ;  /* 0x00007000030075a7 */ /* 0x000f64000800017f */
[----:B-----5:R-:W-:Y:S05]  /*cda0*/  @!P0 BRA `(.L_x_144) ;  /* 0x00000014002c8947 */ /* 0x020fea0003800000 */
.L_x_176:
[----:B------:R-:W-:Y:S05]  /*cdb0*/  @!P1 BRA `(.L_x_145) ;  /* 0x0000000000049947 */ /* 0x000fea0003800000 */
[----:B------:R-:W-:Y:S01]  /*cdc0*/  BPT.TRAP 0x1 ;  /* 0x000000040000795c */ /* 0x000fe20000300000 */
.L_x_145:
[----:B------:R-:W-:-:S07]  /*cdd0*/  SHF.L.U32 R8, R8, 0x1f, RZ ;  /* 0x0000001f08087819 */ /* 0x000fce00000006ff */
.L_x_146:
[----:B------:R1:W1:Y:S02]  /*cde0*/  SYNCS.PHASECHK.TRANS64.TRYWAIT P0, [R3+URZ+0x78], R8 ;  /* 0x00007808030075a7 */ /* 0x000264000800017f */
[----:B-1----:R-:W-:Y:S05]  /*cdf0*/  @!P0 NANOSLEEP.SYNCS 0x989680 ;  /* 0x009896800000895d */ /* 0x002fea0003900000 */
[----:B------:R-:W1:Y:S02]  /*ce00*/  @!P0 SYNCS.PHASECHK.TRANS64 P0, [R3+URZ+0x78], R8 ;  /* 0x00007808030085a7 */ /* 0x000e64000800007f */
[----:B-1----:R-:W-:Y:S05]  /*ce10*/  @P0 BRA `(.L_x_10) ;  /* 0x0000000c00e80947 */ /* 0x002fea0003800000 */
[----:B------:R-:W-:Y:S05]  /*ce20*/  BRA `(.L_x_146) ;  /* 0xfffffffc00ec7947 */ /* 0x000fea000383ffff */
.L_x_101:
[----:B------:R-:W-:Y:S01]  /*ce30*/  LOP3.LUT P0, RZ, R10, 0xff, RZ, 0xc0, !PT ;  /* 0x000000ff0aff7812 */ /* 0x000fe2000780c0ff */
[----:B------:R-:W-:Y:S02]  /*ce40*/  IMAD.MOV.U32 R3, RZ, RZ, 0x1 ;  /* 0x00000001ff037424 */ /* 0x000fe400078e00ff */
[----:B------:R-:W-:-:S10]  /*ce50*/  IMAD.MOV.U32 R0, RZ, RZ, RZ ;  /* 0x000000ffff007224 */ /* 0x000fd400078e00ff */
[----:B------:R-:W-:Y:S05]  /*ce60*/  @!P0 BRA `(.L_x_147) ;  /* 0x0000000c00208947 */ /* 0x000fea0003800000 */
[----:B------:R-:W1:Y:S01]  /*ce70*/  LDC R0, c[0x0][0x28c] ;  /* 0x0000a300ff007b82 */ /* 0x000e620000000800 */
[C---:B------:R-:W-:Y:S01]  /*ce80*/  LOP3.LUT P2, RZ, R18.reuse, 0x7f, RZ, 0xc0, !PT ;  /* 0x0000007f12ff7812 */ /* 0x040fe2000784c0ff */
[----:B------:R-:W-:Y:S01]  /*ce90*/  ULDC UR5, c[0x0][0x900] ;  /* 0x0002400000057ab9 */ /* 0x000fe20000000800 */
[----:B------:R-:W-:Y:S01]  /*cea0*/  LOP3.LUT P0, RZ, R18, 0x1f, RZ, 0xc0, !PT ;  /* 0x0000001f12ff7812 */ /* 0x000fe2000780c0ff */
[----:B------:R-:W-:Y:S01]  /*ceb0*/  UMOV UR6, 0xffffffff ;  /* 0xffffffff00067882 */ /* 0x000fe20000000000 */
[----:B------:R-:W-:Y:S01]  /*cec0*/  BSSY B0, `(.L_x_147) ;  /* 0x00000c2000007945 */ /* 0x000fe20003800000 */
[----:B------:R-:W-:Y:S01]  /*ced0*/  USHF.L.U32 UR6, UR6, UR5, URZ ;  /* 0x0000000506067299 */ /* 0x000fe2000800063f */
[----:B------:R-:W-:Y:S01]  /*cee0*/  IMAD.MOV.U32 R10, RZ, RZ, 0x1 ;  /* 0x00000001ff0a7424 */ /* 0x000fe200078e00ff */
[----:B------:R-:W-:Y:S01]  /*cef0*/  LOP3.LUT R18, R22, 0x2, RZ, 0xfc, !PT ;  /* 0x0000000216127812 */ /* 0x000fe200078efcff */
[----:B------:R-:W-:Y:S01]  /*cf00*/  ULDC UR4, c[0x0][0x8a8] ;  /* 0x00022a0000047ab9 */ /* 0x000fe20000000800 */
[----:B------:R-:W-:Y:S01]  /*cf10*/  PLOP3.LUT P0, PT, P0, P2, PT, 0x8a, 0x0 ;  /* 0x000000000000781c */ /* 0x000fe20000705172 */
[----:B------:R-:W-:Y:S01]  /*cf20*/  UMOV UR7, 0x1 ;  /* 0x0000000100077882 */ /* 0x000fe20000000000 */
[----:B------:R-:W-:-:S02]  /*cf30*/  UIADD3 UR15, UR4, -0x1, URZ ;  /* 0xffffffff040f7890 */ /* 0x000fc4000fffe03f */
[----:B------:R-:W-:Y:S02]  /*cf40*/  USHF.L.U32 UR17, UR7, UR5, URZ ;  /* 0x0000000507117299 */ /* 0x000fe4000800063f */
[----:B------:R-:W-:Y:S01]  /*cf50*/  ULOP3.LUT UR16, URZ, UR6, URZ, 0x33, !UPT ;  /* 0x000000063f107292 */ /* 0x000fe2000f8e333f */
[----:B------:R-:W-:Y:S01]  /*cf60*/  ULDC.64 UR20, c[0x0][0x198] ;  /* 0x0000660000147ab9 */ /* 0x000fe20000000a00 */
[----:B-1----:R-:W-:-:S04]  /*cf70*/  IADD3 R0, R0, 0x3f, RZ ;  /* 0x0000003f00007810 */ /* 0x002fc80007ffe0ff */
[----:B------:R-:W-:-:S04]  /*cf80*/  SHF.R.S32.HI R3, RZ, 0x1f, R0 ;  /* 0x0000001fff037819 */ /* 0x000fc80000011400 */
[----:B------:R-:W-:Y:S01]  /*cf90*/  LEA.HI R3, R3, R0, RZ, 0x6 ;  /* 0x0000000003037211 */ /* 0x000fe200078f30ff */
[----:B------:R-:W-:-:S03]  /*cfa0*/  IMAD.MOV.U32 R0, RZ, RZ, RZ ;  /* 0x000000ffff007224 */ /* 0x000fc600078e00ff */
[----:B------:R-:W-:Y:S01]  /*cfb0*/  SHF.R.S32.HI R11, RZ, 0x6, R3 ;  /* 0x00000006ff0b7819 */ /* 0x000fe20000011403 */
[----:B------:R-:W-:-:S03]  /*cfc0*/  IMAD.MOV.U32 R3, RZ, RZ, 0x1 ;  /* 0x00000001ff037424 */ /* 0x000fc600078e00ff */
[----:B------:R-:W-:-:S07]  /*cfd0*/  IADD3 R12, R11, 0x1, RZ ;  /* 0x000000010b0c7810 */ /* 0x000fce0007ffe0ff */
.L_x_159:
[----:B------:R-:W-:-:S03]  /*cfe0*/  UMOV UR4, 0xffffffff ;  /* 0xffffffff00047882 */ /* 0x000fc60000000000 */
[----:B------:R-:W-:Y:S05]  /*cff0*/  BRA.DIV UR4, `(.L_x_148) ;  /* 0x0000001204ac7947 */ /* 0x000fea000b800000 */
[----:B------:R-:W-:-:S13]  /*d000*/  ELECT P6, URZ, PT ;  /* 0x00000000003f782f */ /* 0x000fda00038c0000 */
.L_x_179:
[----:B------:R-:W1:Y:S01]  /*d010*/  LDC R4, c[0x0][0x28c] ;  /* 0x0000a300ff047b82 */ /* 0x000e620000000800 */
[----:B------:R-:W-:Y:S01]  /*d020*/  BSSY B1, `(.L_x_149) ;  /* 0x0000037000017945 */ /* 0x000fe20003800000 */
[----:B-1----:R-:W-:-:S13]  /*d030*/  ISETP.LT.OR P6, PT, R4, 0x1, !P6 ;  /* 0x000000010400780c */ /* 0x002fda00077c1670 */
[----:B------:R-:W-:Y:S05]  /*d040*/  @P6 BRA `(.L_x_150) ;  /* 0x0000000000d06947 */ /* 0x000fea0003800000 */
[----:B------:R-:W-:Y:S01]  /*d050*/  IMAD.SHL.U32 R14, R7, 0x40, RZ ;  /* 0x00000040070e7824 */ /* 0x000fe200078e00ff */
[----:B------:R-:W-:Y:S01]  /*d060*/  MOV R4, R12 ;  /* 0x0000000c00047202 */ /* 0x000fe20000000f00 */
[----:B------:R-:W-:Y:S02]  /*d070*/  IMAD.SHL.U32 R13, R13, 0x100, RZ ;  /* 0x000001000d0d7824 */ /* 0x000fe400078e00ff */
[----:B------:R-:W-:Y:S02]  /*d080*/  IMAD.MOV.U32 R19, RZ, RZ, RZ ;  /* 0x000000ffff137224 */ /* 0x000fe400078e00ff */
[----:B------:R-:W-:Y:S02]  /*d090*/  IMAD.MOV.U32 R5, RZ, RZ, R3 ;  /* 0x000000ffff057224 */ /* 0x000fe400078e0003 */
[----:B------:R-:W-:-:S07]  /*d0a0*/  IMAD.MOV.U32 R7, RZ, RZ, R0 ;  /* 0x000000ffff077224 */ /* 0x000fce00078e0000 */
.L_x_154:
[----:B------:R-:W1:Y:S01]  /*d0b0*/  S2R R9, SR_CgaCtaId ;  /* 0x0000000000097919 */ /* 0x000e620000008800 */
[----:B------:R-:W-:-:S04]  /*d0c0*/  MOV R8, 0x400 ;  /* 0x0000040000087802 */ /* 0x000fc80000000f00 */
[----:B-1----:R-:W-:Y:S02]  /*d0d0*/  LEA R20, R9, R8, 0x18 ;  /* 0x0000000809147211 */ /* 0x002fe400078ec0ff */
[----:B------:R-:W-:Y:S01]  /*d0e0*/  SHF.L.U32 R8, R5, 0x1f, RZ ;  /* 0x0000001f05087819 */ /* 0x000fe200000006ff */
[----:B------:R-:W1:Y:S02]  /*d0f0*/  @!P2 LDC R9, c[0x0][0x500] ;  /* 0x00014000ff09ab82 */ /* 0x000e640000000800 */
[----:B------:R-:W-:-:S04]  /*d100*/  IMAD R15, R7, 0x8, R20 ;  /* 0x00000008070f7824 */ /* 0x000fc800078e0214 */
[----:B------:R-:W2:Y:S02]  /*d110*/  SYNCS.PHASECHK.TRANS64.TRYWAIT P1, [R15+URZ+0x20], R8 ;  /* 0x000020080f0075a7 */ /* 0x000ea4000802017f */
[----:B--2---:R-:W-:Y:S05]  /*d120*/  @!P1 BRA `(.L_x_151) ;  /* 0x0000001000809947 */ /* 0x004fea0003800000 */
.L_x_180:
[----:B--2---:R-:W-:Y:S01]  /*d130*/  PRMT R8, R18, 0x9910, RZ ;  /* 0x0000991012087816 */ /* 0x004fe200000000ff */
[----:B-1----:R1:W-:Y:S03]  /*d140*/  @!P2 SYNCS.ARRIVE.TRANS64 RZ, [R15+URZ], R9 ;  /* 0x000000090fffa9a7 */ /* 0x0023e6000800003f */
[----:B------:R-:W-:-:S13]  /*d150*/  ISETP.NE.AND P1, PT, R8, 0x2, PT ;  /* 0x000000020800780c */ /* 0x000fda0003f25270 */
[----:B-1----:R-:W-:Y:S05]  /*d160*/  @P1 BRA `(.L_x_152) ;  /* 0x0000000000041947 */ /* 0x002fea0003800000 */
[----:B------:R-:W-:Y:S01]  /*d170*/  BPT.TRAP 0x1 ;  /* 0x000000040000795c */ /* 0x000fe20000300000 */
.L_x_152:
[----:B------:R-:W-:Y:S05]  /*d180*/  @P0 BRA `(.L_x_153) ;  /* 0x0000000000040947 */ /* 0x000fea0003800000 */
[----:B------:R-:W-:Y:S01]  /*d190*/  BPT.TRAP 0x1 ;  /* 0x000000040000795c */ /* 0x000fe20000300000 */
.L_x_153:
[C---:B------:R-:W-:Y:S01]  /*d1a0*/  LEA R8, R7.reuse, R20, 0xf ;  /* 0x0000001407087211 */ /* 0x040fe200078e78ff */
[----:B------:R-:W-:Y:S01]  /*d1b0*/  IMAD R20, R7, 0x2000, R20 ;  /* 0x0000200007147824 */ /* 0x000fe200078e0214 */
[----:B------:R-:W-:Y:S01]  /*d1c0*/  R2UR UR9, R15 ;  /* 0x000000000f0972ca */ /* 0x000fe200000e0000 */
[----:B------:R-:W-:Y:S01]  /*d1d0*/  VIADD R4, R4, 0xffffffff ;  /* 0xffffffff04047836 */ /* 0x000fe20000000000 */
[----:B------:R-:W-:Y:S01]  /*d1e0*/  R2UR UR5, R8 ;  /* 0x00000000080572ca */ /* 0x000fe200000e0000 */
[----:B------:R-:W-:Y:S01]  /*d1f0*/  UIADD3 UR4, UP0, UR20, 0xf0, URZ ;  /* 0x000000f014047890 */ /* 0x000fe2000ff1e03f */
[----:B------:R-:W-:Y:S01]  /*d200*/  R2UR UR8, R20 ;  /* 0x00000000140872ca */ /* 0x000fe200000e0000 */
[----:B------:R-:W-:Y:S01]  /*d210*/  UIADD3 UR22, UP1, UR20, 0x1f0, URZ ;  /* 0x000001f014167890 */ /* 0x000fe2000ff3e03f */
[----:B------:R-:W-:Y:S01]  /*d220*/  R2UR UR11, R13 ;  /* 0x000000000d0b72ca */ /* 0x000fe200000e0000 */
[----:B------:R-:W-:Y:S01]  /*d230*/  VIADD R7, R7, 0x1 ;  /* 0x0000000107077836 */ /* 0x000fe20000000000 */
[----:B------:R-:W-:Y:S01]  /*d240*/  R2UR UR10, R19 ;  /* 0x00000000130a72ca */ /* 0x000fe200000e0000 */
[----:B------:R-:W-:Y:S01]  /*d250*/  UIADD3.X UR23, URZ, UR21, URZ, UP1, !UPT ;  /* 0x000000153f177290 */ /* 0x000fe20008ffe43f */
[----:B------:R-:W-:Y:S01]  /*d260*/  R2UR UR12, R6 ;  /* 0x00000000060c72ca */ /* 0x000fe200000e0000 */
[----:B------:R-:W-:Y:S01]  /*d270*/  UMOV UR6, 0x0 ;  /* 0x0000000000067882 */ /* 0x000fe20000000000 */
[----:B------:R-:W-:Y:S01]  /*d280*/  R2UR UR18, R14 ;  /* 0x000000000e1272ca */ /* 0x000fe200000e0000 */
[----:B------:R-:W-:Y:S01]  /*d290*/  UMOV UR7, 0x10000000 ;  /* 0x1000000000077882 */ /* 0x000fe20000000000 */
[----:B------:R-:W-:Y:S01]  /*d2a0*/  ISETP.GT.AND P3, PT, R4, 0x1, PT ;  /* 0x000000010400780c */ /* 0x000fe20003f64270 */
[----:B------:R-:W-:Y:S01]  /*d2b0*/  UIADD3 UR13, UR5, 0x8400, URZ ;  /* 0x00008400050d7890 */ /* 0x000fe2000fffe03f */
[----:B------:R-:W-:Y:S01]  /*d2c0*/  ISETP.NE.AND P1, PT, R7, 0x4, PT ;  /* 0x000000040700780c */ /* 0x000fe20003f25270 */
[----:B------:R-:W-:Y:S01]  /*d2d0*/  UIADD3.X UR5, URZ, UR21, URZ, UP0, !UPT ;  /* 0x000000153f057290 */ /* 0x000fe200087fe43f */
[----:B------:R-:W-:Y:S01]  /*d2e0*/  IADD3 R19, R19, 0x40, RZ ;  /* 0x0000004013137810 */ /* 0x000fe20007ffe0ff */
[----:B------:R-:W-:Y:S01]  /*d2f0*/  UIADD3 UR14, UR8, 0x28400, URZ ;  /* 0x00028400080e7890 */ /* 0x000fe2000fffe03f */
[----:B------:R-:W-:-:S02]  /*d300*/  SEL R8, RZ, 0x1, P1 ;  /* 0x00000001ff087807 */ /* 0x000fc40000800000 */
[----:B------:R-:W-:Y:S01]  /*d310*/  UMOV UR8, UR13 ;  /* 0x0000000d00087c82 */ /* 0x000fe20008000000 */
[----:B------:R-:W-:Y:S02]  /*d320*/  SEL R7, R7, RZ, P1 ;  /* 0x000000ff07077207 */ /* 0x000fe40000800000 */
[----:B------:R-:W-:Y:S01]  /*d330*/  LOP3.LUT R5, R5, R8, RZ, 0x3c, !PT ;  /* 0x0000000805057212 */ /* 0x000fe200078e3cff */
[----:B------:R1:W-:Y:S02]  /*d340*/  UTMALDG.3D [UR8], [UR4], desc[UR6] ;  /* 0x00000608040075b4 */ /* 0x0003e40008011000 */
[----:B-1----:R-:W-:Y:S01]  /*d350*/  UMOV UR8, UR14 ;  /* 0x0000000e00087c82 */ /* 0x002fe20008000000 */
[----:B------:R-:W-:Y:S02]  /*d360*/  UMOV UR11, UR18 ;  /* 0x00000012000b7c82 */ /* 0x000fe40008000000 */
[----:B------:R1:W-:Y:S02]  /*d370*/  UTMALDG.3D [UR8], [UR22], desc[UR6] ;  /* 0x00000608160075b4 */ /* 0x0003e40008011000 */
[----:B-1----:R-:W-:Y:S05]  /*d380*/  @P3 BRA `(.L_x_154) ;  /* 0xfffffffc00483947 */ /* 0x002fea000383ffff */
.L_x_150:
[----:B------:R-:W-:Y:S05]  /*d390*/  BSYNC B1 ;  /* 0x0000000000017941 */ /* 0x000fea0003800000 */
.L_x_149:
[----:B------:R-:W-:Y:S01]  /*d3a0*/  LOP3.LUT P3, RZ, R10, 0xff, RZ, 0xc0, !PT ;  /* 0x000000ff0aff7812 */ /* 0x000fe2000786c0ff */
[----:B------:R-:W-:Y:S01]  /*d3b0*/  IMAD.IADD R0, R11, 0x1, R0 ;  /* 0x000000010b007824 */ /* 0x000fe200078e0200 */
[----:B------:R-:W-:Y:S01]  /*d3c0*/  IADD3 R16, P4, R16, UR38, RZ ;  /* 0x0000002610107c10 */ /* 0x000fe2000ff9e0ff */
[----:B------:R-:W-:Y:S01]  /*d3d0*/  ULDC.64 UR4, c[0x0][0x8f8] ;  /* 0x00023e0000047ab9 */ /* 0x000fe20000000a00 */
[----:B------:R-:W-:Y:S01]  /*d3e0*/  BSSY B1, `(.L_x_155) ;  /* 0x000006d000017945 */ /* 0x000fe20003800000 */
[----:B------:R-:W-:Y:S01]  /*d3f0*/  IMAD.MOV.U32 R13, RZ, RZ, -0x1 ;  /* 0xffffffffff0d7424 */ /* 0x000fe200078e00ff */
[----:B------:R-:W-:Y:S01]  /*d400*/  SHF.R.U32.HI R4, RZ, 0x2, R0 ;  /* 0x00000002ff047819 */ /* 0x000fe20000011600 */
[----:B------:R-:W-:Y:S01]  /*d410*/  IMAD.MOV.U32 R7, RZ, RZ, -0x1 ;  /* 0xffffffffff077424 */ /* 0x000fe200078e00ff */
[----:B------:R-:W-:Y:S02]  /*d420*/  ISETP.GT.U32.AND P1, PT, R0, 0x3, PT ;  /* 0x000000030000780c */ /* 0x000fe40003f24070 */
[----:B------:R-:W-:-:S02]  /*d430*/  LOP3.LUT R4, R4, 0x1, RZ, 0xc0, !PT ;  /* 0x0000000104047812 */ /* 0x000fc400078ec0ff */
[----:B------:R-:W-:Y:S01]  /*d440*/  ISETP.LT.U32.AND P1, PT, R11, 0x4, P1 ;  /* 0x000000040b00780c */ /* 0x000fe20000f21070 */
[----:B------:R-:W1:Y:S01]  /*d450*/  @P3 S2R R6, SR_CgaCtaId ;  /* 0x0000000000063919 */ /* 0x000e620000008800 */
[----:B------:R-:W-:Y:S02]  /*d460*/  @P3 MOV R5, 0x400 ;  /* 0x0000040000053802 */ /* 0x000fe40000000f00 */
[----:B------:R-:W-:Y:S02]  /*d470*/  IADD3.X R17, R17, UR37, RZ, P4, !PT ;  /* 0x0000002511117c10 */ /* 0x000fe4000a7fe4ff */
[----:B------:R-:W-:Y:S02]  /*d480*/  ISETP.GE.U32.AND P4, PT, R16, UR4, PT ;  /* 0x0000000410007c0c */ /* 0x000fe4000bf86070 */
[----:B------:R-:W-:Y:S02]  /*d490*/  LOP3.LUT R0, R0, 0x3, RZ, 0xc0, !PT ;  /* 0x0000000300007812 */ /* 0x000fe400078ec0ff */
[----:B------:R-:W-:-:S02]  /*d4a0*/  PRMT R10, RZ, 0x7610, R10 ;  /* 0x00007610ff0a7816 */ /* 0x000fc4000000000a */
[----:B-1----:R-:W-:Y:S02]  /*d4b0*/  @P3 LEA R5, R6, R5, 0x18 ;  /* 0x0000000506053211 */ /* 0x002fe400078ec0ff */
[----:B------:R-:W-:Y:S02]  /*d4c0*/  MOV R6, 0xffffffff ;  /* 0xffffffff00067802 */ /* 0x000fe40000000f00 */
[----:B------:R1:W-:Y:S01]  /*d4d0*/  @P3 SYNCS.ARRIVE.TRANS64.A1T0 RZ, [R5+URZ+0x88], RZ ;  /* 0x000088ff05ff39a7 */ /* 0x0003e2000810003f */
[----:B------:R-:W-:Y:S02]  /*d4e0*/  ISETP.NE.U32.AND P3, PT, R4, 0x1, PT ;  /* 0x000000010400780c */ /* 0x000fe40003f65070 */
[----:B------:R-:W-:Y:S02]  /*d4f0*/  SEL R4, RZ, 0x1, !P1 ;  /* 0x00000001ff047807 */ /* 0x000fe40004800000 */
[----:B------:R-:W-:Y:S02]  /*d500*/  ISETP.GE.U32.AND.EX P1, PT, R17, UR5, PT, P4 ;  /* 0x0000000511007c0c */ /* 0x000fe4000bf26140 */
[----:B------:R-:W-:-:S04]  /*d510*/  ISETP.GT.U32.AND P3, PT, R11, 0x3, !P3 ;  /* 0x000000030b00780c */ /* 0x000fc80005f64070 */
[----:B-1----:R-:W-:-:S04]  /*d520*/  SEL R5, RZ, 0x1, !P3 ;  /* 0x00000001ff057807 */ /* 0x002fc80005800000 */
[--C-:B------:R-:W-:Y:S02]  /*d530*/  LOP3.LUT R3, R5, R3, R4.reuse, 0x96, !PT ;  /* 0x0000000305037212 */ /* 0x100fe400078e9604 */
[----:B------:R-:W-:Y:S01]  /*d540*/  PRMT R4, RZ, 0x7610, R4 ;  /* 0x00007610ff047816 */ /* 0x000fe20000000004 */
[----:B------:R-:W-:Y:S06]  /*d550*/  @P1 BRA `(.L_x_156) ;  /* 0x0000000400541947 */ /* 0x000fec0003800000 */
[----:B------:R-:W-:Y:S01]  /*d560*/  ULDC.64 UR4, c[0x0][0x8d0] ;  /* 0x0002340000047ab9 */ /* 0x000fe20000000a00 */
[----:B------:R-:W1:Y:S01]  /*d570*/  S2R R14, SR_CTAID.X ;  /* 0x00000000000e7919 */ /* 0x000e620000002500 */
[----:B------:R-:W-:Y:S01]  /*d580*/  ISETP.NE.U32.AND P1, PT, RZ, UR4, PT ;  /* 0x00000004ff007c0c */ /* 0x000fe2000bf25070 */
[----:B------:R-:W-:Y:S01]  /*d590*/  ULDC UR7, c[0x0][0x8d8] ;  /* 0x0002360000077ab9 */ /* 0x000fe20000000800 */
[----:B------:R-:W-:Y:S01]  /*d5a0*/  IMAD.MOV.U32 R4, RZ, RZ, R16 ;  /* 0x000000ffff047224 */ /* 0x000fe200078e0010 */
[----:B------:R-:W2:Y:S01]  /*d5b0*/  S2R R13, SR_CTAID.Y ;  /* 0x00000000000d7919 */ /* 0x000ea20000002600 */
[----:B------:R-:W-:Y:S01]  /*d5c0*/  ISETP.NE.AND.EX P1, PT, RZ, UR5, PT, P1 ;  /* 0x00000005ff007c0c */ /* 0x000fe2000bf25310 */
[----:B------:R-:W-:-:S12]  /*d5d0*/  IMAD.MOV.U32 R5, RZ, RZ, R17 ;  /* 0x000000ffff057224 */ /* 0x000fd800078e0011 */
[----:B------:R-:W-:Y:S05]  /*d5e0*/  @!P1 BRA `(.L_x_157) ;  /* 0x0000000000289947 */ /* 0x000fea0003800000 */
[----:B------:R-:W-:Y:S02]  /*d5f0*/  ULDC UR6, c[0x0][0x8dc] ;  /* 0x0002370000067ab9 */ /* 0x000fe40000000800 */
[----:B------:R-:W-:-:S05]  /*d600*/  IADD3 R9, P1, R16, UR6, RZ ;  /* 0x0000000610097c10 */ /* 0x000fca000ff3e0ff */
[----:B------:R-:W-:-:S04]  /*d610*/  IMAD.X R15, RZ, RZ, R17, P1 ;  /* 0x000000ffff0f7224 */ /* 0x000fc800008e0611 */
[----:B------:R-:W-:-:S04]  /*d620*/  IMAD.WIDE.U32 R6, R15, UR4, RZ ;  /* 0x000000040f067c25 */ /* 0x000fc8000f8e00ff */
[----:B------:R-:W-:-:S04]  /*d630*/  IMAD.WIDE.U32 R6, P1, R9, UR5, R6 ;  /* 0x0000000509067c25 */ /* 0x000fc8000f820006 */
[----:B------:R-:W-:Y:S01]  /*d640*/  IMAD.WIDE.U32 R8, R9, UR4, RZ ;  /* 0x0000000409087c25 */ /* 0x000fe2000f8e00ff */
[----:B------:R-:W-:-:S03]  /*d650*/  IADD3.X R5, RZ, RZ, RZ, P1, !PT ;  /* 0x000000ffff057210 */ /* 0x000fc60000ffe4ff */
[----:B------:R-:W-:Y:S01]  /*d660*/  IMAD.MOV.U32 R4, RZ, RZ, R7 ;  /* 0x000000ffff047224 */ /* 0x000fe200078e0007 */
[----:B------:R-:W-:-:S05]  /*d670*/  IADD3 RZ, P1, R9, R6, RZ ;  /* 0x0000000609ff7210 */ /* 0x000fca0007f3e0ff */
[----:B------:R-:W-:-:S08]  /*d680*/  IMAD.WIDE.U32.X R4, R15, UR5, R4, P1 ;  /* 0x000000050f047c25 */ /* 0x000fd000088e0404 */
.L_x_157:
[--C-:B------:R-:W-:Y:S01]  /*d690*/  SHF.R.U64 R8, R4, UR7, R5.reuse ;  /* 0x0000000704087c19 */ /* 0x100fe20008001205 */
[----:B------:R-:W-:Y:S01]  /*d6a0*/  ULDC.64 UR4, c[0x0][0x8c8] ;  /* 0x0002320000047ab9 */ /* 0x000fe20000000a00 */
[----:B------:R-:W-:Y:S01]  /*d6b0*/  SHF.R.U32.HI R4, RZ, UR7, R5 ;  /* 0x00000007ff047c19 */ /* 0x000fe20008011605 */
[----:B------:R-:W3:Y:S01]  /*d6c0*/  LDC R25, c[0x0][0x144] ;  /* 0x00005100ff197b82 */ /* 0x000ee20000000800 */
[----:B------:R-:W-:Y:S01]  /*d6d0*/  IADD3 R7, P1, RZ, -R8, RZ ;  /* 0x80000008ff077210 */ /* 0x000fe20007f3e0ff */
[----:B------:R-:W-:Y:S01]  /*d6e0*/  ULDC.64 UR8, c[0x0][0x8e8] ;  /* 0x00023a0000087ab9 */ /* 0x000fe20000000a00 */
[----:B-1----:R-:W-:Y:S01]  /*d6f0*/  I2FP.F32.U32 R9, R14 ;  /* 0x0000000e00097245 */ /* 0x002fe20000201000 */
[----:B------:R-:W-:Y:S02]  /*d700*/  ULDC UR6, c[0x0][0x8b0] ;  /* 0x00022c0000067ab9 */ /* 0x000fe40000000800 */
[----:B------:R-:W-:Y:S01]  /*d710*/  IMAD.X R4, RZ, RZ, ~R4, P1 ;  /* 0x000000ffff047224 */ /* 0x000fe200008e0e04 */
[----:B------:R-:W-:Y:S01]  /*d720*/  ISETP.NE.U32.AND P1, PT, RZ, UR8, PT ;  /* 0x00000008ff007c0c */ /* 0x000fe2000bf25070 */
[----:B------:R-:W1:Y:S02]  /*d730*/  LDC R20, c[0x0][0x148] ;  /* 0x00005200ff147b82 */ /* 0x000e640000000800 */
[----:B------:R-:W-:Y:S01]  /*d740*/  IMAD R6, R4, UR4, RZ ;  /* 0x0000000404067c24 */ /* 0x000fe2000f8e02ff */
[----:B------:R-:W-:Y:S01]  /*d750*/  ISETP.NE.AND.EX P1, PT, RZ, UR9, PT, P1 ;  /* 0x00000009ff007c0c */ /* 0x000fe2000bf25310 */
[----:B------:R-:W-:Y:S01]  /*d760*/  IMAD.WIDE.U32 R4, R7, UR4, R16 ;  /* 0x0000000407047c25 */ /* 0x000fe2000f8e0010 */
[----:B------:R-:W-:-:S03]  /*d770*/  ULDC UR4, c[0x0][0x150] ;  /* 0x0000540000047ab9 */ /* 0x000fc60000000800 */
[----:B------:R-:W-:Y:S02]  /*d780*/  IMAD R7, R7, UR5, R6 ;  /* 0x0000000507077c24 */ /* 0x000fe4000f8e0206 */
[----:B------:R-:W-:Y:S01]  /*d790*/  FMUL R6, R9, UR4 ;  /* 0x0000000409067c20 */ /* 0x000fe20008400000 */
[----:B------:R-:W-:Y:S01]  /*d7a0*/  ULDC UR4, c[0x0][0x8c0] ;  /* 0x0002300000047ab9 */ /* 0x000fe20000000800 */
[----:B------:R-:W-:Y:S01]  /*d7b0*/  ULDC UR5, c[0x0][0x154] ;  /* 0x0000550000057ab9 */ /* 0x000fe20000000800 */
[----:B------:R-:W-:-:S03]  /*d7c0*/  IMAD.IADD R5, R5, 0x1, R7 ;  /* 0x0000000105057824 */ /* 0x000fc600078e0207 */
[----:B------:R-:W4:Y:S02]  /*d7d0*/  F2I.U32.TRUNC.NTZ R6, R6 ;  /* 0x0000000600067305 */ /* 0x000f24000020f000 */
[----:B------:R-:W-:Y:S02]  /*d7e0*/  SHF.R.U64 R9, R4, UR4, R5 ;  /* 0x0000000404097c19 */ /* 0x000fe40008001205 */
[----:B--2---:R-:W-:-:S05]  /*d7f0*/  I2FP.F32.U32 R4, R13 ;  /* 0x0000000d00047245 */ /* 0x004fca0000201000 */
[----:B------:R-:W-:Y:S01]  /*d800*/  FMUL R21, R4, UR5 ;  /* 0x0000000504157c20 */ /* 0x000fe20008400000 */
[----:B------:R-:W-:Y:S01]  /*d810*/  SHF.R.U32.HI R4, RZ, UR4, R5 ;  /* 0x00000004ff047c19 */ /* 0x000fe20008011605 */
[----:B------:R-:W-:-:S03]  /*d820*/  ULDC UR4, c[0x0][0x900] ;  /* 0x0002400000047ab9 */ /* 0x000fc60000000800 */
[--C-:B------:R-:W-:Y:S01]  /*d830*/  SHF.R.U64 R19, R9, UR6, R4.reuse ;  /* 0x0000000609137c19 */ /* 0x100fe20008001204 */
[----:B------:R-:W2:Y:S01]  /*d840*/  F2I.U32.TRUNC.NTZ R21, R21 ;  /* 0x0000001500157305 */ /* 0x000ea2000020f000 */
[----:B------:R-:W-:Y:S02]  /*d850*/  SHF.R.U32.HI R4, RZ, UR6, R4 ;  /* 0x00000006ff047c19 */ /* 0x000fe40008011604 */
[----:B----4-:R-:W-:Y:S02]  /*d860*/  IADD3 R6, -R6, RZ, RZ ;  /* 0x000000ff06067210 */ /* 0x010fe40007ffe1ff */
[--C-:B------:R-:W-:Y:S02]  /*d870*/  SHF.R.U64 R15, R19, UR4, R4.reuse ;  /* 0x00000004130f7c19 */ /* 0x100fe40008001204 */
[----:B------:R-:W-:Y:S01]  /*d880*/  SHF.R.U32.HI R23, RZ, UR4, R4 ;  /* 0x00000004ff177c19 */ /* 0x000fe20008011604 */
[----:B---3--:R-:W-:Y:S02]  /*d890*/  IMAD R14, R25, R6, R14 ;  /* 0x00000006190e7224 */ /* 0x008fe400078e020e */
[----:B------:R-:W-:-:S02]  /*d8a0*/  IMAD.MOV.U32 R4, RZ, RZ, R15 ;  /* 0x000000ffff047224 */ /* 0x000fc400078e000f */
[----:B------:R-:W-:Y:S01]  /*d8b0*/  IMAD.MOV.U32 R5, RZ, RZ, R23 ;  /* 0x000000ffff057224 */ /* 0x000fe200078e0017 */
[----:B------:R-:W-:Y:S06]  /*d8c0*/  @!P1 BRA `(.L_x_158) ;  /* 0x0000000000289947 */ /* 0x000fec0003800000 */
[----:B------:R-:W-:Y:S02]  /*d8d0*/  ULDC UR4, c[0x0][0x8f4] ;  /* 0x00023d0000047ab9 */ /* 0x000fe40000000800 */
[----:B------:R-:W-:-:S05]  /*d8e0*/  IADD3 R5, P1, R15, UR4, RZ ;  /* 0x000000040f057c10 */ /* 0x000fca000ff3e0ff */
[----:B------:R-:W-:-:S04]  /*d8f0*/  IMAD.X R23, RZ, RZ, R23, P1 ;  /* 0x000000ffff177224 */ /* 0x000fc800008e0617 */
[----:B------:R-:W-:-:S04]  /*d900*/  IMAD.WIDE.U32 R6, R23, UR8, RZ ;  /* 0x0000000817067c25 */ /* 0x000fc8000f8e00ff */
[----:B------:R-:W-:-:S04]  /*d910*/  IMAD.WIDE.U32 R6, P1, R5, UR9, R6 ;  /* 0x0000000905067c25 */ /* 0x000fc8000f820006 */
[----:B------:R-:W-:-:S04]  /*d920*/  IMAD.WIDE.U32 R4, R5, UR8, RZ ;  /* 0x0000000805047c25 */ /* 0x000fc8000f8e00ff */
[----:B------:R-:W-:Y:S01]  /*d930*/  IMAD.MOV.U32 R4, RZ, RZ, R7 ;  /* 0x000000ffff047224 */ /* 0x000fe200078e0007 */
[----:B------:R-:W-:Y:S02]  /*d940*/  IADD3 RZ, P3, R5, R6, RZ ;  /* 0x0000000605ff7210 */ /* 0x000fe40007f7e0ff */
[----:B------:R-:W-:-:S03]  /*d950*/  IADD3.X R5, RZ, RZ, RZ, P1, !PT ;  /* 0x000000ffff057210 */ /* 0x000fc60000ffe4ff */
[----:B------:R-:W-:-:S08]  /*d960*/  IMAD.WIDE.U32.X R4, R23, UR9, R4, P3 ;  /* 0x0000000917047c25 */ /* 0x000fd000098e0404 */
.L_x_158:
[----:B------:R-:W-:Y:S01]  /*d970*/  ISETP.NE.AND P1, PT, R2, 0x1, PT ;  /* 0x000000010200780c */ /* 0x000fe20003f25270 */
[----:B------:R-:W-:Y:S01]  /*d980*/  ULDC UR4, c[0x0][0x8f0] ;  /* 0x00023c0000047ab9 */ /* 0x000fe20000000800 */
[----:B------:R-:W-:Y:S01]  /*d990*/  LOP3.LUT R19, R19, UR16, RZ, 0xc0, !PT ;  /* 0x0000001013137c12 */ /* 0x000fe2000f8ec0ff */
[----:B--2---:R-:W-:Y:S01]  /*d9a0*/  IMAD.MOV R21, RZ, RZ, -R21 ;  /* 0x000000ffff157224 */ /* 0x004fe200078e0a15 */
[----:B------:R-:W-:Y:S01]  /*d9b0*/  SHF.R.U64 R4, R4, UR4, R5 ;  /* 0x0000000404047c19 */ /* 0x000fe20008001205 */
[----:B------:R-:W-:Y:S01]  /*d9c0*/  ULDC UR4, c[0x0][0x8e0] ;  /* 0x0002380000047ab9 */ /* 0x000fe20000000800 */
[----:B------:R-:W-:Y:S01]  /*d9d0*/  ULDC UR5, c[0x0][0x8b8] ;  /* 0x00022e0000057ab9 */ /* 0x000fe20000000800 */
[----:B------:R-:W-:Y:S02]  /*d9e0*/  MOV R5, 0x1 ;  /* 0x0000000100057802 */ /* 0x000fe40000000f00 */
[----:B------:R-:W-:Y:S02]  /*d9f0*/  IMAD.MOV R6, RZ, RZ, -R4 ;  /* 0x000000ffff067224 */ /* 0x000fe400078e0a04 */
[----:B------:R-:W-:Y:S01]  /*da00*/  IMAD R19, R4, UR17, R19 ;  /* 0x0000001104137c24 */ /* 0x000fe2000f8e0213 */
[----:B------:R-:W-:Y:S01]  /*da10*/  LOP3.LUT R4, R9, UR15, RZ, 0xc0, !PT ;  /* 0x0000000f09047c12 */ /* 0x000fe2000f8ec0ff */
[----:B-1----:R-:W-:-:S02]  /*da20*/  @P1 IMAD R14, R20, R21, R13 ;  /* 0x00000015140e1224 */ /* 0x002fc400078e020d */
[----:B------:R-:W-:Y:S01]  /*da30*/  IMAD R15, R6, UR4, R15 ;  /* 0x00000004060f7c24 */ /* 0x000fe2000f8e020f */
[----:B------:R-:W-:Y:S01]  /*da40*/  ULDC UR4, c[0x0][0x8a8] ;  /* 0x00022a0000047ab9 */ /* 0x000fe20000000800 */
[----:B------:R-:W-:Y:S02]  /*da50*/  IMAD R14, R19, UR5, R14 ;  /* 0x00000005130e7c24 */ /* 0x000fe4000f8e020e */
[--C-:B------:R-:W-:Y:S01]  /*da60*/  IMAD R15, R15, UR4, R4.reuse ;  /* 0x000000040f0f7c24 */ /* 0x100fe2000f8e0204 */
[----:B------:R-:W-:Y:S01]  /*da70*/  PRMT R4, R5, 0x7610, R4 ;  /* 0x0000761005047816 */ /* 0x000fe20000000004 */
[----:B------:R-:W-:-:S03]  /*da80*/  IMAD.MOV.U32 R6, RZ, RZ, R8 ;  /* 0x000000ffff067224 */ /* 0x000fc600078e0008 */
[----:B------:R-:W-:Y:S02]  /*da90*/  SEL R7, R15, R14, !P1 ;  /* 0x0000000e0f077207 */ /* 0x000fe40004800000 */
[----:B------:R-:W-:-:S07]  /*daa0*/  SEL R13, R14, R15, !P1 ;  /* 0x0000000f0e0d7207 */ /* 0x000fce0004800000 */
.L_x_156:
[----:B------:R-:W-:Y:S05]  /*dab0*/  BSYNC B1 ;  /* 0x0000000000017941 */ /* 0x000fea0003800000 */
.L_x_155:
[----:B------:R-:W-:-:S13]  /*dac0*/  LOP3.LUT P1, RZ, R4, 0xff, RZ, 0xc0, !PT ;  /* 0x000000ff04ff7812 */ /* 0x000fda000782c0ff */
[----:B------:R-:W-:Y:S05]  /*dad0*/  @P1 BRA `(.L_x_159) ;  /* 0xfffffff400401947 */ /* 0x000fea000383ffff */
[----:B------:R-:W-:Y:S05]  /*dae0*/  BSYNC B0 ;  /* 0x0000000000007941 */ /* 0x000fea0003800000 */
.L_x_147:
[----:B------:R-:W-:-:S03]  /*daf0*/  UMOV UR4, 0xffffffff ;  /* 0xffffffff00047882 */ /* 0x000fc60000000000 */
[----:B------:R-:W-:Y:S05]  /*db00*/  BRA.DIV UR4, `(.L_x_160) ;  /* 0x0000000a041c7947 */ /* 0x000fea000b800000 */
[----:B------:R-:W-:-:S13]  /*db10*/  ELECT P6, URZ, PT ;  /* 0x00000000003f782f */ /* 0x000fda00038c0000 */
.L_x_183:
[----:B------:R-:W-:Y:S05]  /*db20*/  @!P6 BRA `(.L_x_10) ;  /* 0x0000000000a4e947 */ /* 0x000fea0003800000 */
[----:B------:R-:W-:-:S04]  /*db30*/  LOP3.LUT R22, R22, 0x2, RZ, 0xfc, !PT ;  /* 0x0000000216167812 */ /* 0x000fc800078efcff */
[----:B------:R-:W-:-:S13]  /*db40*/  ISETP.NE.AND P0, PT, R22, 0x3, PT ;  /* 0x000000031600780c */ /* 0x000fda0003f05270 */
[----:B------:R-:W-:Y:S05]  /*db50*/  @!P0 BRA `(.L_x_161) ;  /* 0x0000000000048947 */ /* 0x000fea0003800000 */
[----:B------:R-:W-:Y:S01]  /*db60*/  BPT.TRAP 0x1 ;  /* 0x000000040000795c */ /* 0x000fe20000300000 */
.L_x_161:
[----:B------:R-:W1:Y:S01]  /*db70*/  S2R R5, SR_CgaCtaId ;  /* 0x0000000000057919 */ /* 0x000e620000008800 */
[----:B------:R-:W-:Y:S02]  /*db80*/  MOV R2, 0x400 ;  /* 0x0000040000027802 */ /* 0x000fe40000000f00 */
[----:B------:R-:W-:Y:S02]  /*db90*/  SHF.L.U32 R4, R3, 0x1f, RZ ;  /* 0x0000001f03047819 */ /* 0x000fe400000006ff */
[----:B-1----:R-:W-:-:S05]  /*dba0*/  LEA R5, R5, R2, 0x18 ;  /* 0x0000000205057211 */ /* 0x002fca00078ec0ff */
[----:B------:R-:W-:-:S04]  /*dbb0*/  VIADD R5, R5, 0x20 ;  /* 0x0000002005057836 */ /* 0x000fc80000000000 */
[C---:B------:R-:W-:Y:S01]  /*dbc0*/  IMAD R7, R0.reuse, 0x8, R5 ;  /* 0x0000000800077824 */ /* 0x040fe200078e0205 */
[----:B------:R-:W-:-:S03]  /*dbd0*/  IADD3 R0, R0, 0x1, RZ ;  /* 0x0000000100007810 */ /* 0x000fc60007ffe0ff */
[----:B------:R-:W1:Y:S01]  /*dbe0*/  SYNCS.PHASECHK.TRANS64.TRYWAIT P0, [R7+URZ], R4 ;  /* 0x00000004070075a7 */ /* 0x000e62000800017f */
[----:B------:R-:W-:-:S04]  /*dbf0*/  ISETP.NE.AND P1, PT, R0, 0x4, PT ;  /* 0x000000040000780c */ /* 0x000fc80003f25270 */
[----:B------:R-:W-:Y:S02]  /*dc00*/  SEL R2, RZ, 0x1, P1 ;  /* 0x00000001ff027807 */ /* 0x000fe40000800000 */
[----:B------:R-:W-:Y:S02]  /*dc10*/  SEL R0, R0, RZ, P1 ;  /* 0x000000ff00007207 */ /* 0x000fe40000800000 */
[----:B------:R-:W-:-:S03]  /*dc20*/  LOP3.LUT R9, R3, R2, RZ, 0x3c, !PT ;  /* 0x0000000203097212 */ /* 0x000fc600078e3cff */
[----:B------:R-:W-:Y:S01]  /*dc30*/  IMAD R6, R0, 0x8, R5 ;  /* 0x0000000800067824 */ /* 0x000fe200078e0205 */
[----:B------:R-:W-:Y:S01]  /*dc40*/  SHF.L.U32 R3, R9, 0x1f, RZ ;  /* 0x0000001f09037819 */ /* 0x000fe200000006ff */
[----:B-1----:R-:W-:Y:S06]  /*dc50*/  @!P0 BRA `(.L_x_162) ;  /* 0x0000000400e88947 */ /* 0x002fec0003800000 */
.L_x_184:
[----:B------:R-:W2:Y:S01]  /*dc60*/  SYNCS.PHASECHK.TRANS64.TRYWAIT P0, [R6+URZ], R3 ;  /* 0x00000003060075a7 */ /* 0x000ea2000800017f */
[----:B------:R-:W-:-:S05]  /*dc70*/  VIADD R0, R0, 0x1 ;  /* 0x0000000100007836 */ /* 0x000fca0000000000 */
[----:B------:R-:W-:-:S04]  /*dc80*/  ISETP.NE.AND P1, PT, R0, 0x4, PT ;  /* 0x000000040000780c */ /* 0x000fc80003f25270 */
[----:B------:R-:W-:Y:S02]  /*dc90*/  SEL R2, RZ, 0x1, P1 ;  /* 0x00000001ff027807 */ /* 0x000fe40000800000 */
[----:B------:R-:W-:Y:S02]  /*dca0*/  SEL R0, R0, RZ, P1 ;  /* 0x000000ff00007207 */ /* 0x000fe40000800000 */
[----:B------:R-:W-:-:S03]  /*dcb0*/  LOP3.LUT R9, R9, R2, RZ, 0x3c, !PT ;  /* 0x0000000209097212 */ /* 0x000fc600078e3cff */
[----:B-1----:R-:W-:Y:S01]  /*dcc0*/  IMAD R7, R0, 0x8, R5 ;  /* 0x0000000800077824 */ /* 0x002fe200078e0205 */
[----:B------:R-:W-:Y:S01]  /*dcd0*/  SHF.L.U32 R4, R9, 0x1f, RZ ;  /* 0x0000001f09047819 */ /* 0x000fe200000006ff */
[----:B--2---:R-:W-:Y:S06]  /*dce0*/  @!P0 BRA `(.L_x_163) ;  /* 0x0000000400d88947 */ /* 0x004fec0003800000 */
.L_x_185:
[----:B------:R-:W2:Y:S01]  /*dcf0*/  SYNCS.PHASECHK.TRANS64.TRYWAIT P0, [R7+URZ], R4 ;  /* 0x00000004070075a7 */ /* 0x000ea2000800017f */
[----:B------:R-:W-:-:S04]  /*dd00*/  IADD3 R0, R0, 0x1, RZ ;  /* 0x0000000100007810 */ /* 0x000fc80007ffe0ff */
[----:B------:R-:W-:-:S04]  /*dd10*/  ISETP.NE.AND P1, PT, R0, 0x4, PT ;  /* 0x000000040000780c */ /* 0x000fc80003f25270 */
[----:B------:R-:W-:Y:S02]  /*dd20*/  SEL R2, RZ, 0x1, P1 ;  /* 0x00000001ff027807 */ /* 0x000fe40000800000 */
[----:B------:R-:W-:Y:S02]  /*dd30*/  SEL R0, R0, RZ, P1 ;  /* 0x000000ff00007207 */ /* 0x000fe40000800000 */
[----:B------:R-:W-:Y:S01]  /*dd40*/  LOP3.LUT R2, R9, R2, RZ, 0x3c, !PT ;  /* 0x0000000209027212 */ /* 0x000fe200078e3cff */
[----:B--2---:R-:W-:Y:S06]  /*dd50*/  @!P0 BRA `(.L_x_164) ;  /* 0x0000000400d08947 */ /* 0x004fec0003800000 */
.L_x_186:
[----:B------:R-:W-:Y:S01]  /*dd60*/  IMAD R5, R0, 0x8, R5 ;  /* 0x0000000800057824 */ /* 0x000fe200078e0205 */
[----:B------:R-:W-:-:S07]  /*dd70*/  SHF.L.U32 R0, R2, 0x1f, RZ ;  /* 0x0000001f02007819 */ /* 0x000fce00000006ff */
.L_x_165:
[----:B---3--:R3:W4:Y:S02]  /*dd80*/  SYNCS.PHASECHK.TRANS64.TRYWAIT P0, [R5+URZ], R0 ;  /* 0x00000000050075a7 */ /* 0x008724000800017f */
[----:B----4-:R-:W-:Y:S05]  /*dd90*/  @!P0 NANOSLEEP.SYNCS 0x989680 ;  /* 0x009896800000895d */ /* 0x010fea0003900000 */
[----:B------:R-:W4:Y:S02]  /*dda0*/  @!P0 SYNCS.PHASECHK.TRANS64 P0, [R5+URZ], R0 ;  /* 0x00000000050085a7 */ /* 0x000f24000800007f */
[----:B----4-:R-:W-:Y:S05]  /*ddb0*/  @!P0 BRA `(.L_x_165) ;  /* 0xfffffffc00f08947 */ /* 0x010fea000383ffff */
.L_x_10:
[----:B------:R-:W-:Y:S05]  /*ddc0*/  BSYNC B6 ;  /* 0x0000000000067941 */ /* 0x000fea0003800000 */
.L_x_8:
[----:B------:R-:W-:Y:S05]  /*ddd0*/  EXIT ;  /* 0x000000000000794d */ /* 0x000fea0003800000 */
.L_x_23:
[----:B----4-:R4:W1:Y:S02]  /*dde0*/  SYNCS.PHASECHK.TRANS64.TRYWAIT P1, [R3+URZ], R0 ;  /* 0x00000000030075a7 */ /* 0x010864000802017f */
[----:B-1----:R-:W-:Y:S05]  /*ddf0*/  @!P1 NANOSLEEP.SYNCS 0x989680 ;  /* 0x009896800000995d */ /* 0x002fea0003900000 */
[----:B------:R-:W1:Y:S02]  /*de00*/  @!P1 SYNCS.PHASECHK.TRANS64 P1, [R3+URZ], R0 ;  /* 0x00000000030095a7 */ /* 0x000e64000802007f */
[----:B-1----:R-:W-:Y:S05]  /*de10*/  @!P1 BRA `(.L_x_23) ;  /* 0xfffffffc00f09947 */ /* 0x002fea000383ffff */
[----:B------:R-:W-:Y:S05]  /*de20*/  BRA `(.L_x_22) ;  /* 0xffffff38003c7947 */ /* 0x000fea000383ffff */
.L_x_28:
[----:B---3--:R-:W-:-:S04]  /*de30*/  IMAD.U32 R4, RZ, RZ, UR4 ;  /* 0x00000004ff047e24 */ /* 0x008fc8000f8e00ff */
[----:B------:R3:W4:Y:S03]  /*de40*/  SYNCS.PHASECHK.TRANS64.TRYWAIT P1, [R4+URZ], R3 ;  /* 0x00000003040075a7 */ /* 0x000726000802017f */
[----:B----4-:R-:W-:Y:S05]  /*de50*/  @!P1 NANOSLEEP.SYNCS 0x989680 ;  /* 0x009896800000995d */ /* 0x010fea0003900000 */
[----:B------:R-:W4:Y:S02]  /*de60*/  @!P1 SYNCS.PHASECHK.TRANS64 P1, [R4+URZ], R3 ;  /* 0x00000003040095a7 */ /* 0x000f24000802007f */
[----:B----4-:R-:W-:Y:S05]  /*de70*/  @!P1 BRA `(.L_x_28) ;  /* 0xfffffffc00ec9947 */ /* 0x010fea000383ffff */
[----:B------:R-:W-:Y:S05]  /*de80*/  BRA `(.L_x_27) ;  /* 0xffffff3c00687947 */ /* 0x000fea000383ffff */
.L_x_50:
[----:B-1----:R-:W-:-:S04]  /*de90*/  IMAD.U32 R3, RZ, RZ, UR51 ;  /* 0x00000033ff037e24 */ /* 0x002fc8000f8e00ff */
[----:B------:R1:W2:Y:S03]  /*dea0*/  SYNCS.PHASECHK.TRANS64.TRYWAIT P2, [R3+URZ+0x40], R0 ;  /* 0x00004000030075a7 */ /* 0x0002a6000804017f */
[----:B--2---:R-:W-:Y:S05]  /*deb0*/  @!P2 NANOSLEEP.SYNCS 0x989680 ;  /* 0x009896800000a95d */ /* 0x004fea0003900000 */
[----:B------:R-:W2:Y:S02]  /*dec0*/  @!P2 SYNCS.PHASECHK.TRANS64 P2, [R3+URZ+0x40], R0 ;  /* 0x000040000300a5a7 */ /* 0x000ea4000804007f */
[----:B--2---:R-:W-:Y:S05]  /*ded0*/  @!P2 BRA `(.L_x_50) ;  /* 0xfffffffc00eca947 */ /* 0x004fea000383ffff */
[----:B------:R-:W-:Y:S05]  /*dee0*/  BRA `(.L_x_166) ;  /* 0xffffff4800907947 */ /* 0x000fea000383ffff */
.L_x_61:
[----:B-1----:R1:W2:Y:S02]  /*def0*/  SYNCS.PHASECHK.TRANS64.TRYWAIT P5, [R4+URZ+0x40], R5 ;  /* 0x00004005040075a7 */ /* 0x0022a400080a017f */
[----:B--2---:R-:W-:Y:S05]  /*df00*/  @!P5 NANOSLEEP.SYNCS 0x989680 ;  /* 0x009896800000d95d */ /* 0x004fea0003900000 */
[----:B------:R-:W2:Y:S02]  /*df10*/  @!P5 SYNCS.PHASECHK.TRANS64 P5, [R4+URZ+0x40], R5 ;  /* 0x000040050400d5a7 */ /* 0x000ea400080a007f */
[----:B--2---:R-:W-:Y:S05]  /*df20*/  @!P5 BRA `(.L_x_61) ;  /* 0xfffffffc00f0d947 */ /* 0x004fea000383ffff */
[----:B------:R-:W-:Y:S05]  /*df30*/  BRA `(.L_x_167) ;  /* 0xffffff6c00547947 */ /* 0x000fea000383ffff */
.L_x_72:
[----:B-1----:R1:W2:Y:S02]  /*df40*/  SYNCS.PHASECHK.TRANS64.TRYWAIT P5, [R4+URZ+0x40], R5 ;  /* 0x00004005040075a7 */ /* 0x0022a400080a017f */
[----:B--2---:R-:W-:Y:S05]  /*df50*/  @!P5 NANOSLEEP.SYNCS 0x989680 ;  /* 0x009896800000d95d */ /* 0x004fea0003900000 */
[----:B------:R-:W2:Y:S02]  /*df60*/  @!P5 SYNCS.PHASECHK.TRANS64 P5, [R4+URZ+0x40], R5 ;  /* 0x000040050400d5a7 */ /* 0x000ea400080a007f */
[----:B--2---:R-:W-:Y:S05]  /*df70*/  @!P5 BRA `(.L_x_72) ;  /* 0xfffffffc00f0d947 */ /* 0x004fea000383ffff */
[----:B------:R-:W-:Y:S05]  /*df80*/  BRA `(.L_x_168) ;  /* 0xffffff8c004c7947 */ /* 0x000fea000383ffff */
.L_x_83:
[----:B-1----:R1:W2:Y:S02]  /*df90*/  SYNCS.PHASECHK.TRANS64.TRYWAIT P5, [R5+URZ+0x40], R4 ;  /* 0x00004004050075a7 */ /* 0x0022a400080a017f */
[----:B--2---:R-:W-:Y:S05]  /*dfa0*/  @!P5 NANOSLEEP.SYNCS 0x989680 ;  /* 0x009896800000d95d */ /* 0x004fea0003900000 */
[----:B------:R-:W2:Y:S02]  /*dfb0*/  @!P5 SYNCS.PHASECHK.TRANS64 P5, [R5+URZ+0x40], R4 ;  /* 0x000040040500d5a7 */ /* 0x000ea400080a007f */
[----:B--2---:R-:W-:Y:S05]  /*dfc0*/  @!P5 BRA `(.L_x_83) ;  /* 0xfffffffc00f0d947 */ /* 0x004fea000383ffff */
[----:B------:R-:W-:Y:S05]  /*dfd0*/  BRA `(.L_x_169) ;  /* 0xffffffac00487947 */ /* 0x000fea000383ffff */
.L_x_103:
[----:B-1----:R-:W-:-:S04]  /*dfe0*/  MOV R3, UR4 ;  /* 0x0000000400037c02 */ /* 0x002fc80008000f00 */
[----:B------:R1:W2:Y:S03]  /*dff0*/  SYNCS.PHASECHK.TRANS64.TRYWAIT P0, [R3+URZ+0x88], R0 ;  /* 0x00008800030075a7 */ /* 0x0002a6000800017f */
[----:B--2---:R-:W-:Y:S05]  /*e000*/  @!P0 NANOSLEEP.SYNCS 0x989680 ;  /* 0x009896800000895d */ /* 0x004fea0003900000 */
[----:B------:R-:W2:Y:S02]  /*e010*/  @!P0 SYNCS.PHASECHK.TRANS64 P0, [R3+URZ+0x88], R0 ;  /* 0x00008800030085a7 */ /* 0x000ea4000800007f */
[----:B--2---:R-:W-:Y:S05]  /*e020*/  @!P0 BRA `(.L_x_103) ;  /* 0xfffffffc00ec8947 */ /* 0x004fea000383ffff */
[----:B------:R-:W-:Y:S05]  /*e030*/  BRA `(.L_x_102) ;  /* 0xffffffd800fc7947 */ /* 0x000fea000383ffff */
.L_x_112:
[----:B-1----:R-:W-:-:S04]  /*e040*/  IMAD.U32 R5, RZ, RZ, UR5 ;  /* 0x00000005ff057e24 */ /* 0x002fc8000f8e00ff */
[----:B------:R1:W2:Y:S03]  /*e050*/  SYNCS.PHASECHK.TRANS64.TRYWAIT P1, [R5+URZ+0x60], R4 ;  /* 0x00006004050075a7 */ /* 0x0002a6000802017f */
[----:B--2---:R-:W-:Y:S05]  /*e060*/  @!P1 NANOSLEEP.SYNCS 0x989680 ;  /* 0x009896800000995d */ /* 0x004fea0003900000 */
[----:B------:R-:W2:Y:S02]  /*e070*/  @!P1 SYNCS.PHASECHK.TRANS64 P1, [R5+URZ+0x60], R4 ;  /* 0x00006004050095a7 */ /* 0x000ea4000802007f */
[----:B--2---:R-:W-:Y:S05]  /*e080*/  @!P1 BRA `(.L_x_112) ;  /* 0xfffffffc00ec9947 */ /* 0x004fea000383ffff */
[----:B------:R-:W-:Y:S05]  /*e090*/  BRA `(.L_x_170) ;  /* 0xffffffdc00e87947 */ /* 0x000fea000383ffff */
.L_x_118:
[----:B-12---:R-:W-:-:S04]  /*e0a0*/  IMAD.U32 R5, RZ, RZ, UR5 ;  /* 0x00000005ff057e24 */ /* 0x006fc8000f8e00ff */
[----:B------:R1:W2:Y:S03]  /*e0b0*/  SYNCS.PHASECHK.TRANS64.TRYWAIT P1, [R5+URZ+0x68], R4 ;  /* 0x00006804050075a7 */ /* 0x0002a6000802017f */
[----:B--2---:R-:W-:Y:S05]  /*e0c0*/  @!P1 NANOSLEEP.SYNCS 0x989680 ;  /* 0x009896800000995d */ /* 0x004fea0003900000 */
[----:B------:R-:W2:Y:S02]  /*e0d0*/  @!P1 SYNCS.PHASECHK.TRANS64 P1, [R5+URZ+0x68], R4 ;  /* 0x00006804050095a7 */ /* 0x000ea4000802007f */
[----:B--2---:R-:W-:Y:S05]  /*e0e0*/  @!P1 BRA `(.L_x_118) ;  /* 0xfffffffc00ec9947 */ /* 0x004fea000383ffff */
[----:B------:R-:W-:Y:S05]  /*e0f0*/  BRA `(.L_x_171) ;  /* 0xffffffe000307947 */ /* 0x000fea000383ffff */
.L_x_124:
[----:B-123--:R-:W-:-:S04]  /*e100*/  IMAD.U32 R5, RZ, RZ, UR5 ;  /* 0x00000005ff057e24 */ /* 0x00efc8000f8e00ff */
[----:B------:R1:W2:Y:S03]  /*e110*/  SYNCS.PHASECHK.TRANS64.TRYWAIT P1, [R5+URZ+0x70], R4 ;  /* 0x00007004050075a7 */ /* 0x0002a6000802017f */
[----:B--2---:R-:W-:Y:S05]  /*e120*/  @!P1 NANOSLEEP.SYNCS 0x989680 ;  /* 0x009896800000995d */ /* 0x004fea0003900000 */
[----:B------:R-:W2:Y:S02]  /*e130*/  @!P1 SYNCS.PHASECHK.TRANS64 P1, [R5+URZ+0x70], R4 ;  /* 0x00007004050095a7 */ /* 0x000ea4000802007f */
[----:B--2---:R-:W-:Y:S05]  /*e140*/  @!P1 BRA `(.L_x_124) ;  /* 0xfffffffc00ec9947 */ /* 0x004fea000383ffff */
[----:B------:R-:W-:Y:S05]  /*e150*/  BRA `(.L_x_172) ;  /* 0xffffffe000847947 */ /* 0x000fea000383ffff */
.L_x_130:
[----:B-1234-:R-:W-:-:S04]  /*e160*/  MOV R5, UR5 ;  /* 0x0000000500057c02 */ /* 0x01efc80008000f00 */
[----:B------:R1:W2:Y:S03]  /*e170*/  SYNCS.PHASECHK.TRANS64.TRYWAIT P1, [R5+URZ+0x78], R4 ;  /* 0x00007804050075a7 */ /* 0x0002a6000802017f */
[----:B--2---:R-:W-:Y:S05]  /*e180*/  @!P1 NANOSLEEP.SYNCS 0x989680 ;  /* 0x009896800000995d */ /* 0x004fea0003900000 */
[----:B------:R-:W2:Y:S02]  /*e190*/  @!P1 SYNCS.PHASECHK.TRANS64 P1, [R5+URZ+0x78], R4 ;  /* 0x00007804050095a7 */ /* 0x000ea4000802007f */
[----:B--2---:R-:W-:Y:S05]  /*e1a0*/  @!P1 BRA `(.L_x_130) ;  /* 0xfffffffc00ec9947 */ /* 0x004fea000383ffff */
[----:B------:R-:W-:Y:S05]  /*e1b0*/  BRA `(.L_x_173) ;  /* 0xffffffe000d07947 */ /* 0x000fea000383ffff */
.L_x_140:
[----:B--2---:R2:W1:Y:S02]  /*e1c0*/  SYNCS.PHASECHK.TRANS64.TRYWAIT P0, [R3+URZ+0x60], R0 ;  /* 0x00006000030075a7 */ /* 0x004464000800017f */
[----:B-1----:R-:W-:Y:S05]  /*e1d0*/  @!P0 NANOSLEEP.SYNCS 0x989680 ;  /* 0x009896800000895d */ /* 0x002fea0003900000 */
[----:B------:R-:W1:Y:S02]  /*e1e0*/  @!P0 SYNCS.PHASECHK.TRANS64 P0, [R3+URZ+0x60], R0 ;  /* 0x00006000030085a7 */ /* 0x000e64000800007f */
[----:B-1----:R-:W-:Y:S05]  /*e1f0*/  @!P0 BRA `(.L_x_140) ;  /* 0xfffffffc00f08947 */ /* 0x002fea000383ffff */
[----:B------:R-:W-:Y:S05]  /*e200*/  BRA `(.L_x_174) ;  /* 0xffffffe800c87947 */ /* 0x000fea000383ffff */
.L_x_142:
[----:B------:R1:W1:Y:S02]  /*e210*/  SYNCS.PHASECHK.TRANS64.TRYWAIT P0, [R3+URZ+0x68], R0 ;  /* 0x00006800030075a7 */ /* 0x000264000800017f */
[----:B-1----:R-:W-:Y:S05]  /*e220*/  @!P0 NANOSLEEP.SYNCS 0x989680 ;  /* 0x009896800000895d */ /* 0x002fea0003900000 */
[----:B------:R-:W1:Y:S02]  /*e230*/  @!P0 SYNCS.PHASECHK.TRANS64 P0, [R3+URZ+0x68], R0 ;  /* 0x00006800030085a7 */ /* 0x000e64000800007f */
[----:B-1----:R-:W-:Y:S05]  /*e240*/  @!P0 BRA `(.L_x_142) ;  /* 0xfffffffc00f08947 */ /* 0x002fea000383ffff */
[----:B------:R-:W-:Y:S05]  /*e250*/  BRA `(.L_x_175) ;  /* 0xffffffe800c47947 */ /* 0x000fea000383ffff */
.L_x_144:
[----:B------:R1:W1:Y:S02]  /*e260*/  SYNCS.PHASECHK.TRANS64.TRYWAIT P0, [R3+URZ+0x70], R0 ;  /* 0x00007000030075a7 */ /* 0x000264000800017f */
[----:B-1----:R-:W-:Y:S05]  /*e270*/  @!P0 NANOSLEEP.SYNCS 0x989680 ;  /* 0x009896800000895d */ /* 0x002fea0003900000 */
[----:B------:R-:W1:Y:S02]  /*e280*/  @!P0 SYNCS.PHASECHK.TRANS64 P0, [R3+URZ+0x70], R0 ;  /* 0x00007000030085a7 */ /* 0x000e64000800007f */
[----:B-1----:R-:W-:Y:S05]  /*e290*/  @!P0 BRA `(.L_x_144) ;  /* 0xfffffffc00f08947 */ /* 0x002fea000383ffff */
[----:B------:R-:W-:Y:S05]  /*e2a0*/  BRA `(.L_x_176) ;  /* 0xffffffe800c07947 */ /* 0x000fea000383ffff */
.L_x_148:
[----:B------:R-:W-:Y:S01]  /*e2b0*/  BSSY B1, `(.L_x_177) ;  /* 0x0000006000017945 */ /* 0x000fe20003800000 */
[----:B------:R-:W-:-:S07]  /*e2c0*/  IMAD.MOV.U32 R15, RZ, RZ, -0x1 ;  /* 0xffffffffff0f7424 */ /* 0x000fce00078e00ff */
[----:B------:R-:W-:Y:S05]  /*e2d0*/  WARPSYNC.COLLECTIVE R15, `(.L_x_178) ;  /* 0x000000000f0c7348 */ /* 0x000fea0003c00000 */
[----:B------:R-:W-:Y:S02]  /*e2e0*/  ELECT P6, UR62, PT ;  /* 0x00000000003e782f */ /* 0x000fe400038c0000 */
[----:B------:R-:W-:Y:S01]  /*e2f0*/  MOV R14, UR62 ;  /* 0x0000003e000e7c02 */ /* 0x000fe20008000f00 */
[----:B------:R-:W-:Y:S10]  /*e300*/  ENDCOLLECTIVE ;  /* 0x000000000000791b */ /* 0x000ff40003800000 */
.L_x_178:
[----:B------:R-:W-:Y:S05]  /*e310*/  BSYNC B1 ;  /* 0x0000000000017941 */ /* 0x000fea0003800000 */
.L_x_177:
[----:B------:R-:W-:Y:S05]  /*e320*/  BRA `(.L_x_179) ;  /* 0xffffffec00387947 */ /* 0x000fea000383ffff */
.L_x_151:
[----:B--2---:R2:W3:Y:S02]  /*e330*/  SYNCS.PHASECHK.TRANS64.TRYWAIT P1, [R15+URZ+0x20], R8 ;  /* 0x000020080f0075a7 */ /* 0x0044e4000802017f */
[----:B---3--:R-:W-:Y:S05]  /*e340*/  @!P1 NANOSLEEP.SYNCS 0x989680 ;  /* 0x009896800000995d */ /* 0x008fea0003900000 */
[----:B------:R-:W3:Y:S02]  /*e350*/  @!P1 SYNCS.PHASECHK.TRANS64 P1, [R15+URZ+0x20], R8 ;  /* 0x000020080f0095a7 */ /* 0x000ee4000802007f */
[----:B---3--:R-:W-:Y:S05]  /*e360*/  @!P1 BRA `(.L_x_151) ;  /* 0xfffffffc00f09947 */ /* 0x008fea000383ffff */
[----:B------:R-:W-:Y:S05]  /*e370*/  BRA `(.L_x_180) ;  /* 0xffffffec006c7947 */ /* 0x000fea000383ffff */
.L_x_160:
[----:B------:R-:W-:Y:S01]  /*e380*/  BSSY B0, `(.L_x_181) ;  /* 0x0000006000007945 */ /* 0x000fe20003800000 */
[----:B------:R-:W-:-:S07]  /*e390*/  IMAD.MOV.U32 R15, RZ, RZ, -0x1 ;  /* 0xffffffffff0f7424 */ /* 0x000fce00078e00ff */
[----:B------:R-:W-:Y:S05]  /*e3a0*/  WARPSYNC.COLLECTIVE R15, `(.L_x_182) ;  /* 0x000000000f0c7348 */ /* 0x000fea0003c00000 */
[----:B------:R-:W-:Y:S02]  /*e3b0*/  ELECT P6, UR62, PT ;  /* 0x00000000003e782f */ /* 0x000fe400038c0000 */
[----:B------:R-:W-:Y:S01]  /*e3c0*/  MOV R14, UR62 ;  /* 0x0000003e000e7c02 */ /* 0x000fe20008000f00 */
[----:B------:R-:W-:Y:S10]  /*e3d0*/  ENDCOLLECTIVE ;  /* 0x000000000000791b */ /* 0x000ff40003800000 */
.L_x_182:
[----:B------:R-:W-:Y:S05]  /*e3e0*/  BSYNC B0 ;  /* 0x0000000000007941 */ /* 0x000fea0003800000 */
.L_x_181:
[----:B------:R-:W-:Y:S05]  /*e3f0*/  BRA `(.L_x_183) ;  /* 0xfffffff400c87947 */ /* 0x000fea000383ffff */
.L_x_162:
[----:B-1----:R1:W2:Y:S02]  /*e400*/  SYNCS.PHASECHK.TRANS64.TRYWAIT P0, [R7+URZ], R4 ;  /* 0x00000004070075a7 */ /* 0x0022a4000800017f */
[----:B--2---:R-:W-:Y:S05]  /*e410*/  @!P0 NANOSLEEP.SYNCS 0x989680 ;  /* 0x009896800000895d */ /* 0x004fea0003900000 */
[----:B------:R-:W2:Y:S02]  /*e420*/  @!P0 SYNCS.PHASECHK.TRANS64 P0, [R7+URZ], R4 ;  /* 0x00000004070085a7 */ /* 0x000ea4000800007f */
[----:B--2---:R-:W-:Y:S05]  /*e430*/  @!P0 BRA `(.L_x_162) ;  /* 0xfffffffc00f08947 */ /* 0x004fea000383ffff */
[----:B------:R-:W-:Y:S05]  /*e440*/  BRA `(.L_x_184) ;  /* 0xfffffff800047947 */ /* 0x000fea000383ffff */
.L_x_163:
[----:B-1----:R1:W2:Y:S02]  /*e450*/  SYNCS.PHASECHK.TRANS64.TRYWAIT P0, [R6+URZ], R3 ;  /* 0x00000003060075a7 */ /* 0x0022a4000800017f */
[----:B--2---:R-:W-:Y:S05]  /*e460*/  @!P0 NANOSLEEP.SYNCS 0x989680 ;  /* 0x009896800000895d */ /* 0x004fea0003900000 */
[----:B------:R-:W2:Y:S02]  /*e470*/  @!P0 SYNCS.PHASECHK.TRANS64 P0, [R6+URZ], R3 ;  /* 0x00000003060085a7 */ /* 0x000ea4000800007f */
[----:B--2---:R-:W-:Y:S05]  /*e480*/  @!P0 BRA `(.L_x_163) ;  /* 0xfffffffc00f08947 */ /* 0x004fea000383ffff */
[----:B------:R-:W-:Y:S05]  /*e490*/  BRA `(.L_x_185) ;  /* 0xfffffff800147947 */ /* 0x000fea000383ffff */
.L_x_164:
[----:B--2---:R2:W3:Y:S02]  /*e4a0*/  SYNCS.PHASECHK.TRANS64.TRYWAIT P0, [R7+URZ], R4 ;  /* 0x00000004070075a7 */ /* 0x0044e4000800017f */
[----:B---3--:R-:W-:Y:S05]  /*e4b0*/  @!P0 NANOSLEEP.SYNCS 0x989680 ;  /* 0x009896800000895d */ /* 0x008fea0003900000 */
[----:B------:R-:W3:Y:S02]  /*e4c0*/  @!P0 SYNCS.PHASECHK.TRANS64 P0, [R7+URZ], R4 ;  /* 0x00000004070085a7 */ /* 0x000ee4000800007f */
[----:B---3--:R-:W-:Y:S05]  /*e4d0*/  @!P0 BRA `(.L_x_164) ;  /* 0xfffffffc00f08947 */ /* 0x008fea000383ffff */
[----:B------:R-:W-:Y:S05]  /*e4e0*/  BRA `(.L_x_186) ;  /* 0xfffffff8001c7947 */ /* 0x000fea000383ffff */
.L_x_187:
[----:B------:R-:W-:-:S00]  /*e4f0*/  BRA `(.L_x_187) ;  /* 0xfffffffc00fc7947 */ /* 0x000fc0000383ffff */
[----:B------:R-:W-:-:S00]  /*e500*/  NOP ;  /* 0x0000000000007918 */ /* 0x000fc00000000000 */
[----:B------:R-:W-:-:S00]  /*e510*/  NOP ;  /* 0x0000000000007918 */ /* 0x000fc00000000000 */
[----:B------:R-:W-:-:S00]  /*e520*/  NOP ;  /* 0x0000000000007918 */ /* 0x000fc00000000000 */
[----:B------:R-:W-:-:S00]  /*e530*/  NOP ;  /* 0x0000000000007918 */ /* 0x000fc00000000000 */
[----:B------:R-:W-:-:S00]  /*e540*/  NOP ;  /* 0x0000000000007918 */ /* 0x000fc00000000000 */
[----:B------:R-:W-:-:S00]  /*e550*/  NOP ;  /* 0x0000000000007918 */ /* 0x000fc00000000000 */
[----:B------:R-:W-:-:S00]  /*e560*/  NOP ;  /* 0x0000000000007918 */ /* 0x000fc00000000000 */
[----:B------:R-:W-:-:S00]  /*e570*/  NOP ;  /* 0x0000000000007918 */ /* 0x000fc00000000000 */
.L_x_188:


//--------------------- .nv.global.init           --------------------------
	.section	.nv.global.init,"aw",@progbits
.nv.global.init:
	.type		$str$22,@object
	.size		$str$22,($str$26 - $str$22)
$str$22:
        /*0000*/ 	.byte	0x6b, 0x5f, 0x74, 0x69, 0x6c, 0x65, 0x5f, 0x63, 0x6f, 0x75, 0x6e, 0x74, 0x20, 0x3e, 0x3d, 0x20
        /*0010*/ 	.byte	0x31, 0x00
	.type		$str$26,@object
	.size		$str$26,($str$27 - $str$26)
$str$26:
        /*0012*/ 	.byte	0x28, 0x61, 0x64, 0x64, 0x72, 0x65, 0x73, 0x73, 0x20, 0x26, 0x20, 0x6d, 0x61, 0x73, 0x6b, 0x29
        /*0022*/ 	.byte	0x20, 0x3d, 0x3d, 0x20, 0x30, 0x00
	.type		$str$27,@object
	.size		$str$27,($str$23 - $str$27)
$str$27:
        /*0028*/ 	.byte	0x2f, 0x74, 0x6d, 0x70, 0x2f, 0x63, 0x75, 0x74, 0x6c, 0x61, 0x73, 0x73, 0x5f, 0x73, 0x77, 0x65
        /*0038*/ 	.byte	0x65, 0x70, 0x5f, 0x73, 0x72, 0x63, 0x2f, 0x69, 0x6e, 0x63, 0x6c, 0x75, 0x64, 0x65, 0x2f, 0x63
        /*0048*/ 	.byte	0x75, 0x74, 0x65, 0x2f, 0x70, 0x6f, 0x69, 0x6e, 0x74, 0x65, 0x72, 0x5f, 0x66, 0x6c, 0x61, 0x67
        /*0058*/ 	.byte	0x67, 0x65, 0x64, 0x2e, 0x68, 0x70, 0x70, 0x00
	.type		$str$23,@object
	.size		$str$23,(__unnamed_2 - $str$23)
$str$23:
        /*0060*/ 	.byte	0x2f, 0x74, 0x6d, 0x70, 0x2f, 0x63, 0x75, 0x74, 0x6c, 0x61, 0x73, 0x73, 0x5f, 0x73, 0x77, 0x65
        /*0070*/ 	.byte	0x65, 0x70, 0x5f, 0x73, 0x72, 0x63, 0x2f, 0x69, 0x6e, 0x63, 0x6c, 0x75, 0x64, 0x65, 0x2f, 0x63
        /*0080*/ 	.byte	0x75, 0x74, 0x6c, 0x61, 0x73, 0x73, 0x2f, 0x67, 0x65, 0x6d, 0x6d, 0x2f, 0x63, 0x6f, 0x6c, 0x6c
        /*0090*/ 	.byte	0x65, 0x63, 0x74, 0x69, 0x76, 0x65, 0x2f, 0x73, 0x6d, 0x39, 0x30, 0x5f, 0x6d, 0x6d, 0x61, 0x5f
        /*00a0*/ 	.byte	0x74, 0x6d, 0x61, 0x5f, 0x67, 0x6d, 0x6d, 0x61, 0x5f, 0x73, 0x73, 0x5f, 0x77, 0x61, 0x72, 0x70
        /*00b0*/ 	.byte	0x73, 0x70, 0x65, 0x63, 0x69, 0x61, 0x6c, 0x69, 0x7a, 0x65, 0x64, 0x2e, 0x68, 0x70, 0x70, 0x00
	.type		__unnamed_2,@object
	.size		__unnamed_2,(__unnamed_1 - __unnamed_2)
__unnamed_2:
        /*00c0*/ 	.byte	0x61, 0x75, 0x74, 0x6f, 0x20, 0x63, 0x75, 0x74, 0x65, 0x3a, 0x3a, 0x61, 0x73, 0x5f, 0x70, 0x6f
        /* <DEDUP_REMOVED lines=27> */
        /*0280*/ 	.byte	0x3c, 0x34, 0x30, 0x39, 0x36, 0x3e, 0x3e, 0x3e, 0x3e, 0x3e, 0x5d, 0x00
	.type		__unnamed_1,@object
	.size		__unnamed_1,(.L_0 - __unnamed_1)
__unnamed_1:
        /* <DEDUP_REMOVED lines=181> */
        /*0ddc*/ 	.byte	0x79, 0x5d, 0x00
.L_0:


//--------------------- .nv.shared._ZN7cutlass13device_kernelINS_4gemm6kernel13GemmUniversalIN4cute5tupleIJiiiiEEENS1_10collective13CollectiveMmaINS1_34MainloopSm90TmaGmmaWarpSpecializedILi4ENS5_IJNS4_1CILi1EEESB_SB_EEENS1_35KernelTmaWarpSpecializedCooperativeEEENS5_IJNSA_ILi256EEENSA_ILi64EEESG_EEENS_10bfloat16_tENS5_IJlSB_lEEESI_SJ_NS4_8TiledMMAINS4_8MMA_AtomIJNS4_4SM904GMMA27MMA_64x64x16_F32BF16BF16_SSILNSN_5MajorE0ELSP_0ELNSN_7ScaleInE1ELSQ_1EEEEEENS4_6LayoutINS5_IJNSA_ILi2EEESB_SB_EEENS5_IJSB_NSA_ILi0EEESW_EEEEENS5_IJNS4_10UnderscoreESZ_SZ_EEEEENS4_13SM90_TMA_LOADENS4_14ComposedLayoutINS4_7SwizzleILi3ELi4ELi3EEENS4_18smem_ptr_flag_bitsILi16EEENST_INS5_IJNSA_ILi8EEESG_EEENS5_IJSG_SB_EEEEEEEvNS4_8identityES12_S1C_vS1D_EENS_8epilogue10collective18CollectiveEpilogueINS1F_22Sm90TmaWarpSpecializedILi4ELi2ELi16ELb1ELb0EEEJSH_NS5_IJNSA_ILi128EEENSA_ILi32EEEEEESI_SJ_SI_SJ_NS1F_6fusion15FusionCallbacksIS1J_NS1N_13LinCombEltActINS1F_6thread4GELUESI_fSI_fLNS_15FloatRoundStyleE2EEESH_S1M_JEEES12_NS13_INS14_ILi2ELi4ELi3EEES17_NST_INS5_IJS18_S1L_EEENS5_IJS1L_SB_EEEEEEENS4_17SM75_U32x4_LDSM_NENS4_14SM90_TMA_STOREES1Z_NS4_17SM90_U32x4_STSM_NENS4_9Copy_AtomIJS22_NS_6half_tEEEEvEEEvvEEEEvNT_6ParamsE --------------------------
	.section	.nv.shared._ZN7cutlass13device_kernelINS_4gemm6kernel13GemmUniversalIN4cute5tupleIJiiiiEEENS1_10collective13CollectiveMmaINS1_34MainloopSm90TmaGmmaWarpSpecializedILi4ENS5_IJNS4_1CILi1EEESB_SB_EEENS1_35KernelTmaWarpSpecializedCooperativeEEENS5_IJNSA_ILi256EEENSA_ILi64EEESG_EEENS_10bfloat16_tENS5_IJlSB_lEEESI_SJ_NS4_8TiledMMAINS4_8MMA_AtomIJNS4_4SM904GMMA27MMA_64x64x16_F32BF16BF16_SSILNSN_5MajorE0ELSP_0ELNSN_7ScaleInE1ELSQ_1EEEEEENS4_6LayoutINS5_IJNSA_ILi2EEESB_SB_EEENS5_IJSB_NSA_ILi0EEESW_EEEEENS5_IJNS4_10UnderscoreESZ_SZ_EEEEENS4_13SM90_TMA_LOADENS4_14ComposedLayoutINS4_7SwizzleILi3ELi4ELi3EEENS4_18smem_ptr_flag_bitsILi16EEENST_INS5_IJNSA_ILi8EEESG_EEENS5_IJSG_SB_EEEEEEEvNS4_8identityES12_S1C_vS1D_EENS_8epilogue10collective18CollectiveEpilogueINS1F_22Sm90TmaWarpSpecializedILi4ELi2ELi16ELb1ELb0EEEJSH_NS5_IJNSA_ILi128EEENSA_ILi32EEEEEESI_SJ_SI_SJ_NS1F_6fusion15FusionCallbacksIS1J_NS1N_13LinCombEltActINS1F_6thread4GELUESI_fSI_fLNS_15FloatRoundStyleE2EEESH_S1M_JEEES12_NS13_INS14_ILi2ELi4ELi3EEES17_NST_INS5_IJS18_S1L_EEENS5_IJS1L_SB_EEEEEEENS4_17SM75_U32x4_LDSM_NENS4_14SM90_TMA_STOREES1Z_NS4_17SM90_U32x4_STSM_NENS4_9Copy_AtomIJS22_NS_6half_tEEEEvEEEvvEEEEvNT_6ParamsE,"aw",@nobits
	.sectionflags	@""
	.align	16
	.zero		1024


//--------------------- .nv.shared.reserved.0     --------------------------
	.section	.nv.shared.reserved.0,"aw",@nobits
	.weak		__nv_reservedSMEM_offset_0_alias
	.size		__nv_reservedSMEM_offset_0_alias, 0, 0
	.other		__nv_reservedSMEM_offset_0_alias,@"STO_CUDA_RESERVED_SHARED STV_DEFAULT"
__nv_reservedSMEM_offset_0_alias:
	.zero		0


//--------------------- .nv.global                --------------------------
	.section	.nv.global,"aw",@nobits
.nv.global:
	.type		_ZN39_INTERNAL_1a9c9b34_4_k_cu_6c713121_31414cute1_E,@object
	.size		_ZN39_INTERNAL_1a9c9b34_4_k_cu_6c713121_31414cute1_E,(_ZN39_INTERNAL_1a9c9b34_4_k_cu_6c713121_31414cuda3std3__45__cpo6cbeginE - _ZN39_INTERNAL_1a9c9b34_4_k_cu_6c713121_31414cute1_E)
_ZN39_INTERNAL_1a9c9b34_4_k_cu_6c713121_31414cute1_E:
	.zero		1
	.type		_ZN39_INTERNAL_1a9c9b34_4_k_cu_6c713121_31414cuda3std3__45__cpo6cbeginE,@object
	.size		_ZN39_INTERNAL_1a9c9b34_4_k_cu_6c713121_31414cuda3std3__45__cpo6cbeginE,(_ZN39_INTERNAL_1a9c9b34_4_k_cu_6c713121_31414cuda3std3__48in_placeE - _ZN39_INTERNAL_1a9c9b34_4_k_cu_6c713121_31414cuda3std3__45__cpo6cbeginE)
_ZN39_INTERNAL_1a9c9b34_4_k_cu_6c713121_31414cuda3std3__45__cpo6cbeginE:
	.zero		1
	.type		_ZN39_INTERNAL_1a9c9b34_4_k_cu_6c713121_31414cuda3std3__48in_placeE,@object
	.size		_ZN39_INTERNAL_1a9c9b34_4_k_cu_6c713121_31414cuda3std3__48in_placeE,(_ZN39_INTERNAL_1a9c9b34_4_k_cu_6c713121_31414cuda3std6ranges3__45__cpo9iter_moveE - _ZN39_INTERNAL_1a9c9b34_4_k_cu_6c713121_31414cuda3std3__48in_placeE)
_ZN39_INTERNAL_1a9c9b34_4_k_cu_6c713121_31414cuda3std3__48in_placeE:
	.zero		1
	.type		_ZN39_INTERNAL_1a9c9b34_4_k_cu_6c713121_31414cuda3std6ranges3__45__cpo9iter_moveE,@object
	.size		_ZN39_INTERNAL_1a9c9b34_4_k_cu_6c713121_31414cuda3std6ranges3__45__cpo9iter_moveE,(_ZN39_INTERNAL_1a9c9b34_4_k_cu_6c713121_31414cuda3std3__45__cpo5beginE - _ZN39_INTERNAL_1a9c9b34_4_k_cu_6c713121_31414cuda3std6ranges3__45__cpo9iter_moveE)
_ZN39_INTERNAL_1a9c9b34_4_k_cu_6c713121_31414cuda3std6ranges3__45__cpo9iter_moveE:
	.zero		1
	.type		_ZN39_INTERNAL_1a9c9b34_4_k_cu_6c713121_31414cuda3std3__45__cpo5beginE,@object
	.size		_ZN39_INTERNAL_1a9c9b34_4_k_cu_6c713121_31414cuda3std3__45__cpo5beginE,(_ZN39_INTERNAL_1a9c9b34_4_k_cu_6c713121_31414cuda3std3__441_GLOBAL__N__1a9c9b34_4_k_cu_6c713121_31416ignoreE - _ZN39_INTERNAL_1a9c9b34_4_k_cu_6c713121_31414cuda3std3__45__cpo5beginE)
_ZN39_INTERNAL_1a9c9b34_4_k_cu_6c713121_31414cuda3std3__45__cpo5beginE:
	.zero		1
	.type		_ZN39_INTERNAL_1a9c9b34_4_k_cu_6c713121_31414cuda3std3__441_GLOBAL__N__1a9c9b34_4_k_cu_6c713121_31416ignoreE,@object
	.size		_ZN39_INTERNAL_1a9c9b34_4_k_cu_6c713121_31414cuda3std3__441_GLOBAL__N__1a9c9b34_4_k_cu_6c713121_31416ignoreE,(_ZN39_INTERNAL_1a9c9b34_4_k_cu_6c713121_31414cute7productE - _ZN39_INTERNAL_1a9c9b34_4_k_cu_6c713121_31414cuda3std3__441_GLOBAL__N__1a9c9b34_4_k_cu_6c713121_31416ignoreE)
_ZN39_INTERNAL_1a9c9b34_4_k_cu_6c713121_31414cuda3std3__441_GLOBAL__N__1a9c9b34_4_k_cu_6c713121_31416ignoreE:
	.zero		1
	.type		_ZN39_INTERNAL_1a9c9b34_4_k_cu_6c713121_31414cute7productE,@object
	.size		_ZN39_INTERNAL_1a9c9b34_4_k_cu_6c713121_31414cute7productE,(_ZN39_INTERNAL_1a9c9b34_4_k_cu_6c713121_31414cuda3std3__45__cpo3endE - _ZN39_INTERNAL_1a9c9b34_4_k_cu_6c713121_31414cute7productE)
_ZN39_INTERNAL_1a9c9b34_4_k_cu_6c713121_31414cute7productE:
	.zero		1
	.type		_ZN39_INTERNAL_1a9c9b34_4_k_cu_6c713121_31414cuda3std3__45__cpo3endE,@object
	.size		_ZN39_INTERNAL_1a9c9b34_4_k_cu_6c713121_31414cuda3std3__45__cpo3endE,(_ZN39_INTERNAL_1a9c9b34_4_k_cu_6c713121_31414cuda3std3__419piecewise_constructE - _ZN39_INTERNAL_1a9c9b34_4_k_cu_6c713121_31414cuda3std3__45__cpo3endE)
_ZN39_INTERNAL_1a9c9b34_4_k_cu_6c713121_31414cuda3std3__45__cpo3endE:
	.zero		1
	.type		_ZN39_INTERNAL_1a9c9b34_4_k_cu_6c713121_31414cuda3std3__419piecewise_constructE,@object
	.size		_ZN39_INTERNAL_1a9c9b34_4_k_cu_6c713121_31414cuda3std3__419piecewise_constructE,(_ZN39_INTERNAL_1a9c9b34_4_k_cu_6c713121_31414cuda3std3__45__cpo4cendE - _ZN39_INTERNAL_1a9c9b34_4_k_cu_6c713121_31414cuda3std3__419piecewise_constructE)
_ZN39_INTERNAL_1a9c9b34_4_k_cu_6c713121_31414cuda3std3__419piecewise_constructE:
	.zero		1
	.type		_ZN39_INTERNAL_1a9c9b34_4_k_cu_6c713121_31414cuda3std3__45__cpo4cendE,@object
	.size		_ZN39_INTERNAL_1a9c9b34_4_k_cu_6c713121_31414cuda3std3__45__cpo4cendE,(_ZN39_INTERNAL_1a9c9b34_4_k_cu_6c713121_31414cuda3std6ranges3__45__cpo4swapE - _ZN39_INTERNAL_1a9c9b34_4_k_cu_6c713121_31414cuda3std3__45__cpo4cendE)
_ZN39_INTERNAL_1a9c9b34_4_k_cu_6c713121_31414cuda3std3__45__cpo4cendE:
	.zero		1
	.type		_ZN39_INTERNAL_1a9c9b34_4_k_cu_6c713121_31414cuda3std6ranges3__45__cpo4swapE,@object
	.size		_ZN39_INTERNAL_1a9c9b34_4_k_cu_6c713121_31414cuda3std6ranges3__45__cpo4swapE,(.L_9 - _ZN39_INTERNAL_1a9c9b34_4_k_cu_6c713121_31414cuda3std6ranges3__45__cpo4swapE)
_ZN39_INTERNAL_1a9c9b34_4_k_cu_6c713121_31414cuda3std6ranges3__45__cpo4swapE:
	.zero		1
.L_9:


//--------------------- .nv.constant0._ZN7cutlass13device_kernelINS_4gemm6kernel13GemmUniversalIN4cute5tupleIJiiiiEEENS1_10collective13CollectiveMmaINS1_34MainloopSm90TmaGmmaWarpSpecializedILi4ENS5_IJNS4_1CILi1EEESB_SB_EEENS1_35KernelTmaWarpSpecializedCooperativeEEENS5_IJNSA_ILi256EEENSA_ILi64EEESG_EEENS_10bfloat16_tENS5_IJlSB_lEEESI_SJ_NS4_8TiledMMAINS4_8MMA_AtomIJNS4_4SM904GMMA27MMA_64x64x16_F32BF16BF16_SSILNSN_5MajorE0ELSP_0ELNSN_7ScaleInE1ELSQ_1EEEEEENS4_6LayoutINS5_IJNSA_ILi2EEESB_SB_EEENS5_IJSB_NSA_ILi0EEESW_EEEEENS5_IJNS4_10UnderscoreESZ_SZ_EEEEENS4_13SM90_TMA_LOADENS4_14ComposedLayoutINS4_7SwizzleILi3ELi4ELi3EEENS4_18smem_ptr_flag_bitsILi16EEENST_INS5_IJNSA_ILi8EEESG_EEENS5_IJSG_SB_EEEEEEEvNS4_8identityES12_S1C_vS1D_EENS_8epilogue10collective18CollectiveEpilogueINS1F_22Sm90TmaWarpSpecializedILi4ELi2ELi16ELb1ELb0EEEJSH_NS5_IJNSA_ILi128EEENSA_ILi32EEEEEESI_SJ_SI_SJ_NS1F_6fusion15FusionCallbacksIS1J_NS1N_13LinCombEltActINS1F_6thread4GELUESI_fSI_fLNS_15FloatRoundStyleE2EEESH_S1M_JEEES12_NS13_INS14_ILi2ELi4ELi3EEES17_NST_INS5_IJS18_S1L_EEENS5_IJS1L_SB_EEEEEEENS4_17SM75_U32x4_LDSM_NENS4_14SM90_TMA_STOREES1Z_NS4_17SM90_U32x4_STSM_NENS4_9Copy_AtomIJS22_NS_6half_tEEEEvEEEvvEEEEvNT_6ParamsE --------------------------
	.section	.nv.constant0._ZN7cutlass13device_kernelINS_4gemm6kernel13GemmUniversalIN4cute5tupleIJiiiiEEENS1_10collective13CollectiveMmaINS1_34MainloopSm90TmaGmmaWarpSpecializedILi4ENS5_IJNS4_1CILi1EEESB_SB_EEENS1_35KernelTmaWarpSpecializedCooperativeEEENS5_IJNSA_ILi256EEENSA_ILi64EEESG_EEENS_10bfloat16_tENS5_IJlSB_lEEESI_SJ_NS4_8TiledMMAINS4_8MMA_AtomIJNS4_4SM904GMMA27MMA_64x64x16_F32BF16BF16_SSILNSN_5MajorE0ELSP_0ELNSN_7ScaleInE1ELSQ_1EEEEEENS4_6LayoutINS5_IJNSA_ILi2EEESB_SB_EEENS5_IJSB_NSA_ILi0EEESW_EEEEENS5_IJNS4_10UnderscoreESZ_SZ_EEEEENS4_13SM90_TMA_LOADENS4_14ComposedLayoutINS4_7SwizzleILi3ELi4ELi3EEENS4_18smem_ptr_flag_bitsILi16EEENST_INS5_IJNSA_ILi8EEESG_EEENS5_IJSG_SB_EEEEEEEvNS4_8identityES12_S1C_vS1D_EENS_8epilogue10collective18CollectiveEpilogueINS1F_22Sm90TmaWarpSpecializedILi4ELi2ELi16ELb1ELb0EEEJSH_NS5_IJNSA_ILi128EEENSA_ILi32EEEEEESI_SJ_SI_SJ_NS1F_6fusion15FusionCallbacksIS1J_NS1N_13LinCombEltActINS1F_6thread4GELUESI_fSI_fLNS_15FloatRoundStyleE2EEESH_S1M_JEEES12_NS13_INS14_ILi2ELi4ELi3EEES17_NST_INS5_IJS18_S1L_EEENS5_IJS1L_SB_EEEEEEENS4_17SM75_U32x4_LDSM_NENS4_14SM90_TMA_STOREES1Z_NS4_17SM90_U32x4_STSM_NENS4_9Copy_AtomIJS22_NS_6half_tEEEEvEEEvvEEEEvNT_6ParamsE,"a",@progbits
	.sectionflags	@""
	.align	4
.nv.constant0._ZN7cutlass13device_kernelINS_4gemm6kernel13GemmUniversalIN4cute5tupleIJiiiiEEENS1_10collective13CollectiveMmaINS1_34MainloopSm90TmaGmmaWarpSpecializedILi4ENS5_IJNS4_1CILi1EEESB_SB_EEENS1_35KernelTmaWarpSpecializedCooperativeEEENS5_IJNSA_ILi256EEENSA_ILi64EEESG_EEENS_10bfloat16_tENS5_IJlSB_lEEESI_SJ_NS4_8TiledMMAINS4_8MMA_AtomIJNS4_4SM904GMMA27MMA_64x64x16_F32BF16BF16_SSILNSN_5MajorE0ELSP_0ELNSN_7ScaleInE1ELSQ_1EEEEEENS4_6LayoutINS5_IJNSA_ILi2EEESB_SB_EEENS5_IJSB_NSA_ILi0EEESW_EEEEENS5_IJNS4_10UnderscoreESZ_SZ_EEEEENS4_13SM90_TMA_LOADENS4_14ComposedLayoutINS4_7SwizzleILi3ELi4ELi3EEENS4_18smem_ptr_flag_bitsILi16EEENST_INS5_IJNSA_ILi8EEESG_EEENS5_IJSG_SB_EEEEEEEvNS4_8identityES12_S1C_vS1D_EENS_8epilogue10collective18CollectiveEpilogueINS1F_22Sm90TmaWarpSpecializedILi4ELi2ELi16ELb1ELb0EEEJSH_NS5_IJNSA_ILi128EEENSA_ILi32EEEEEESI_SJ_SI_SJ_NS1F_6fusion15FusionCallbacksIS1J_NS1N_13LinCombEltActINS1F_6thread4GELUESI_fSI_fLNS_15FloatRoundStyleE2EEESH_S1M_JEEES12_NS13_INS14_ILi2ELi4ELi3EEES17_NST_INS5_IJS18_S1L_EEENS5_IJS1L_SB_EEEEEEENS4_17SM75_U32x4_LDSM_NENS4_14SM90_TMA_STOREES1Z_NS4_17SM90_U32x4_STSM_NENS4_9Copy_AtomIJS22_NS_6half_tEEEEvEEEvvEEEEvNT_6ParamsE:
	.zero		2432


//--------------------- SYMBOLS --------------------------

	.type		.nv.reservedSmem.offset0,@object
	.size		.nv.reservedSmem.offset0,0x4
	.type		__assertfail,@function
